	.target	sm_90a

	.elftype	@"ET_EXEC"


//--------------------- .note.nv.tkinfo           --------------------------
	.section	.note.nv.tkinfo,"",@"SHT_NOTE"
	.sectionflags	@"SHF_NOTE_NV_TKINFO"
	.tkinfo
        /*0018*/ 	.word	0x00000002
        /*0030*/ 	.string	""
        /*0030*/ 	.string	"ptxas"
        /*0030*/ 	.string	"Cuda compilation tools, release 13.0, V13.0.88"
        /*0030*/ 	.string	"Build cuda_13.0.r13.0/compiler.36424714_0"
        /*0030*/ 	.string	"-arch sm_90a -m 64 "



//--------------------- .note.nv.cuinfo           --------------------------
	.section	.note.nv.cuinfo,"",@"SHT_NOTE"
	.sectionflags	@"SHF_NOTE_NV_CUINFO"
        /*0018*/ 	.short	0x0002
        /*001a*/ 	.short	0x005a
        /*001c*/ 	.short	0x0082
	.zero		2


//--------------------- .nv.info                  --------------------------
	.section	.nv.info,"",@"SHT_CUDA_INFO"
	.align	4


	//----- nvinfo : EIATTR_REGCOUNT
	.align		4
        /*0000*/ 	.byte	0x04, 0x2f
        /*0002*/ 	.short	(.L_16 - .L_15)
	.align		4
.L_15:
        /*0004*/ 	.word	index@(_ZN7cutlass13device_kernelINS_4fmha6kernel28FmhaKernelTmaWarpSpecializedINS1_10collective30FmhaMainloopTmaWarpSpecializedINS_12float_e4m3_tEffN4cute5tupleIJNS7_1CILi128EEENS9_ILi64EEENS9_ILi512EEEEEENS8_IJiNS9_ILi1EEENS8_IJiiEEEEEESG_NS8_IJSE_iSF_EEENS4_14ResidualFusionEJEEENS4_15FmhaFwdEpilogueIS6_fNS8_IJSB_SC_SB_EEEEENS2_23IndividualTileSchedulerEJEEEEEvNT_6ParamsE)
        /*0008*/ 	.word	0x000000a8


	//----- nvinfo : EIATTR_FRAME_SIZE
	.align		4
.L_16:
        /*000c*/ 	.byte	0x04, 0x11
        /*000e*/ 	.short	(.L_18 - .L_17)
	.align		4
.L_17:
        /*0010*/ 	.word	index@($__internal_0_$__cuda_sm20_rcp_rn_f32_slowpath)
        /*0014*/ 	.word	0x00000650


	//----- nvinfo : EIATTR_FRAME_SIZE
	.align		4
.L_18:
        /*0018*/ 	.byte	0x04, 0x11
        /*001a*/ 	.short	(.L_20 - .L_19)
	.align		4
.L_19:
        /*001c*/ 	.word	index@(_ZN7cutlass13device_kernelINS_4fmha6kernel28FmhaKernelTmaWarpSpecializedINS1_10collective30FmhaMainloopTmaWarpSpecializedINS_12float_e4m3_tEffN4cute5tupleIJNS7_1CILi128EEENS9_ILi64EEENS9_ILi512EEEEEENS8_IJiNS9_ILi1EEENS8_IJiiEEEEEESG_NS8_IJSE_iSF_EEENS4_14ResidualFusionEJEEENS4_15FmhaFwdEpilogueIS6_fNS8_IJSB_SC_SB_EEEEENS2_23IndividualTileSchedulerEJEEEEEvNT_6ParamsE)
        /*0020*/ 	.word	0x00000650


	//----- nvinfo : EIATTR_MIN_STACK_SIZE
	.align		4
.L_20:
        /*0024*/ 	.byte	0x04, 0x12
        /*0026*/ 	.short	(.L_22 - .L_21)
	.align		4
.L_21:
        /*0028*/ 	.word	index@(_ZN7cutlass13device_kernelINS_4fmha6kernel28FmhaKernelTmaWarpSpecializedINS1_10collective30FmhaMainloopTmaWarpSpecializedINS_12float_e4m3_tEffN4cute5tupleIJNS7_1CILi128EEENS9_ILi64EEENS9_ILi512EEEEEENS8_IJiNS9_ILi1EEENS8_IJiiEEEEEESG_NS8_IJSE_iSF_EEENS4_14ResidualFusionEJEEENS4_15FmhaFwdEpilogueIS6_fNS8_IJSB_SC_SB_EEEEENS2_23IndividualTileSchedulerEJEEEEEvNT_6ParamsE)
        /*002c*/ 	.word	0x00000650
.L_22:


//--------------------- .nv.compat                --------------------------
	.section	.nv.compat,"",@"SHT_CUDA_COMPAT_INFO"
	.align	4
        /*0000*/ 	.byte	0x02, 0x09, 0x01, 0x00, 0x02, 0x02, 0x04, 0x00, 0x02, 0x05, 0x05, 0x00, 0x03, 0x07, 0x01, 0x01
        /*0010*/ 	.byte	0x02, 0x03, 0x01, 0x00, 0x02, 0x06, 0x01, 0x00, 0x04, 0x0b, 0x08, 0x00, 0x00, 0x00, 0x00, 0x00
        /*0020*/ 	.byte	0x00, 0x00, 0x00, 0x00


//--------------------- .nv.info._ZN7cutlass13device_kernelINS_4fmha6kernel28FmhaKernelTmaWarpSpecializedINS1_10collective30FmhaMainloopTmaWarpSpecializedINS_12float_e4m3_tEffN4cute5tupleIJNS7_1CILi128EEENS9_ILi64EEENS9_ILi512EEEEEENS8_IJiNS9_ILi1EEENS8_IJiiEEEEEESG_NS8_IJSE_iSF_EEENS4_14ResidualFusionEJEEENS4_15FmhaFwdEpilogueIS6_fNS8_IJSB_SC_SB_EEEEENS2_23IndividualTileSchedulerEJEEEEEvNT_6ParamsE --------------------------
	.section	.nv.info._ZN7cutlass13device_kernelINS_4fmha6kernel28FmhaKernelTmaWarpSpecializedINS1_10collective30FmhaMainloopTmaWarpSpecializedINS_12float_e4m3_tEffN4cute5tupleIJNS7_1CILi128EEENS9_ILi64EEENS9_ILi512EEEEEENS8_IJiNS9_ILi1EEENS8_IJiiEEEEEESG_NS8_IJSE_iSF_EEENS4_14ResidualFusionEJEEENS4_15FmhaFwdEpilogueIS6_fNS8_IJSB_SC_SB_EEEEENS2_23IndividualTileSchedulerEJEEEEEvNT_6ParamsE,"",@"SHT_CUDA_INFO"
	.sectionflags	@""
	.align	4


	//----- nvinfo : EIATTR_CUDA_API_VERSION
	.align		4
        /*0000*/ 	.byte	0x04, 0x37
        /*0002*/ 	.short	(.L_24 - .L_23)
.L_23:
        /*0004*/ 	.word	0x00000082


	//----- nvinfo : EIATTR_KPARAM_INFO
	.align		4
.L_24:
        /*0008*/ 	.byte	0x04, 0x17
        /*000a*/ 	.short	(.L_26 - .L_25)
.L_25:
        /*000c*/ 	.word	0x00000000
        /*0010*/ 	.short	0x0000
        /*0012*/ 	.short	0x0070
        /*0014*/ 	.byte	0x00, 0xf0, 0x01, 0x20


	//----- nvinfo : EIATTR_SPARSE_MMA_MASK
	.align		4
.L_26:
        /*0018*/ 	.byte	0x03, 0x50
        /*001a*/ 	.short	0x0000


	//----- nvinfo : EIATTR_MAXREG_COUNT
	.align		4
        /*001c*/ 	.byte	0x03, 0x1b
        /*001e*/ 	.short	0x00a8


	//----- nvinfo : EIATTR_NUM_BARRIERS
	.align		4
        /*0020*/ 	.byte	0x02, 0x4c
        /*0022*/ 	.byte	0x02
	.zero		1


	//----- nvinfo : EIATTR_EXTERNS
	.align		4
        /*0024*/ 	.byte	0x04, 0x0f
        /*0026*/ 	.short	(.L_28 - .L_27)


	//   ....[0]....
	.align		4
.L_27:
        /*0028*/ 	.word	index@(__assertfail)


	//----- nvinfo : EIATTR_ANNOTATIONS
	.align		4
.L_28:
        /*002c*/ 	.byte	0x04, 0x55
        /*002e*/ 	.short	(.L_30 - .L_29)


	//   ....[0]....
.L_29:
        /*0030*/ 	.word	0x00000001
        /*0034*/ 	.byte	0x20, 0x02, 0x00, 0x00, 0x01, 0x00, 0x00, 0x00, 0x80, 0x0a, 0x00, 0x00, 0x01, 0x00, 0x00, 0x00
        /* <DEDUP_REMOVED lines=1120> */
        /*4644*/ 	.byte	0x70, 0xad, 0x01, 0x00, 0x01, 0x00, 0x00, 0x00, 0xd0, 0xaf, 0x01, 0x00


	//----- nvinfo : EIATTR_MERCURY_ISA_VERSION
	.align		4
.L_30:
        /*4650*/ 	.byte	0x03, 0x5f
        /*4652*/ 	.short	0x0101


	//----- nvinfo : EIATTR_INT_WARP_WIDE_INSTR_OFFSETS
	.align		4
        /*4654*/ 	.byte	0x04, 0x31
        /*4656*/ 	.short	(.L_32 - .L_31)


	//   ....[0]....
.L_31:
        /*4658*/ 	.word	0x00000720


	//   ....[1]....
        /*465c*/ 	.word	0x00000730


	//   ....[2]....
        /*4660*/ 	.word	0x00000740


	//   ....[3]....
        /*4664*/ 	.word	0x00000750


	//   ....[4]....
        /*4668*/ 	.word	0x000007c0


	//----- nvinfo : EIATTR_COOP_GROUP_MASK_REGIDS
	.align		4
.L_32:
        /*466c*/ 	.byte	0x04, 0x29
        /*466e*/ 	.short	(.L_34 - .L_33)


	//   ....[0]....
.L_33:
        /*4670*/ 	.word	0xffffffff


	//   ....[1]....
        /*4674*/ 	.word	0xffffffff


	//   ....[2]....
        /*4678*/ 	.word	0xffffffff


	//   ....[3]....
        /*467c*/ 	.word	0xffffffff


	//   ....[4]....
        /*4680*/ 	.word	0xffffffff


	//   ....[5]....
        /*4684*/ 	.word	0xffffffff


	//   ....[6]....
        /*4688*/ 	.word	0xffffffff


	//   ....[7]....
        /*468c*/ 	.word	0xffffffff


	//   ....[8]....
        /*4690*/ 	.word	0xffffffff


	//   ....[9]....
        /*4694*/ 	.word	0xffffffff


	//   ....[10]....
        /*4698*/ 	.word	0xffffffff


	//   ....[11]....
        /*469c*/ 	.word	0xffffffff


	//   ....[12]....
        /*46a0*/ 	.word	0xffffffff


	//   ....[13]....
        /*46a4*/ 	.word	0xffffffff


	//   ....[14]....
        /*46a8*/ 	.word	0xffffffff


	//   ....[15]....
        /*46ac*/ 	.word	0xffffffff


	//   ....[16]....
        /*46b0*/ 	.word	0xffffffff


	//   ....[17]....
        /*46b4*/ 	.word	0xffffffff


	//   ....[18]....
        /*46b8*/ 	.word	0xffffffff


	//   ....[19]....
        /*46bc*/ 	.word	0xffffffff


	//   ....[20]....
        /*46c0*/ 	.word	0xffffffff


	//   ....[21]....
        /*46c4*/ 	.word	0xffffffff


	//   ....[22]....
        /*46c8*/ 	.word	0xffffffff


	//   ....[23]....
        /*46cc*/ 	.word	0xffffffff


	//   ....[24]....
        /*46d0*/ 	.word	0xffffffff


	//   ....[25]....
        /*46d4*/ 	.word	0xffffffff


	//   ....[26]....
        /*46d8*/ 	.word	0xffffffff


	//   ....[27]....
        /*46dc*/ 	.word	0xffffffff


	//   ....[28]....
        /*46e0*/ 	.word	0xffffffff


	//   ....[29]....
        /*46e4*/ 	.word	0xffffffff


	//   ....[30]....
        /*46e8*/ 	.word	0xffffffff


	//   ....[31]....
        /*46ec*/ 	.word	0xffffffff


	//   ....[32]....
        /*46f0*/ 	.word	0xffffffff


	//   ....[33]....
        /*46f4*/ 	.word	0xffffffff


	//   ....[34]....
        /*46f8*/ 	.word	0xffffffff


	//   ....[35]....
        /*46fc*/ 	.word	0xffffffff


	//   ....[36]....
        /*4700*/ 	.word	0xffffffff


	//   ....[37]....
        /*4704*/ 	.word	0xffffffff


	//   ....[38]....
        /*4708*/ 	.word	0xffffffff


	//   ....[39]....
        /*470c*/ 	.word	0xffffffff


	//   ....[40]....
        /*4710*/ 	.word	0xffffffff


	//   ....[41]....
        /*4714*/ 	.word	0xffffffff


	//   ....[42]....
        /*4718*/ 	.word	0xffffffff


	//   ....[43]....
        /*471c*/ 	.word	0xffffffff


	//   ....[44]....
        /*4720*/ 	.word	0xffffffff


	//   ....[45]....
        /*4724*/ 	.word	0xffffffff


	//----- nvinfo : EIATTR_COOP_GROUP_INSTR_OFFSETS
	.align		4
.L_34:
        /*4728*/ 	.byte	0x04, 0x28
        /*472a*/ 	.short	(.L_36 - .L_35)


	//   ....[0]....
.L_35:
        /*472c*/ 	.word	0x00000060


	//   ....[1]....
        /*4730*/ 	.word	0x00000090


	//   ....[2]....
        /*4734*/ 	.word	0x000001c0


	//   ....[3]....
        /*4738*/ 	.word	0x000003a0


	//   ....[4]....
        /*473c*/ 	.word	0x00000560


	//   ....[5]....
        /*4740*/ 	.word	0x000006c0


	//   ....[6]....
        /*4744*/ 	.word	0x000020d0


	//   ....[7]....
        /*4748*/ 	.word	0x000021b0


	//   ....[8]....
        /*474c*/ 	.word	0x00002230


	//   ....[9]....
        /*4750*/ 	.word	0x00002360


	//   ....[10]....
        /*4754*/ 	.word	0x000037d0


	//   ....[11]....
        /*4758*/ 	.word	0x000037f0


	//   ....[12]....
        /*475c*/ 	.word	0x00003800


	//   ....[13]....
        /*4760*/ 	.word	0x00003810


	//   ....[14]....
        /*4764*/ 	.word	0x00003820


	//   ....[15]....
        /*4768*/ 	.word	0x00003830


	//   ....[16]....
        /*476c*/ 	.word	0x00003840


	//   ....[17]....
        /*4770*/ 	.word	0x00003850


	//   ....[18]....
        /*4774*/ 	.word	0x00005fa0


	//   ....[19]....
        /*4778*/ 	.word	0x00006000


	//   ....[20]....
        /*477c*/ 	.word	0x00007eb0


	//   ....[21]....
        /*4780*/ 	.word	0x00007ed0


	//   ....[22]....
        /*4784*/ 	.word	0x00009680


	//   ....[23]....
        /*4788*/ 	.word	0x00009690


	//   ....[24]....
        /*478c*/ 	.word	0x000096a0


	//   ....[25]....
        /*4790*/ 	.word	0x000096b0


	//   ....[26]....
        /*4794*/ 	.word	0x000096c0


	//   ....[27]....
        /*4798*/ 	.word	0x000096d0


	//   ....[28]....
        /*479c*/ 	.word	0x000096e0


	//   ....[29]....
        /*47a0*/ 	.word	0x000096f0


	//   ....[30]....
        /*47a4*/ 	.word	0x0000d3b0


	//   ....[31]....
        /*47a8*/ 	.word	0x0000d420


	//   ....[32]....
        /*47ac*/ 	.word	0x0000efc0


	//   ....[33]....
        /*47b0*/ 	.word	0x0000f1a0


	//   ....[34]....
        /*47b4*/ 	.word	0x00010ae0


	//   ....[35]....
        /*47b8*/ 	.word	0x00010b00


	//   ....[36]....
        /*47bc*/ 	.word	0x00010b20


	//   ....[37]....
        /*47c0*/ 	.word	0x00010b40


	//   ....[38]....
        /*47c4*/ 	.word	0x00010b60


	//   ....[39]....
        /*47c8*/ 	.word	0x00010b80


	//   ....[40]....
        /*47cc*/ 	.word	0x00010ba0


	//   ....[41]....
        /*47d0*/ 	.word	0x00010bc0


	//   ....[42]....
        /*47d4*/ 	.word	0x00013a30


	//   ....[43]....
        /*47d8*/ 	.word	0x00013a70


	//   ....[44]....
        /*47dc*/ 	.word	0x00013ab0


	//   ....[45]....
        /*47e0*/ 	.word	0x00013ac0


	//----- nvinfo : EIATTR_REG_RECONFIG
	.align		4
.L_36:
        /*47e4*/ 	.byte	0x01, 0x54
	.zero		2


	//----- nvinfo : EIATTR_SYSCALL_OFFSETS
	.align		4
        /*47e8*/ 	.byte	0x04, 0x46
        /*47ea*/ 	.short	(.L_38 - .L_37)


	//   ....[0]....
.L_37:
        /*47ec*/ 	.word	0x00015f80


	//   ....[1]....
        /*47f0*/ 	.word	0x00016100


	//----- nvinfo : EIATTR_MBARRIER_INSTR_OFFSETS
	.align		4
.L_38:
        /*47f4*/ 	.byte	0x04, 0x39
        /*47f6*/ 	.short	(.L_40 - .L_39)


	//   ....[0]....
.L_39:
        /*47f8*/ 	.word	0x00000350
        /*47fc*/ 	.word	0x000000ff
        /*4800*/ 	.word	0x00038050
        /*4804*/ 	.short	0x0100
        /*4806*/ 	.byte	0x09
	.zero		1


	//   ....[1]....
        /*4808*/ 	.word	0x00000360
        /*480c*/ 	.word	0x000000ff
        /*4810*/ 	.word	0x00038060
        /*4814*/ 	.short	0x0100
        /*4816*/ 	.byte	0x09
	.zero		1


	//   ....[2]....
        /*4818*/ 	.word	0x00000370
        /*481c*/ 	.word	0x000000ff
        /*4820*/ 	.word	0x00038058
        /*4824*/ 	.short	0x0100
        /*4826*/ 	.byte	0x09
	.zero		1


	//   ....[3]....
        /*4828*/ 	.word	0x00000380
        /*482c*/ 	.word	0x000000ff
        /*4830*/ 	.word	0x00038068
        /*4834*/ 	.short	0x0100
        /*4836*/ 	.byte	0x09
	.zero		1


	//   ....[4]....
        /*4838*/ 	.word	0x000004b0
        /*483c*/ 	.word	0x000000ff
        /*4840*/ 	.word	0x00038000
        /*4844*/ 	.short	0x0100
        /*4846*/ 	.byte	0x09
	.zero		1


	//   ....[5]....
        /*4848*/ 	.word	0x000004c0
        /*484c*/ 	.word	0x000000ff
        /*4850*/ 	.word	0x00038028
        /*4854*/ 	.short	0x0100
        /*4856*/ 	.byte	0x09
	.zero		1


	//   ....[6]....
        /*4858*/ 	.word	0x000004d0
        /*485c*/ 	.word	0x000000ff
        /*4860*/ 	.word	0x00038008
        /*4864*/ 	.short	0x0100
        /*4866*/ 	.byte	0x09
	.zero		1


	//   ....[7]....
        /*4868*/ 	.word	0x000004e0
        /*486c*/ 	.word	0x000000ff
        /*4870*/ 	.word	0x00038030
        /*4874*/ 	.short	0x0100
        /*4876*/ 	.byte	0x09
	.zero		1


	//   ....[8]....
        /*4878*/ 	.word	0x000004f0
        /*487c*/ 	.word	0x000000ff
        /*4880*/ 	.word	0x00038010
        /*4884*/ 	.short	0x0100
        /*4886*/ 	.byte	0x09
	.zero		1


	//   ....[9]....
        /*4888*/ 	.word	0x00000500
        /*488c*/ 	.word	0x000000ff
        /*4890*/ 	.word	0x00038038
        /*4894*/ 	.short	0x0100
        /*4896*/ 	.byte	0x09
	.zero		1


	//   ....[10]....
        /*4898*/ 	.word	0x00000510
        /*489c*/ 	.word	0x000000ff
        /*48a0*/ 	.word	0x00038018
        /*48a4*/ 	.short	0x0100
        /*48a6*/ 	.byte	0x09
	.zero		1


	//   ....[11]....
        /*48a8*/ 	.word	0x00000520
        /*48ac*/ 	.word	0x000000ff
        /*48b0*/ 	.word	0x00038040
        /*48b4*/ 	.short	0x0100
        /*48b6*/ 	.byte	0x09
	.zero		1


	//   ....[12]....
        /*48b8*/ 	.word	0x00000530
        /*48bc*/ 	.word	0x000000ff
        /*48c0*/ 	.word	0x00038020
        /*48c4*/ 	.short	0x0100
        /*48c6*/ 	.byte	0x09
	.zero		1


	//   ....[13]....
        /*48c8*/ 	.word	0x00000540
        /*48cc*/ 	.word	0x000000ff
        /*48d0*/ 	.word	0x00038048
        /*48d4*/ 	.short	0x0100
        /*48d6*/ 	.byte	0x09
	.zero		1


	//   ....[14]....
        /*48d8*/ 	.word	0x00000670
        /*48dc*/ 	.word	0x000000ff
        /*48e0*/ 	.word	0x00038070
        /*48e4*/ 	.short	0x0100
        /*48e6*/ 	.byte	0x09
	.zero		1


	//   ....[15]....
        /*48e8*/ 	.word	0x00000680
        /*48ec*/ 	.word	0x000000ff
        /*48f0*/ 	.word	0x00038080
        /*48f4*/ 	.short	0x0100
        /*48f6*/ 	.byte	0x09
	.zero		1


	//   ....[16]....
        /*48f8*/ 	.word	0x00000690
        /*48fc*/ 	.word	0x000000ff
        /*4900*/ 	.word	0x00038078
        /*4904*/ 	.short	0x0100
        /*4906*/ 	.byte	0x09
	.zero		1


	//   ....[17]....
        /*4908*/ 	.word	0x000006a0
        /*490c*/ 	.word	0x000000ff
        /*4910*/ 	.word	0x00038088
        /*4914*/ 	.short	0x0100
        /*4916*/ 	.byte	0x09
	.zero		1


	//   ....[18]....
        /*4918*/ 	.word	0x000007e0
        /*491c*/ 	.word	0x000000ff
        /*4920*/ 	.word	0x00038090
        /*4924*/ 	.short	0x0100
        /*4926*/ 	.byte	0x06
	.zero		1


	//   ....[19]....
        /*4928*/ 	.word	0x000007f0
        /*492c*/ 	.word	0x000000ff
        /*4930*/ 	.word	0x00038098
        /*4934*/ 	.short	0x0100
        /*4936*/ 	.byte	0x06
	.zero		1


	//   ....[20]....
        /*4938*/ 	.word	0x00000800
        /*493c*/ 	.word	0x000000ff
        /*4940*/ 	.word	0x000380a0
        /*4944*/ 	.short	0x0100
        /*4946*/ 	.byte	0x06
	.zero		1


	//   ....[21]....
        /*4948*/ 	.word	0x00000810
        /*494c*/ 	.word	0x000000ff
        /*4950*/ 	.word	0x000380a8
        /*4954*/ 	.short	0x0100
        /*4956*/ 	.byte	0x06
	.zero		1


	//   ....[22]....
        /*4958*/ 	.word	0x00000910
        /*495c*/ 	.word	0x000000ff
        /*4960*/ 	.word	0x000380c0
        /*4964*/ 	.short	0x0100
        /*4966*/ 	.byte	0x09
	.zero		1


	//   ....[23]....
        /*4968*/ 	.word	0x00000920
        /*496c*/ 	.word	0x000000ff
        /*4970*/ 	.word	0x000380e0
        /*4974*/ 	.short	0x0100
        /*4976*/ 	.byte	0x09
	.zero		1


	//   ....[24]....
        /*4978*/ 	.word	0x00000930
        /*497c*/ 	.word	0x000000ff
        /*4980*/ 	.word	0x000380c8
        /*4984*/ 	.short	0x0100
        /*4986*/ 	.byte	0x09
	.zero		1


	//   ....[25]....
        /*4988*/ 	.word	0x00000940
        /*498c*/ 	.word	0x000000ff
        /*4990*/ 	.word	0x000380e8
        /*4994*/ 	.short	0x0100
        /*4996*/ 	.byte	0x09
	.zero		1


	//   ....[26]....
        /*4998*/ 	.word	0x00000950
        /*499c*/ 	.word	0x000000ff
        /*49a0*/ 	.word	0x000380d0
        /*49a4*/ 	.short	0x0100
        /*49a6*/ 	.byte	0x09
	.zero		1


	//   ....[27]....
        /*49a8*/ 	.word	0x00000960
        /*49ac*/ 	.word	0x000000ff
        /*49b0*/ 	.word	0x000380f0
        /*49b4*/ 	.short	0x0100
        /*49b6*/ 	.byte	0x09
	.zero		1


	//   ....[28]....
        /*49b8*/ 	.word	0x00000970
        /*49bc*/ 	.word	0x000000ff
        /*49c0*/ 	.word	0x000380d8
        /*49c4*/ 	.short	0x0100
        /*49c6*/ 	.byte	0x09
	.zero		1


	//   ....[29]....
        /*49c8*/ 	.word	0x00000980
        /*49cc*/ 	.word	0x000000ff
        /*49d0*/ 	.word	0x000380f8
        /*49d4*/ 	.short	0x0100
        /*49d6*/ 	.byte	0x09
	.zero		1


	//   ....[30]....
        /*49d8*/ 	.word	0x00000f20
        /*49dc*/ 	.word	0x000000ff
        /*49e0*/ 	.word	0x00038050
        /*49e4*/ 	.short	0x010a
        /*49e6*/ 	.byte	0x05
	.zero		1


	//   ....[31]....
        /*49e8*/ 	.word	0x00000fa0
        /*49ec*/ 	.word	0x000000ff
        /*49f0*/ 	.word	0x00038000
        /*49f4*/ 	.short	0x010a
        /*49f6*/ 	.byte	0x3c
	.zero		1


	//   ....[32]....
        /*49f8*/ 	.word	0x00001020
        /*49fc*/ 	.word	0x000000ff
        /*4a00*/ 	.word	0xfffffff8
        /*4a04*/ 	.short	0x010a
        /*4a06*/ 	.byte	0x04
	.zero		1


	//   ....[33]....
        /*4a08*/ 	.word	0x00001c70
        /*4a0c*/ 	.word	0x0000000d
        /*4a10*/ 	.word	0x00000000
        /*4a14*/ 	.short	0x0101
        /*4a16*/ 	.byte	0x0f
	.zero		1


	//   ....[34]....
        /*4a18*/ 	.word	0x00003900
        /*4a1c*/ 	.word	0x000000ff
        /*4a20*/ 	.word	0x00038008
        /*4a24*/ 	.short	0x010a
        /*4a26*/ 	.byte	0x3c
	.zero		1


	//   ....[35]....
        /*4a28*/ 	.word	0x000055c0
        /*4a2c*/ 	.word	0x000000ff
        /*4a30*/ 	.word	0x00000000
        /*4a34*/ 	.short	0x0101
        /*4a36*/ 	.byte	0x04
	.zero		1


	//   ....[36]....
        /*4a38*/ 	.word	0x00005740
        /*4a3c*/ 	.word	0x000000ff
        /*4a40*/ 	.word	0x00038000
        /*4a44*/ 	.short	0x010a
        /*4a46*/ 	.byte	0x05
	.zero		1


	//   ....[37]....
        /*4a48*/ 	.word	0x000097d0
        /*4a4c*/ 	.word	0x000000ff
        /*4a50*/ 	.word	0x00038000
        /*4a54*/ 	.short	0x010a
        /*4a56*/ 	.byte	0x05
	.zero		1


	//   ....[38]....
        /*4a58*/ 	.word	0x00009c40
        /*4a5c*/ 	.word	0x000000ff
        /*4a60*/ 	.word	0x00038000
        /*4a64*/ 	.short	0x010a
        /*4a66*/ 	.byte	0x05
	.zero		1


	//   ....[39]....
        /*4a68*/ 	.word	0x0000c4a0
        /*4a6c*/ 	.word	0x000000ff
        /*4a70*/ 	.word	0x00000000
        /*4a74*/ 	.short	0x0101
        /*4a76*/ 	.byte	0x05
	.zero		1


	//   ....[40]....
        /*4a78*/ 	.word	0x0000c550
        /*4a7c*/ 	.word	0x000000ff
        /*4a80*/ 	.word	0x00000000
        /*4a84*/ 	.short	0x0101
        /*4a86*/ 	.byte	0x05
	.zero		1


	//   ....[41]....
        /*4a88*/ 	.word	0x0000c710
        /*4a8c*/ 	.word	0x000000ff
        /*4a90*/ 	.word	0x00038000
        /*4a94*/ 	.short	0x010a
        /*4a96*/ 	.byte	0x05
	.zero		1


	//   ....[42]....
        /*4a98*/ 	.word	0x00010af0
        /*4a9c*/ 	.word	0x000000ff
        /*4aa0*/ 	.word	0x00038000
        /*4aa4*/ 	.short	0x010a
        /*4aa6*/ 	.byte	0x05
	.zero		1


	//   ....[43]....
        /*4aa8*/ 	.word	0x00010fb0
        /*4aac*/ 	.word	0x000000ff
        /*4ab0*/ 	.word	0x00038000
        /*4ab4*/ 	.short	0x010a
        /*4ab6*/ 	.byte	0x05
	.zero		1


	//   ....[44]....
        /*4ab8*/ 	.word	0x00013860
        /*4abc*/ 	.word	0x000000ff
        /*4ac0*/ 	.word	0x00000000
        /*4ac4*/ 	.short	0x0101
        /*4ac6*/ 	.byte	0x05
	.zero		1


	//   ....[45]....
        /*4ac8*/ 	.word	0x00013910
        /*4acc*/ 	.word	0x000000ff
        /*4ad0*/ 	.word	0x00000000
        /*4ad4*/ 	.short	0x0101
        /*4ad6*/ 	.byte	0x05
	.zero		1


	//   ....[46]....
        /*4ad8*/ 	.word	0x00015b70
        /*4adc*/ 	.word	0x000000ff
        /*4ae0*/ 	.word	0x00000008
        /*4ae4*/ 	.short	0x010a
        /*4ae6*/ 	.byte	0x05
	.zero		1


	//   ....[47]....
        /*4ae8*/ 	.word	0x00019740
        /*4aec*/ 	.word	0x00000000
        /*4af0*/ 	.word	0x00038090
        /*4af4*/ 	.short	0x0101
        /*4af6*/ 	.byte	0x3c
	.zero		1


	//   ....[48]....
        /*4af8*/ 	.word	0x00019890
        /*4afc*/ 	.word	0x00000004
        /*4b00*/ 	.word	0x00038060
        /*4b04*/ 	.short	0x010a
        /*4b06*/ 	.byte	0x3f
	.zero		1


	//   ....[49]....
        /*4b08*/ 	.word	0x00019c20
        /*4b0c*/ 	.word	0x00000002
        /*4b10*/ 	.word	0x00038028
        /*4b14*/ 	.short	0x010a
        /*4b16*/ 	.byte	0x3f
	.zero		1


	//   ....[50]....
        /*4b18*/ 	.word	0x00019fb0
        /*4b1c*/ 	.word	0x00000005
        /*4b20*/ 	.word	0x00038060
        /*4b24*/ 	.short	0x010a
        /*4b26*/ 	.byte	0x3f
	.zero		1


	//   ....[51]....
        /*4b28*/ 	.word	0x0001a370
        /*4b2c*/ 	.word	0x00000004
        /*4b30*/ 	.word	0x00038028
        /*4b34*/ 	.short	0x010a
        /*4b36*/ 	.byte	0x3f
	.zero		1


	//   ....[52]....
        /*4b38*/ 	.word	0x0001a6a0
        /*4b3c*/ 	.word	0x00000006
        /*4b40*/ 	.word	0x00038028
        /*4b44*/ 	.short	0x010a
        /*4b46*/ 	.byte	0x3f
	.zero		1


	//   ....[53]....
        /*4b48*/ 	.word	0x0001aa60
        /*4b4c*/ 	.word	0x00000006
        /*4b50*/ 	.word	0x00038028
        /*4b54*/ 	.short	0x010a
        /*4b56*/ 	.byte	0x3f
	.zero		1


	//   ....[54]....
        /*4b58*/ 	.word	0x0001acc0
        /*4b5c*/ 	.word	0x00000005
        /*4b60*/ 	.word	0x00038050
        /*4b64*/ 	.short	0x010a
        /*4b66*/ 	.byte	0x3f
	.zero		1


	//   ....[55]....
        /*4b68*/ 	.word	0x0001ad20
        /*4b6c*/ 	.word	0x00000005
        /*4b70*/ 	.word	0x00038000
        /*4b74*/ 	.short	0x010a
        /*4b76*/ 	.byte	0x3f
	.zero		1


	//   ....[56]....
        /*4b78*/ 	.word	0x0001ada0
        /*4b7c*/ 	.word	0x00000005
        /*4b80*/ 	.word	0xfffffff8
        /*4b84*/ 	.short	0x010a
        /*4b86*/ 	.byte	0x3f
	.zero		1


	//   ....[57]....
        /*4b88*/ 	.word	0x0001ae00
        /*4b8c*/ 	.word	0x00000009
        /*4b90*/ 	.word	0x00038008
        /*4b94*/ 	.short	0x010a
        /*4b96*/ 	.byte	0x3f
	.zero		1


	//   ....[58]....
        /*4b98*/ 	.word	0x0001ae60
        /*4b9c*/ 	.word	0x00000005
        /*4ba0*/ 	.word	0x00038000
        /*4ba4*/ 	.short	0x010a
        /*4ba6*/ 	.byte	0x3f
	.zero		1


	//   ....[59]....
        /*4ba8*/ 	.word	0x0001aec0
        /*4bac*/ 	.word	0x00000000
        /*4bb0*/ 	.word	0x00038000
        /*4bb4*/ 	.short	0x010a
        /*4bb6*/ 	.byte	0x3f
	.zero		1


	//   ....[60]....
        /*4bb8*/ 	.word	0x0001af20
        /*4bbc*/ 	.word	0x00000006
        /*4bc0*/ 	.word	0x00038000
        /*4bc4*/ 	.short	0x010a
        /*4bc6*/ 	.byte	0x3f
	.zero		1


	//   ....[61]....
        /*4bc8*/ 	.word	0x0001af80
        /*4bcc*/ 	.word	0x00000000
        /*4bd0*/ 	.word	0x00038000
        /*4bd4*/ 	.short	0x010a
        /*4bd6*/ 	.byte	0x3f
	.zero		1


	//   ....[62]....
        /*4bd8*/ 	.word	0x0001b000
        /*4bdc*/ 	.word	0x00000003
        /*4be0*/ 	.word	0x00000008
        /*4be4*/ 	.short	0x010a
        /*4be6*/ 	.byte	0x3f
	.zero		1


	//   ....[63]....
        /*4be8*/ 	.word	0x0001b050
        /*4bec*/ 	.word	0x00000004
        /*4bf0*/ 	.word	0x00038060
        /*4bf4*/ 	.short	0x010a
        /*4bf6*/ 	.byte	0x3f
	.zero		1


	//   ....[64]....
        /*4bf8*/ 	.word	0x0001b0a0
        /*4bfc*/ 	.word	0x00000002
        /*4c00*/ 	.word	0x00038028
        /*4c04*/ 	.short	0x010a
        /*4c06*/ 	.byte	0x3f
	.zero		1


	//   ....[65]....
        /*4c08*/ 	.word	0x0001b0f0
        /*4c0c*/ 	.word	0x00000005
        /*4c10*/ 	.word	0x00038060
        /*4c14*/ 	.short	0x010a
        /*4c16*/ 	.byte	0x3f
	.zero		1


	//   ....[66]....
        /*4c18*/ 	.word	0x0001b140
        /*4c1c*/ 	.word	0x00000004
        /*4c20*/ 	.word	0x00038028
        /*4c24*/ 	.short	0x010a
        /*4c26*/ 	.byte	0x3f
	.zero		1


	//   ....[67]....
        /*4c28*/ 	.word	0x0001b190
        /*4c2c*/ 	.word	0x00000006
        /*4c30*/ 	.word	0x00038028
        /*4c34*/ 	.short	0x010a
        /*4c36*/ 	.byte	0x3f
	.zero		1


	//   ....[68]....
        /*4c38*/ 	.word	0x0001b1e0
        /*4c3c*/ 	.word	0x00000006
        /*4c40*/ 	.word	0x00038028
        /*4c44*/ 	.short	0x010a
        /*4c46*/ 	.byte	0x3f
	.zero		1


	//----- nvinfo : EIATTR_NUM_MBARRIERS
	.align		4
.L_40:
        /*4c48*/ 	.byte	0x03, 0x38
        /*4c4a*/ 	.short	0x001e


	//----- nvinfo : EIATTR_EXIT_INSTR_OFFSETS
	.align		4
        /*4c4c*/ 	.byte	0x04, 0x1c
        /*4c4e*/ 	.short	(.L_42 - .L_41)


	//   ....[0]....
.L_41:
        /*4c50*/ 	.word	0x00000a30


	//   ....[1]....
        /*4c54*/ 	.word	0x00019750


	//   ....[2]....
        /*4c58*/ 	.word	0x00019790


	//   ....[3]....
        /*4c5c*/ 	.word	0x0001a570


	//   ....[4]....
        /*4c60*/ 	.word	0x0001aca0


	//----- nvinfo : EIATTR_MAX_THREADS
	.align		4
.L_42:
        /*4c64*/ 	.byte	0x04, 0x05
        /*4c66*/ 	.short	(.L_44 - .L_43)
.L_43:
        /*4c68*/ 	.word	0x00000180
        /*4c6c*/ 	.word	0x00000001
        /*4c70*/ 	.word	0x00000001


	//----- nvinfo : EIATTR_CRS_STACK_SIZE
	.align		4
.L_44:
        /*4c74*/ 	.byte	0x04, 0x1e
        /*4c76*/ 	.short	(.L_46 - .L_45)
.L_45:
        /*4c78*/ 	.word	0x00000000


	//----- nvinfo : EIATTR_CBANK_PARAM_SIZE
	.align		4
.L_46:
        /*4c7c*/ 	.byte	0x03, 0x19
        /*4c7e*/ 	.short	0x0870


	//----- nvinfo : EIATTR_PARAM_CBANK
	.align		4
        /*4c80*/ 	.byte	0x04, 0x0a
        /*4c82*/ 	.short	(.L_48 - .L_47)
	.align		4
.L_47:
        /*4c84*/ 	.word	index@(.nv.constant0._ZN7cutlass13device_kernelINS_4fmha6kernel28FmhaKernelTmaWarpSpecializedINS1_10collective30FmhaMainloopTmaWarpSpecializedINS_12float_e4m3_tEffN4cute5tupleIJNS7_1CILi128EEENS9_ILi64EEENS9_ILi512EEEEEENS8_IJiNS9_ILi1EEENS8_IJiiEEEEEESG_NS8_IJSE_iSF_EEENS4_14ResidualFusionEJEEENS4_15FmhaFwdEpilogueIS6_fNS8_IJSB_SC_SB_EEEEENS2_23IndividualTileSchedulerEJEEEEEvNT_6ParamsE)
        /*4c88*/ 	.short	0x0210
        /*4c8a*/ 	.short	0x0870


	//----- nvinfo : EIATTR_SW_WAR
	.align		4
.L_48:
        /*4c8c*/ 	.byte	0x04, 0x36
        /*4c8e*/ 	.short	(.L_50 - .L_49)
.L_49:
        /*4c90*/ 	.word	0x00000008
.L_50:


//--------------------- .nv.callgraph             --------------------------
	.section	.nv.callgraph,"",@"SHT_CUDA_CALLGRAPH"
	.align	4
	.sectionentsize	8
	.align		4
        /*0000*/ 	.word	0x00000000
	.align		4
        /*0004*/ 	.word	0xffffffff
	.align		4
        /*0008*/ 	.word	index@(_ZN7cutlass13device_kernelINS_4fmha6kernel28FmhaKernelTmaWarpSpecializedINS1_10collective30FmhaMainloopTmaWarpSpecializedINS_12float_e4m3_tEffN4cute5tupleIJNS7_1CILi128EEENS9_ILi64EEENS9_ILi512EEEEEENS8_IJiNS9_ILi1EEENS8_IJiiEEEEEESG_NS8_IJSE_iSF_EEENS4_14ResidualFusionEJEEENS4_15FmhaFwdEpilogueIS6_fNS8_IJSB_SC_SB_EEEEENS2_23IndividualTileSchedulerEJEEEEEvNT_6ParamsE)
	.align		4
        /*000c*/ 	.word	index@(__assertfail)
	.align		4
        /*0010*/ 	.word	0x00000000
	.align		4
        /*0014*/ 	.word	0xfffffffe
	.align		4
        /*0018*/ 	.word	0x00000000
	.align		4
        /*001c*/ 	.word	0xfffffffd
	.align		4
        /*0020*/ 	.word	0x00000000
	.align		4
        /*0024*/ 	.word	0xfffffffc


//--------------------- .nv.constant4             --------------------------
	.section	.nv.constant4,"a",@progbits
	.align	8
	.align		8
.nv.constant4:
        /*0000*/ 	.dword	__assertfail
	.align		8
        /*0008*/ 	.dword	__unnamed_1
	.align		8
        /*0010*/ 	.dword	__unnamed_2
	.align		8
        /*0018*/ 	.dword	_ZN39_INTERNAL_890e5f0f_4_k_cu_e4dba0ee_33994cuda3std3__45__cpo5beginE
	.align		8
        /*0020*/ 	.dword	_ZN39_INTERNAL_890e5f0f_4_k_cu_e4dba0ee_33994cuda3std3__45__cpo3endE
	.align		8
        /*0028*/ 	.dword	_ZN39_INTERNAL_890e5f0f_4_k_cu_e4dba0ee_33994cuda3std3__45__cpo6cbeginE
	.align		8
        /*0030*/ 	.dword	_ZN39_INTERNAL_890e5f0f_4_k_cu_e4dba0ee_33994cuda3std3__45__cpo4cendE
	.align		8
        /*0038*/ 	.dword	_ZN39_INTERNAL_890e5f0f_4_k_cu_e4dba0ee_33994cuda3std3__441_GLOBAL__N__890e5f0f_4_k_cu_e4dba0ee_33996ignoreE
	.align		8
        /*0040*/ 	.dword	_ZN39_INTERNAL_890e5f0f_4_k_cu_e4dba0ee_33994cuda3std3__419piecewise_constructE
	.align		8
        /*0048*/ 	.dword	_ZN39_INTERNAL_890e5f0f_4_k_cu_e4dba0ee_33994cuda3std3__48in_placeE
	.align		8
        /*0050*/ 	.dword	_ZN39_INTERNAL_890e5f0f_4_k_cu_e4dba0ee_33994cuda3std6ranges3__45__cpo4swapE
	.align		8
        /*0058*/ 	.dword	_ZN39_INTERNAL_890e5f0f_4_k_cu_e4dba0ee_33994cuda3std6ranges3__45__cpo9iter_moveE
	.align		8
        /*0060*/ 	.dword	_ZN39_INTERNAL_890e5f0f_4_k_cu_e4dba0ee_33994cute7productE
	.align		8
        /*0068*/ 	.dword	_ZN39_INTERNAL_890e5f0f_4_k_cu_e4dba0ee_33994cute1_E
	.align		8
        /*0070*/ 	.dword	$str$24
	.align		8
        /*0078*/ 	.dword	$str$25


//--------------------- .text._ZN7cutlass13device_kernelINS_4fmha6kernel28FmhaKernelTmaWarpSpecializedINS1_10collective30FmhaMainloopTmaWarpSpecializedINS_12float_e4m3_tEffN4cute5tupleIJNS7_1CILi128EEENS9_ILi64EEENS9_ILi512EEEEEENS8_IJiNS9_ILi1EEENS8_IJiiEEEEEESG_NS8_IJSE_iSF_EEENS4_14ResidualFusionEJEEENS4_15FmhaFwdEpilogueIS6_fNS8_IJSB_SC_SB_EEEEENS2_23IndividualTileSchedulerEJEEEEEvNT_6ParamsE --------------------------
	.section	.text._ZN7cutlass13device_kernelINS_4fmha6kernel28FmhaKernelTmaWarpSpecializedINS1_10collective30FmhaMainloopTmaWarpSpecializedINS_12float_e4m3_tEffN4cute5tupleIJNS7_1CILi128EEENS9_ILi64EEENS9_ILi512EEEEEENS8_IJiNS9_ILi1EEENS8_IJiiEEEEEESG_NS8_IJSE_iSF_EEENS4_14ResidualFusionEJEEENS4_15FmhaFwdEpilogueIS6_fNS8_IJSB_SC_SB_EEEEENS2_23IndividualTileSchedulerEJEEEEEvNT_6ParamsE,"ax",@progbits
	.align	128
.text._ZN7cutlass13device_kernelINS_4fmha6kernel28FmhaKernelTmaWarpSpecializedINS1_10collective30FmhaMainloopTmaWarpSpecializedINS_12float_e4m3_tEffN4cute5tupleIJNS7_1CILi128EEENS9_ILi64EEENS9_ILi512EEEEEENS8_IJiNS9_ILi1EEENS8_IJiiEEEEEESG_NS8_IJSE_iSF_EEENS4_14ResidualFusionEJEEENS4_15FmhaFwdEpilogueIS6_fNS8_IJSB_SC_SB_EEEEENS2_23IndividualTileSchedulerEJEEEEEvNT_6ParamsE:
        .type           _ZN7cutlass13device_kernelINS_4fmha6kernel28FmhaKernelTmaWarpSpecializedINS1_10collective30FmhaMainloopTmaWarpSpecializedINS_12float_e4m3_tEffN4cute5tupleIJNS7_1CILi128EEENS9_ILi64EEENS9_ILi512EEEEEENS8_IJiNS9_ILi1EEENS8_IJiiEEEEEESG_NS8_IJSE_iSF_EEENS4_14ResidualFusionEJEEENS4_15FmhaFwdEpilogueIS6_fNS8_IJSB_SC_SB_EEEEENS2_23IndividualTileSchedulerEJEEEEEvNT_6ParamsE,@function
        .size           _ZN7cutlass13device_kernelINS_4fmha6kernel28FmhaKernelTmaWarpSpecializedINS1_10collective30FmhaMainloopTmaWarpSpecializedINS_12float_e4m3_tEffN4cute5tupleIJNS7_1CILi128EEENS9_ILi64EEENS9_ILi512EEEEEENS8_IJiNS9_ILi1EEENS8_IJiiEEEEEESG_NS8_IJSE_iSF_EEENS4_14ResidualFusionEJEEENS4_15FmhaFwdEpilogueIS6_fNS8_IJSB_SC_SB_EEEEENS2_23IndividualTileSchedulerEJEEEEEvNT_6ParamsE,(.L_x_132 - _ZN7cutlass13device_kernelINS_4fmha6kernel28FmhaKernelTmaWarpSpecializedINS1_10collective30FmhaMainloopTmaWarpSpecializedINS_12float_e4m3_tEffN4cute5tupleIJNS7_1CILi128EEENS9_ILi64EEENS9_ILi512EEEEEENS8_IJiNS9_ILi1EEENS8_IJiiEEEEEESG_NS8_IJSE_iSF_EEENS4_14ResidualFusionEJEEENS4_15FmhaFwdEpilogueIS6_fNS8_IJSB_SC_SB_EEEEENS2_23IndividualTileSchedulerEJEEEEEvNT_6ParamsE)
        .other          _ZN7cutlass13device_kernelINS_4fmha6kernel28FmhaKernelTmaWarpSpecializedINS1_10collective30FmhaMainloopTmaWarpSpecializedINS_12float_e4m3_tEffN4cute5tupleIJNS7_1CILi128EEENS9_ILi64EEENS9_ILi512EEEEEENS8_IJiNS9_ILi1EEENS8_IJiiEEEEEESG_NS8_IJSE_iSF_EEENS4_14ResidualFusionEJEEENS4_15FmhaFwdEpilogueIS6_fNS8_IJSB_SC_SB_EEEEENS2_23IndividualTileSchedulerEJEEEEEvNT_6ParamsE,@"STO_CUDA_ENTRY STV_DEFAULT"
_ZN7cutlass13device_kernelINS_4fmha6kernel28FmhaKernelTmaWarpSpecializedINS1_10collective30FmhaMainloopTmaWarpSpecializedINS_12float_e4m3_tEffN4cute5tupleIJNS7_1CILi128EEENS9_ILi64EEENS9_ILi512EEEEEENS8_IJiNS9_ILi1EEENS8_IJiiEEEEEESG_NS8_IJSE_iSF_EEENS4_14ResidualFusionEJEEENS4_15FmhaFwdEpilogueIS6_fNS8_IJSB_SC_SB_EEEEENS2_23IndividualTileSchedulerEJEEEEEvNT_6ParamsE:
[----:B------:R-:W1:Y:S02]  /*0000*/  LDC R1, c[0x0][0x28] ;  /* 0x00000a00ff017b82 */ /* 0x000e640000000800 */
[----:B-1----:R-:W-:Y:S01]  /*0010*/  IADD3 R1, R1, -0x650, RZ ;  /* 0xfffff9b001017810 */ /* 0x002fe20007ffe0ff */
[----:B------:R-:W1:Y:S01]  /*0020*/  S2R R0, SR_TID.X ;  /* 0x0000000000007919 */ /* 0x000e620000002100 */
[----:B------:R-:W-:Y:S01]  /*0030*/  ELECT P1, URZ, PT ;  /* 0x00000000003f782f */ /* 0x000fe20003820000 */
[----:B------:R-:W-:Y:S01]  /*0040*/  BSSY B0, `(.L_x_0) ;  /* 0x0000017000007945 */ /* 0x000fe20003800000 */
[----:B-1----:R-:W-:-:S05]  /*0050*/  SHF.R.U32.HI R2, RZ, 0x5, R0 ;  /* 0x00000005ff027819 */ /* 0x002fca0000011600 */
[----:B------:R-:W1:Y:S02]  /*0060*/  SHFL.IDX PT, R3, R2, RZ, 0x1f ;  /* 0x00001fff02037589 */ /* 0x000e6400000e0000 */
[----:B-1----:R-:W-:Y:S02]  /*0070*/  R2UR UR4, R3 ;  /* 0x00000000030472ca */ /* 0x002fe400000e0000 */
[----:B------:R-:W-:-:S06]  /*0080*/  SHF.R.U32.HI R3, RZ, 0x7, R0 ;  /* 0x00000007ff037819 */ /* 0x000fcc0000011600 */
[----:B------:R-:W1:Y:S05]  /*0090*/  SHFL.IDX PT, R3, R3, RZ, 0x1f ;  /* 0x00001fff03037589 */ /* 0x000e6a00000e0000 */
[----:B------:R-:W-:Y:S02]  /*00a0*/  USHF.R.S32.HI UR5, URZ, 0x1f, UR4 ;  /* 0x0000001f3f057899 */ /* 0x000fe40008011404 */
[----:B------:R-:W-:Y:S02]  /*00b0*/  ISETP.NE.OR P0, PT, RZ, UR4, !P1 ;  /* 0x00000004ff007c0c */ /* 0x000fe4000cf05670 */
[----:B------:R-:W-:-:S04]  /*00c0*/  ULEA.HI UR5, UR5, UR4, URZ, 0x2 ;  /* 0x0000000405057291 */ /* 0x000fc8000f8f103f */
[----:B------:R-:W-:-:S04]  /*00d0*/  ULOP3.LUT UR5, UR5, 0xfffffffc, URZ, 0xc0, !UPT ;  /* 0xfffffffc05057892 */ /* 0x000fc8000f8ec03f */
[----:B------:R-:W-:-:S03]  /*00e0*/  UIADD3 UR8, UR4, -UR5, URZ ;  /* 0x8000000504087290 */ /* 0x000fc6000fffe03f */
[----:B------:R-:W-:Y:S09]  /*00f0*/  @P0 BRA `(.L_x_1) ;  /* 0x00000000002c0947 */ /* 0x000ff20003800000 */
[----:B------:R-:W-:Y:S02]  /*0100*/  ULDC.64 UR4, c[0x0][0x198] ;  /* 0x0000660000047ab9 */ /* 0x000fe40000000a00 */
[----:B------:R-:W-:Y:S02]  /*0110*/  UIADD3 UR6, UP0, UR4, 0xf0, URZ ;  /* 0x000000f004067890 */ /* 0x000fe4000ff1e03f */
[----:B------:R-:W-:Y:S02]  /*0120*/  UIADD3 UR10, UP1, UR4, 0x1f0, URZ ;  /* 0x000001f0040a7890 */ /* 0x000fe4000ff3e03f */
[----:B------:R-:W-:Y:S02]  /*0130*/  UIADD3 UR4, UP2, UR4, 0x2f0, URZ ;  /* 0x000002f004047890 */ /* 0x000fe4000ff5e03f */
[----:B------:R-:W-:Y:S02]  /*0140*/  UIADD3.X UR7, URZ, UR5, URZ, UP0, !UPT ;  /* 0x000000053f077290 */ /* 0x000fe400087fe43f */
[----:B------:R-:W-:-:S02]  /*0150*/  UIADD3.X UR11, URZ, UR5, URZ, UP1, !UPT ;  /* 0x000000053f0b7290 */ /* 0x000fc40008ffe43f */
[----:B------:R-:W-:-:S05]  /*0160*/  UIADD3.X UR5, URZ, UR5, URZ, UP2, !UPT ;  /* 0x000000053f057290 */ /* 0x000fca00097fe43f */
[----:B------:R2:W-:Y:S02]  /*0170*/  UTMACCTL.PF [UR6] ;  /* 0x00000000060079b9 */ /* 0x0005e40008040000 */
[----:B------:R2:W-:Y:S02]  /*0180*/  UTMACCTL.PF [UR10] ;  /* 0x000000000a0079b9 */ /* 0x0005e40008040000 */
[----:B------:R2:W-:Y:S02]  /*0190*/  UTMACCTL.PF [UR4] ;  /* 0x00000000040079b9 */ /* 0x0005e40008040000 */
[----:B--2---:R-:W-:Y:S01]  /*01a0*/  NOP ;  /* 0x0000000000007918 */ /* 0x004fe20000000000 */
.L_x_1:
[----:B------:R-:W-:Y:S05]  /*01b0*/  BSYNC B0 ;  /* 0x0000000000007941 */ /* 0x000fea0003800000 */
.L_x_0:
[----:B------:R-:W2:Y:S01]  /*01c0*/  SHFL.IDX PT, R4, R2, RZ, 0x1f ;  /* 0x00001fff02047589 */ /* 0x000ea200000e0000 */
[----:B-1----:R-:W-:Y:S01]  /*01d0*/  R2UR UR4, R3 ;  /* 0x00000000030472ca */ /* 0x002fe200000e0000 */
[----:B------:R-:W-:-:S12]  /*01e0*/  UISETP.NE.AND UP0, UPT, UR8, 0x1, UPT ;  /* 0x000000010800788c */ /* 0x000fd8000bf05270 */
[----:B------:R-:W-:Y:S01]  /*01f0*/  MOV R5, UR4 ;  /* 0x0000000400057c02 */ /* 0x000fe20008000f00 */
[----:B------:R-:W-:Y:S02]  /*0200*/  UIADD3 UR10, UR4, -0x1, URZ ;  /* 0xffffffff040a7890 */ /* 0x000fe4000fffe03f */
[----:B------:R-:W-:Y:S02]  /*0210*/  UISETP.EQ.AND UP0, UPT, UR4, URZ, !UP0 ;  /* 0x0000003f0400728c */ /* 0x000fe4000c702270 */
[----:B------:R1:W-:Y:S01]  /*0220*/  STL [R1+0x200], R5 ;  /* 0x0002000501007387 */ /* 0x0003e20000100800 */
[----:B------:R-:W-:Y:S02]  /*0230*/  UISETP.GE.U32.AND UP1, UPT, UR10, 0x4, UPT ;  /* 0x000000040a00788c */ /* 0x000fe4000bf26070 */
[----:B------:R-:W-:Y:S01]  /*0240*/  USEL UR14, URZ, 0x1, !UP0 ;  /* 0x000000013f0e7887 */ /* 0x000fe2000c000000 */
[----:B--2---:R-:W-:-:S03]  /*0250*/  ISETP.NE.AND P0, PT, R4, RZ, PT ;  /* 0x000000ff0400720c */ /* 0x004fc60003f05270 */
[----:B------:R-:W-:-:S10]  /*0260*/  USEL UR14, UR14, 0x2, UP1 ;  /* 0x000000020e0e7887 */ /* 0x000fd40008800000 */
[----:B-1----:R-:W-:Y:S05]  /*0270*/  @P0 BRA `(.L_x_2) ;  /* 0x0000000000480947 */ /* 0x002fea0003800000 */
[----:B------:R-:W1:Y:S01]  /*0280*/  S2UR UR9, SR_CgaCtaId ;  /* 0x00000000000979c3 */ /* 0x000e620000008800 */
[----:B------:R-:W-:Y:S01]  /*0290*/  UMOV UR4, 0x400 ;  /* 0x0000040000047882 */ /* 0x000fe20000000000 */
[----:B------:R-:W-:Y:S01]  /*02a0*/  UMOV UR5, 0x1 ;  /* 0x0000000100057882 */ /* 0x000fe20000000000 */
[----:B------:R-:W-:Y:S01]  /*02b0*/  UMOV UR6, 0x80 ;  /* 0x0000008000067882 */ /* 0x000fe20000000000 */
[----:B------:R-:W-:Y:S01]  /*02c0*/  ELECT P0, URZ, PT ;  /* 0x00000000003f782f */ /* 0x000fe20003800000 */
[----:B------:R-:W-:-:S04]  /*02d0*/  UIADD3 UR6, -UR6, 0x100000, URZ ;  /* 0x0010000006067890 */ /* 0x000fc8000fffe13f */
[----:B------:R-:W-:Y:S02]  /*02e0*/  USHF.L.U32 UR7, UR6, 0xb, URZ ;  /* 0x0000000b06077899 */ /* 0x000fe4000800063f */
[----:B------:R-:W-:Y:S02]  /*02f0*/  USHF.L.U32 UR6, UR6, 0x1, URZ ;  /* 0x0000000106067899 */ /* 0x000fe4000800063f */
[----:B-1----:R-:W-:Y:S02]  /*0300*/  ULEA UR9, UR9, UR4, 0x18 ;  /* 0x0000000409097291 */ /* 0x002fe4000f8ec03f */
[----:B------:R-:W-:-:S04]  /*0310*/  UIADD3 UR4, -UR5, 0x100000, URZ ;  /* 0x0010000005047890 */ /* 0x000fc8000fffe13f */
[----:B------:R-:W-:Y:S02]  /*0320*/  USHF.L.U32 UR5, UR4, 0xb, URZ ;  /* 0x0000000b04057899 */ /* 0x000fe4000800063f */
[----:B------:R-:W-:Y:S01]  /*0330*/  USHF.L.U32 UR4, UR4, 0x1, URZ ;  /* 0x0000000104047899 */ /* 0x000fe2000800063f */
[----:B------:R-:W1:Y:S11]  /*0340*/  FENCE.VIEW.ASYNC.S ;  /* 0x00000000000073c6 */ /* 0x000e760000000000 */
[----:B-1----:R1:W2:Y:S01]  /*0350*/  SYNCS.EXCH.64 URZ, [UR9+0x38050], UR4 ;  /* 0x03805004093f75b2 */ /* 0x0022a20008000100 */
[----:B------:R1:W3:Y:S01]  /*0360*/  SYNCS.EXCH.64 URZ, [UR9+0x38060], UR6 ;  /* 0x03806006093f75b2 */ /* 0x0002e20008000100 */
[----:B------:R1:W4:Y:S01]  /*0370*/  SYNCS.EXCH.64 URZ, [UR9+0x38058], UR4 ;  /* 0x03805804093f75b2 */ /* 0x0003220008000100 */
[----:B------:R1:W1:Y:S01]  /*0380*/  SYNCS.EXCH.64 URZ, [UR9+0x38068], UR6 ;  /* 0x03806806093f75b2 */ /* 0x0002620008000100 */
[----:B------:R-:W-:Y:S01]  /*0390*/  NOP ;  /* 0x0000000000007918 */ /* 0x000fe20000000000 */
.L_x_2:
[----:B------:R-:W5:Y:S01]  /*03a0*/  SHFL.IDX PT, R3, R2, RZ, 0x1f ;  /* 0x00001fff02037589 */ /* 0x000f6200000e0000 */
[----:B------:R-:W-:Y:S01]  /*03b0*/  NOP ;  /* 0x0000000000007918 */ /* 0x000fe20000000000 */
[----:B-----5:R-:W-:-:S13]  /*03c0*/  ISETP.NE.AND P0, PT, R3, RZ, PT ;  /* 0x000000ff0300720c */ /* 0x020fda0003f05270 */
[----:B------:R-:W-:Y:S05]  /*03d0*/  @P0 BRA `(.L_x_3) ;  /* 0x0000000000600947 */ /* 0x000fea0003800000 */
[----:B-1----:R-:W1:Y:S01]  /*03e0*/  S2UR UR5, SR_CgaCtaId ;  /* 0x00000000000579c3 */ /* 0x002e620000008800 */
[----:B------:R-:W-:Y:S01]  /*03f0*/  UMOV UR4, 0x400 ;  /* 0x0000040000047882 */ /* 0x000fe20000000000 */
[----:B------:R-:W-:Y:S01]  /*0400*/  UMOV UR6, 0x1 ;  /* 0x0000000100067882 */ /* 0x000fe20000000000 */
[----:B------:R-:W-:Y:S01]  /*0410*/  UMOV UR11, 0x100 ;  /* 0x00000100000b7882 */ /* 0x000fe20000000000 */
[----:B------:R-:W-:-:S04]  /*0420*/  UIADD3 UR6, -UR6, 0x100000, URZ ;  /* 0x0010000006067890 */ /* 0x000fc8000fffe13f */
[----:B------:R-:W-:Y:S02]  /*0430*/  USHF.L.U32 UR7, UR6, 0xb, URZ ;  /* 0x0000000b06077899 */ /* 0x000fe4000800063f */
[----:B------:R-:W-:Y:S01]  /*0440*/  USHF.L.U32 UR6, UR6, 0x1, URZ ;  /* 0x0000000106067899 */ /* 0x000fe2000800063f */
[----:B------:R-:W-:Y:S01]  /*0450*/  ELECT P0, URZ, PT ;  /* 0x00000000003f782f */ /* 0x000fe20003800000 */
[----:B-1----:R-:W-:Y:S02]  /*0460*/  ULEA UR9, UR5, UR4, 0x18 ;  /* 0x0000000405097291 */ /* 0x002fe4000f8ec03f */
[----:B------:R-:W-:-:S04]  /*0470*/  UIADD3 UR4, -UR11, 0x100000, URZ ;  /* 0x001000000b047890 */ /* 0x000fc8000fffe13f */
[----:B------:R-:W-:Y:S02]  /*0480*/  USHF.L.U32 UR5, UR4, 0xb, URZ ;  /* 0x0000000b04057899 */ /* 0x000fe4000800063f */
[----:B------:R-:W-:Y:S01]  /*0490*/  USHF.L.U32 UR4, UR4, 0x1, URZ ;  /* 0x0000000104047899 */ /* 0x000fe2000800063f */
[----:B------:R-:W1:Y:S03]  /*04a0*/  FENCE.VIEW.ASYNC.S ;  /* 0x00000000000073c6 */ /* 0x000e660000000000 */
[----:B-1----:R1:W1:Y:S08]  /*04b0*/  SYNCS.EXCH.64 URZ, [UR9+0x38000], UR6 ;  /* 0x03800006093f75b2 */ /* 0x0022700008000100 */
[----:B------:R1:W1:Y:S01]  /*04c0*/  SYNCS.EXCH.64 URZ, [UR9+0x38028], UR4 ;  /* 0x03802804093f75b2 */ /* 0x0002620008000100 */
        /* <DEDUP_REMOVED lines=8> */
[----:B------:R-:W-:Y:S01]  /*0550*/  NOP ;  /* 0x0000000000007918 */ /* 0x000fe20000000000 */
.L_x_3:
        /* <DEDUP_REMOVED lines=21> */
[----:B------:R-:W-:Y:S01]  /*06b0*/  NOP ;  /* 0x0000000000007918 */ /* 0x000fe20000000000 */
.L_x_4:
[----:B------:R-:W5:Y:S01]  /*06c0*/  SHFL.IDX PT, R3, R2, RZ, 0x1f ;  /* 0x00001fff02037589 */ /* 0x000f6200000e0000 */
[----:B------:R-:W-:Y:S01]  /*06d0*/  ELECT P0, URZ, PT ;  /* 0x00000000003f782f */ /* 0x000fe20003800000 */
[----:B------:R-:W-:Y:S01]  /*06e0*/  NOP ;  /* 0x0000000000007918 */ /* 0x000fe20000000000 */
[----:B-1----:R-:W-:Y:S02]  /*06f0*/  UMOV UR4, 0x80 ;  /* 0x0000008000047882 */ /* 0x002fe40000000000 */
[C---:B-----5:R-:W-:Y:S02]  /*0700*/  ISETP.NE.OR P0, PT, R3.reuse, RZ, !P0 ;  /* 0x000000ff0300720c */ /* 0x060fe40004705670 */
[----:B------:R-:W-:-:S11]  /*0710*/  ISETP.NE.AND P2, PT, R3, RZ, PT ;  /* 0x000000ff0300720c */ /* 0x000fd60003f45270 */
[----:B------:R-:W-:Y:S01]  /*0720*/  VOTEU.ALL UP0, P0 ;  /* 0x00000000003f7886 */ /* 0x000fe20000000000 */
[----:B------:R-:W-:Y:S01]  /*0730*/  VOTEU.ALL UP2, P0 ;  /* 0x00000000003f7886 */ /* 0x000fe20000040000 */
[----:B------:R-:W-:Y:S01]  /*0740*/  VOTEU.ALL UP3, P0 ;  /* 0x00000000003f7886 */ /* 0x000fe20000060000 */
[----:B------:R-:W-:Y:S02]  /*0750*/  VOTEU.ALL UP4, P0 ;  /* 0x00000000003f7886 */ /* 0x000fe40000080000 */
[----:B------:R-:W1:Y:S01]  /*0760*/  @!UP0 S2UR UR7, SR_CgaCtaId ;  /* 0x00000000000789c3 */ /* 0x000e620000008800 */
[----:B------:R-:W-:Y:S01]  /*0770*/  @!UP0 UMOV UR6, 0x400 ;  /* 0x0000040000068882 */ /* 0x000fe20000000000 */
[----:B------:R-:W-:-:S04]  /*0780*/  @!UP0 UIADD3 UR4, -UR4, 0x100000, URZ ;  /* 0x0010000004048890 */ /* 0x000fc8000fffe13f */
[----:B------:R-:W-:Y:S02]  /*0790*/  @!UP0 USHF.L.U32 UR5, UR4, 0xb, URZ ;  /* 0x0000000b04058899 */ /* 0x000fe4000800063f */
[----:B------:R-:W-:Y:S02]  /*07a0*/  @!UP0 USHF.L.U32 UR4, UR4, 0x1, URZ ;  /* 0x0000000104048899 */ /* 0x000fe4000800063f */
[----:B-1----:R-:W-:Y:S01]  /*07b0*/  @!UP0 ULEA UR6, UR7, UR6, 0x18 ;  /* 0x0000000607068291 */ /* 0x002fe2000f8ec03f */
[----:B------:R-:W-:Y:S01]  /*07c0*/  VOTEU.ALL UP0, P0 ;  /* 0x00000000003f7886 */ /* 0x000fe20000000000 */
[----:B------:R-:W1:Y:S10]  /*07d0*/  FENCE.VIEW.ASYNC.S ;  /* 0x00000000000073c6 */ /* 0x000e740000000000 */
[----:B-1----:R1:W1:Y:S01]  /*07e0*/  @!UP0 SYNCS.EXCH.64 URZ, [UR6+0x38090], UR4 ;  /* 0x03809004063f85b2 */ /* 0x0022620008000100 */
[----:B------:R1:W1:Y:S01]  /*07f0*/  @!UP2 SYNCS.EXCH.64 URZ, [UR6+0x38098], UR4 ;  /* 0x03809804063fa5b2 */ /* 0x0002620008000100 */
[----:B------:R1:W1:Y:S01]  /*0800*/  @!UP3 SYNCS.EXCH.64 URZ, [UR6+0x380a0], UR4 ;  /* 0x0380a004063fb5b2 */ /* 0x0002620008000100 */
[----:B------:R1:W1:Y:S01]  /*0810*/  @!UP4 SYNCS.EXCH.64 URZ, [UR6+0x380a8], UR4 ;  /* 0x0380a804063fc5b2 */ /* 0x0002620008000100 */
[----:B------:R-:W-:Y:S01]  /*0820*/  NOP ;  /* 0x0000000000007918 */ /* 0x000fe20000000000 */
[----:B------:R-:W-:Y:S05]  /*0830*/  @P2 BRA `(.L_x_5) ;  /* 0x0000000000582947 */ /* 0x000fea0003800000 */
[----:B-1----:R-:W1:Y:S01]  /*0840*/  S2UR UR5, SR_CgaCtaId ;  /* 0x00000000000579c3 */ /* 0x002e620000008800 */
[----:B------:R-:W-:Y:S01]  /*0850*/  UMOV UR4, 0x400 ;  /* 0x0000040000047882 */ /* 0x000fe20000000000 */
[----:B------:R-:W-:Y:S01]  /*0860*/  UMOV UR6, 0x20 ;  /* 0x0000002000067882 */ /* 0x000fe20000000000 */
[----:B------:R-:W-:Y:S01]  /*0870*/  UMOV UR7, 0x80 ;  /* 0x0000008000077882 */ /* 0x000fe20000000000 */
[----:B------:R-:W-:Y:S01]  /*0880*/  ELECT P0, URZ, PT ;  /* 0x00000000003f782f */ /* 0x000fe20003800000 */
[----:B-1----:R-:W-:Y:S02]  /*0890*/  ULEA UR9, UR5, UR4, 0x18 ;  /* 0x0000000405097291 */ /* 0x002fe4000f8ec03f */
[----:B------:R-:W-:-:S04]  /*08a0*/  UIADD3 UR4, -UR6, 0x100000, URZ ;  /* 0x0010000006047890 */ /* 0x000fc8000fffe13f */
[----:B------:R-:W-:Y:S02]  /*08b0*/  USHF.L.U32 UR5, UR4, 0xb, URZ ;  /* 0x0000000b04057899 */ /* 0x000fe4000800063f */
[----:B------:R-:W-:Y:S02]  /*08c0*/  USHF.L.U32 UR4, UR4, 0x1, URZ ;  /* 0x0000000104047899 */ /* 0x000fe4000800063f */
        /* <DEDUP_REMOVED lines=13> */
.L_x_5:
[----:B-1----:R-:W-:Y:S01]  /*09a0*/  R2UR UR4, R5 ;  /* 0x00000000050472ca */ /* 0x002fe200000e0000 */
[----:B------:R-:W-:Y:S01]  /*09b0*/  NOP ;  /* 0x0000000000007918 */ /* 0x000fe20000000000 */
[----:B------:R-:W-:Y:S01]  /*09c0*/  MOV R2, UR8 ;  /* 0x0000000800027c02 */ /* 0x000fe20008000f00 */
[----:B--234-:R-:W-:Y:S03]  /*09d0*/  BAR.SYNC.DEFER_BLOCKING 0x0 ;  /* 0x0000000000007b1d */ /* 0x01cfe60000010000 */
[----:B------:R-:W-:-:S07]  /*09e0*/  ISETP.EQ.AND P2, PT, R2, 0x1, P1 ;  /* 0x000000010200780c */ /* 0x000fce0000f42270 */
[----:B------:R-:W-:-:S13]  /*09f0*/  ISETP.NE.AND P0, PT, RZ, UR4, PT ;  /* 0x00000004ff007c0c */ /* 0x000fda000bf05270 */
[----:B------:R-:W-:Y:S05]  /*0a00*/  @!P0 BRA `(.L_x_6) ;  /* 0x0000018c00548947 */ /* 0x000fea0003800000 */
[----:B------:R-:W-:-:S06]  /*0a10*/  UISETP.GT.U32.AND UP0, UPT, UR10, 0x3, UPT ;  /* 0x000000030a00788c */ /* 0x000fcc000bf04070 */
[----:B------:R-:W-:-:S13]  /*0a20*/  PLOP3.LUT P0, PT, PT, PT, UP0, 0x80, 0x0 ;  /* 0x000000000000781c */ /* 0x000fda0003f0f008 */
[----:B------:R-:W-:Y:S05]  /*0a30*/  @P0 EXIT ;  /* 0x000000000000094d */ /* 0x000fea0003800000 */
.L_x_7:
[----:B------:R-:W-:-:S08]  /*0a40*/  NOP ;  /* 0x0000000000007918 */ /* 0x000fd00000000000 */
[----:B------:R-:W1:Y:S02]  /*0a50*/  USETMAXREG.TRY_ALLOC.CTAPOOL UP0, 0xf0 ;  /* 0x000000f0000079c8 */ /* 0x000e640008000600 */
[----:B-1----:R-:W-:-:S13]  /*0a60*/  PLOP3.LUT P0, PT, PT, PT, UP0, 0x80, 0x0 ;  /* 0x000000000000781c */ /* 0x002fda0003f0f008 */
[----:B------:R-:W-:Y:S05]  /*0a70*/  @!P0 BRA `(.L_x_7) ;  /* 0xfffffffc00f08947 */ /* 0x000fea000383ffff */
[----:B------:R-:W2:Y:S01]  /*0a80*/  LDL R2, [R1+0x200] ;  /* 0x0002000001027983 */ /* 0x000ea20000100800 */
[----:B------:R-:W1:Y:S01]  /*0a90*/  S2UR UR5, SR_CTAID.X ;  /* 0x00000000000579c3 */ /* 0x000e620000002500 */
[----:B------:R-:W-:Y:S01]  /*0aa0*/  UMOV UR11, URZ ;  /* 0x0000003f000b7c82 */ /* 0x000fe20008000000 */
[----:B-1----:R-:W-:Y:S02]  /*0ab0*/  MOV R200, UR5 ;  /* 0x0000000500c87c02 */ /* 0x002fe40008000f00 */
[----:B--2---:R-:W-:-:S13]  /*0ac0*/  R2UR UR4, R2 ;  /* 0x00000000020472ca */ /* 0x004fda00000e0000 */
[----:B------:R-:W-:-:S03]  /*0ad0*/  UISETP.NE.AND UP0, UPT, UR4, 0x1, UPT ;  /* 0x000000010400788c */ /* 0x000fc6000bf05270 */
[----:B------:R-:W-:-:S03]  /*0ae0*/  UMOV UR4, URZ ;  /* 0x0000003f00047c82 */ /* 0x000fc60008000000 */
[----:B------:R-:W-:-:S13]  /*0af0*/  PLOP3.LUT P0, PT, PT, PT, UP0, 0x80, 0x0 ;  /* 0x000000000000781c */ /* 0x000fda0003f0f008 */
[----:B------:R-:W-:Y:S05]  /*0b00*/  @!P0 BRA `(.L_x_8) ;  /* 0x0000000000488947 */ /* 0x000fea0003800000 */
[----:B------:R-:W-:Y:S01]  /*0b10*/  R2UR UR5, R2 ;  /* 0x00000000020572ca */ /* 0x000fe200000e0000 */
[----:B------:R-:W-:-:S12]  /*0b20*/  UMOV UR11, 0x1 ;  /* 0x00000001000b7882 */ /* 0x000fd80000000000 */
[----:B------:R-:W-:-:S06]  /*0b30*/  UISETP.NE.AND UP0, UPT, UR5, 0x2, UPT ;  /* 0x000000020500788c */ /* 0x000fcc000bf05270 */
[----:B------:R-:W-:-:S13]  /*0b40*/  PLOP3.LUT P1, PT, PT, PT, UP0, 0x80, 0x0 ;  /* 0x000000000000781c */ /* 0x000fda0003f2f008 */
[----:B------:R-:W-:Y:S05]  /*0b50*/  @!P1 BRA `(.L_x_8) ;  /* 0x0000000000349947 */ /* 0x000fea0003800000 */
[----:B------:R-:W-:-:S13]  /*0b60*/  R2UR UR4, R2 ;  /* 0x00000000020472ca */ /* 0x000fda00000e0000 */
[----:B------:R-:W-:-:S06]  /*0b70*/  UISETP.NE.AND UP0, UPT, UR4, 0x3, UPT ;  /* 0x000000030400788c */ /* 0x000fcc000bf05270 */
[----:B------:R-:W-:-:S13]  /*0b80*/  PLOP3.LUT P1, PT, PT, PT, UP0, 0x80, 0x0 ;  /* 0x000000000000781c */ /* 0x000fda0003f2f008 */
[----:B------:R-:W-:Y:S05]  /*0b90*/  @!P1 BRA `(.L_x_9) ;  /* 0x00000000001c9947 */ /* 0x000fea0003800000 */
[----:B------:R-:W-:-:S13]  /*0ba0*/  R2UR UR4, R2 ;  /* 0x00000000020472ca */ /* 0x000fda00000e0000 */
[----:B------:R-:W-:-:S11]  /*0bb0*/  UISETP.NE.AND UP0, UPT, UR4, 0x4, UPT ;  /* 0x000000040400788c */ /* 0x000fd6000bf05270 */
[----:B------:R-:W-:Y:S01]  /*0bc0*/  @!UP0 UMOV UR4, 0x1 ;  /* 0x0000000100048882 */ /* 0x000fe20000000000 */
[----:B------:R-:W-:Y:S01]  /*0bd0*/  @!UP0 UMOV UR11, 0x1 ;  /* 0x00000001000b8882 */ /* 0x000fe20000000000 */
[----:B------:R-:W-:Y:S01]  /*0be0*/  @UP0 UMOV UR4, URZ ;  /* 0x0000003f00040c82 */ /* 0x000fe20008000000 */
[----:B------:R-:W-:Y:S01]  /*0bf0*/  @UP0 UMOV UR11, URZ ;  /* 0x0000003f000b0c82 */ /* 0x000fe20008000000 */
[----:B------:R-:W-:Y:S05]  /*0c00*/  BRA `(.L_x_8) ;  /* 0x0000000000087947 */ /* 0x000fea0003800000 */
.L_x_9:
[----:B------:R-:W-:Y:S01]  /*0c10*/  UMOV UR4, 0x1 ;  /* 0x0000000100047882 */ /* 0x000fe20000000000 */
[----:B------:R-:W-:-:S05]  /*0c20*/  UMOV UR11, URZ ;  /* 0x0000003f000b7c82 */ /* 0x000fca0008000000 */
.L_x_8:
[----:B------:R-:W-:Y:S05]  /*0c30*/  @!P0 BRA `(.L_x_10) ;  /* 0x0000000000608947 */ /* 0x000fea0003800000 */
[----:B------:R-:W-:-:S13]  /*0c40*/  R2UR UR5, R2 ;  /* 0x00000000020572ca */ /* 0x000fda00000e0000 */
        /* <DEDUP_REMOVED lines=10> */
[----:B------:R-:W-:Y:S05]  /*0cf0*/  @P0 BRA `(.L_x_13) ;  /* 0x00000000003c0947 */ /* 0x000fea0003800000 */
[----:B------:R-:W-:-:S13]  /*0d00*/  R2UR UR5, R200 ;  /* 0x00000000c80572ca */ /* 0x000fda00000e0000 */
[----:B------:R-:W-:-:S06]  /*0d10*/  ULEA UR5, UR5, 0x3, 0x1 ;  /* 0x0000000305057891 */ /* 0x000fcc000f8e083f */
[----:B------:R-:W-:Y:S01]  /*0d20*/  IMAD.U32 R200, RZ, RZ, UR5 ;  /* 0x00000005ffc87e24 */ /* 0x000fe2000f8e00ff */
[----:B------:R-:W-:Y:S06]  /*0d30*/  BRA `(.L_x_13) ;  /* 0x00000000002c7947 */ /* 0x000fec0003800000 */
.L_x_12:
[----:B------:R-:W-:-:S13]  /*0d40*/  R2UR UR5, R200 ;  /* 0x00000000c80572ca */ /* 0x000fda00000e0000 */
[----:B------:R-:W-:-:S06]  /*0d50*/  ULEA UR5, UR5, 0x2, 0x1 ;  /* 0x0000000205057891 */ /* 0x000fcc000f8e083f */
[----:B------:R-:W-:Y:S01]  /*0d60*/  MOV R200, UR5 ;  /* 0x0000000500c87c02 */ /* 0x000fe20008000f00 */
[----:B------:R-:W-:Y:S06]  /*0d70*/  BRA `(.L_x_13) ;  /* 0x00000000001c7947 */ /* 0x000fec0003800000 */
.L_x_11:
[----:B------:R-:W-:-:S13]  /*0d80*/  R2UR UR5, R200 ;  /* 0x00000000c80572ca */ /* 0x000fda00000e0000 */
[----:B------:R-:W-:-:S06]  /*0d90*/  ULEA UR5, UR5, 0x1, 0x1 ;  /* 0x0000000105057891 */ /* 0x000fcc000f8e083f */
[----:B------:R-:W-:Y:S01]  /*0da0*/  MOV R200, UR5 ;  /* 0x0000000500c87c02 */ /* 0x000fe20008000f00 */
[----:B------:R-:W-:Y:S06]  /*0db0*/  BRA `(.L_x_13) ;  /* 0x00000000000c7947 */ /* 0x000fec0003800000 */
.L_x_10:
[----:B------:R-:W-:-:S13]  /*0dc0*/  R2UR UR5, R200 ;  /* 0x00000000c80572ca */ /* 0x000fda00000e0000 */
[----:B------:R-:W-:-:S06]  /*0dd0*/  USHF.L.U32 UR5, UR5, 0x1, URZ ;  /* 0x0000000105057899 */ /* 0x000fcc000800063f */
[----:B------:R-:W-:-:S07]  /*0de0*/  MOV R200, UR5 ;  /* 0x0000000500c87c02 */ /* 0x000fce0008000f00 */
.L_x_13:
[----:B------:R-:W-:-:S04]  /*0df0*/  ULOP3.LUT UR5, UR14, 0x1, URZ, 0xfc, !UPT ;  /* 0x000000010e057892 */ /* 0x000fc8000f8efc3f */
[----:B------:R-:W-:-:S06]  /*0e00*/  UISETP.NE.AND UP0, UPT, UR5, 0x3, UPT ;  /* 0x000000030500788c */ /* 0x000fcc000bf05270 */
[----:B------:R-:W-:-:S13]  /*0e10*/  PLOP3.LUT P0, PT, PT, PT, UP0, 0x80, 0x0 ;  /* 0x000000000000781c */ /* 0x000fda0003f0f008 */
[----:B------:R-:W-:Y:S05]  /*0e20*/  @!P0 BRA `(.L_x_14) ;  /* 0x0000000000048947 */ /* 0x000fea0003800000 */
[----:B------:R-:W-:Y:S01]  /*0e30*/  BPT.TRAP 0x1 ;  /* 0x000000040000795c */ /* 0x000fe20000300000 */
.L_x_14:
[----:B------:R-:W1:Y:S01]  /*0e40*/  S2UR UR5, SR_CgaCtaId ;  /* 0x00000000000579c3 */ /* 0x000e620000008800 */
[----:B------:R-:W-:Y:S01]  /*0e50*/  UMOV UR60, 0x400 ;  /* 0x00000400003c7882 */ /* 0x000fe20000000000 */
[----:B------:R-:W-:Y:S02]  /*0e60*/  MOV R4, UR4 ;  /* 0x0000000400047c02 */ /* 0x000fe40008000f00 */
[----:B------:R-:W-:Y:S02]  /*0e70*/  SHF.R.S32.HI R3, RZ, 0x1f, R0 ;  /* 0x0000001fff037819 */ /* 0x000fe40000011400 */
[----:B------:R-:W-:Y:S02]  /*0e80*/  SHF.L.U32 R4, R4, 0x1f, RZ ;  /* 0x0000001f04047819 */ /* 0x000fe400000006ff */
[----:B------:R-:W-:-:S04]  /*0e90*/  LEA.HI R3, R3, R0, RZ, 0x7 ;  /* 0x0000000003037211 */ /* 0x000fc800078f38ff */
[----:B------:R-:W-:-:S05]  /*0ea0*/  LOP3.LUT R3, R3, 0xffffff80, RZ, 0xc0, !PT ;  /* 0xffffff8003037812 */ /* 0x000fca00078ec0ff */
[----:B------:R-:W-:-:S05]  /*0eb0*/  IMAD.IADD R3, R0, 0x1, -R3 ;  /* 0x0000000100037824 */ /* 0x000fca00078e0a03 */
[----:B------:R-:W-:Y:S01]  /*0ec0*/  SHF.R.S32.HI R2, RZ, 0x1f, R3 ;  /* 0x0000001fff027819 */ /* 0x000fe20000011403 */
[----:B-1----:R-:W-:-:S03]  /*0ed0*/  ULEA UR60, UR5, UR60, 0x18 ;  /* 0x0000003c053c7291 */ /* 0x002fc6000f8ec03f */
[----:B------:R-:W-:Y:S01]  /*0ee0*/  LEA.HI R2, R2, R3, RZ, 0x2 ;  /* 0x0000000302027211 */ /* 0x000fe200078f10ff */
[----:B------:R-:W-:-:S03]  /*0ef0*/  ULEA UR5, UR11, UR60, 0x3 ;  /* 0x0000003c0b057291 */ /* 0x000fc6000f8e183f */
[----:B------:R-:W-:-:S04]  /*0f00*/  LOP3.LUT R2, R2, 0x7ffffffc, RZ, 0xc0, !PT ;  /* 0x7ffffffc02027812 */ /* 0x000fc800078ec0ff */
[----:B------:R-:W-:Y:S02]  /*0f10*/  IADD3 R3, R3, -R2, RZ ;  /* 0x8000000203037210 */ /* 0x000fe40007ffe0ff */
[----:B------:R-:W1:Y:S02]  /*0f20*/  SYNCS.PHASECHK.TRANS64.TRYWAIT P1, [UR5+0x38050], R4 ;  /* 0x03805004ff0075a7 */ /* 0x000e640008020145 */
[----:B-1----:R-:W-:Y:S05]  /*0f30*/  @!P1 BRA `(.L_x_15) ;  /* 0x0000019c005c9947 */ /* 0x002fea0003800000 */
.L_x_114:
[----:B------:R-:W-:Y:S01]  /*0f40*/  SHF.L.U32 R3, R3, 0x1, RZ ;  /* 0x0000000103037819 */ /* 0x000fe200000006ff */
[----:B------:R-:W-:Y:S06]  /*0f50*/  @!P0 BRA `(.L_x_16) ;  /* 0x0000000000048947 */ /* 0x000fec0003800000 */
[----:B------:R-:W-:Y:S01]  /*0f60*/  BPT.TRAP 0x1 ;  /* 0x000000040000795c */ /* 0x000fe20000300000 */
.L_x_16:
[----:B------:R-:W-:Y:S01]  /*0f70*/  SHF.L.U32 R8, RZ, 0x1f, RZ ;  /* 0x0000001fff087819 */ /* 0x000fe200000006ff */
[----:B------:R-:W-:Y:S01]  /*0f80*/  UIADD3 UR15, UR60, 0x38090, URZ ;  /* 0x000380903c0f7890 */ /* 0x000fe2000fffe03f */
[----:B------:R-:W-:Y:S02]  /*0f90*/  ISETP.NE.AND P2, PT, RZ, UR10, PT ;  /* 0x0000000aff007c0c */ /* 0x000fe4000bf45270 */
[----:B------:R-:W2:Y:S02]  /*0fa0*/  SYNCS.PHASECHK.TRANS64.TRYWAIT P1, [UR60+0x38000], R8 ;  /* 0x03800008ff0075a7 */ /* 0x000ea4000802017c */
[----:B--2---:R-:W-:Y:S09]  /*0fb0*/  @!P1 BRA `(.L_x_17) ;  /* 0x0000019c00549947 */ /* 0x004ff20003800000 */
.L_x_115:
[----:B------:R-:W2:Y:S02]  /*0fc0*/  LDL R2, [R1+0x200] ;  /* 0x0002000001027983 */ /* 0x000ea40000100800 */
[----:B--2---:R-:W-:Y:S02]  /*0fd0*/  R2UR UR4, R2 ;  /* 0x00000000020472ca */ /* 0x004fe400000e0000 */
[----:B------:R-:W-:-:S04]  /*0fe0*/  SEL R2, RZ, 0x1, P2 ;  /* 0x00000001ff027807 */ /* 0x000fc80001000000 */
[----:B------:R-:W-:-:S07]  /*0ff0*/  SHF.L.U32 R2, R2, 0x1f, RZ ;  /* 0x0000001f02027819 */ /* 0x000fce00000006ff */
[----:B------:R-:W-:-:S06]  /*1000*/  ULEA UR4, UR4, UR15, 0x3 ;  /* 0x0000000f04047291 */ /* 0x000fcc000f8e183f */
[----:B-1----:R-:W-:-:S03]  /*1010*/  MOV R4, UR4 ;  /* 0x0000000400047c02 */ /* 0x002fc60008000f00 */
[----:B------:R-:W1:Y:S02]  /*1020*/  SYNCS.PHASECHK.TRANS64.TRYWAIT P1, [UR4+-0x8], R2 ;  /* 0xfffff802ff0075a7 */ /* 0x000e640008020144 */
[----:B------:R2:W-:Y:S02]  /*1030*/  STL [R1+0x248], R4 ;  /* 0x0002480401007387 */ /* 0x0005e40000100800 */
[----:B-12---:R-:W-:Y:S05]  /*1040*/  @!P1 BRA `(.L_x_18) ;  /* 0x0000019c00489947 */ /* 0x006fea0003800000 */
.L_x_116:
[----:B------:R-:W-:Y:S01]  /*1050*/  USHF.R.U32.HI UR4, URZ, 0x4, UR60 ;  /* 0x000000043f047899 */ /* 0x000fe2000801163c */
[----:B------:R-:W-:Y:S01]  /*1060*/  WARPGROUP.ARRIVE ;  /* 0x00000000000079c5 */ /* 0x000fe20000000000 */
[----:B------:R-:W-:Y:S01]  /*1070*/  UIADD3 UR5, UR60, 0x10000, URZ ;  /* 0x000100003c057890 */ /* 0x000fe2000fffe03f */
[C---:B-1----:R-:W-:Y:S01]  /*1080*/  IADD3 R2, R3.reuse, 0x1, RZ ;  /* 0x0000000103027810 */ /* 0x042fe20007ffe0ff */
[----:B------:R-:W-:Y:S01]  /*1090*/  ULOP3.LUT UR4, UR4, 0x3fff, URZ, 0xc0, !UPT ;  /* 0x00003fff04047892 */ /* 0x000fe2000f8ec03f */
[C---:B------:R-:W-:Y:S01]  /*10a0*/  IADD3 R4, R3.reuse, 0x8, RZ ;  /* 0x0000000803047810 */ /* 0x040fe20007ffe0ff */
[----:B------:R-:W-:Y:S01]  /*10b0*/  USHF.R.U32.HI UR5, URZ, 0x4, UR5 ;  /* 0x000000043f057899 */ /* 0x000fe20008011605 */
[----:B------:R-:W-:Y:S01]  /*10c0*/  IADD3 R6, R3, 0x30, RZ ;  /* 0x0000003003067810 */ /* 0x000fe20007ffe0ff */
[----:B------:R-:W-:Y:S01]  /*10d0*/  ULOP3.LUT UR4, UR4, 0x10000, URZ, 0xfc, !UPT ;  /* 0x0001000004047892 */ /* 0x000fe2000f8efc3f */
[----:B------:R-:W-:Y:S01]  /*10e0*/  LOP3.LUT R11, R0, 0x3, RZ, 0xc0, !PT ;  /* 0x00000003000b7812 */ /* 0x000fe200078ec0ff */
[----:B------:R-:W-:Y:S01]  /*10f0*/  ULOP3.LUT UR5, UR5, 0x3fff, URZ, 0xc0, !UPT ;  /* 0x00003fff05057892 */ /* 0x000fe2000f8ec03f */
[----:B------:R-:W-:Y:S01]  /*1100*/  MOV R151, RZ ;  /* 0x000000ff00977202 */ /* 0x000fe20000000f00 */
[----:B------:R-:W-:Y:S01]  /*1110*/  ULEA UR11, UR11, UR4, 0xb ;  /* 0x000000040b0b7291 */ /* 0x000fe2000f8e583f */
[----:B------:R-:W-:Y:S01]  /*1120*/  IADD3 R11, R11, -0x1, RZ ;  /* 0xffffffff0b0b7810 */ /* 0x000fe20007ffe0ff */
[----:B------:R-:W-:Y:S01]  /*1130*/  ULOP3.LUT UR61, UR5, 0x10000, URZ, 0xfc, !UPT ;  /* 0x00010000053d7892 */ /* 0x000fe2000f8efc3f */
[----:B------:R-:W-:Y:S01]  /*1140*/  IMAD.MOV.U32 R198, RZ, RZ, 0x3276 ;  /* 0x00003276ffc67424 */ /* 0x000fe200078e00ff */
[----:B------:R-:W-:Y:S01]  /*1150*/  UMOV UR7, 0x40000040 ;  /* 0x4000004000077882 */ /* 0x000fe20000000000 */
[----:B------:R-:W-:Y:S01]  /*1160*/  UMOV UR9, 0x40000040 ;  /* 0x4000004000097882 */ /* 0x000fe20000000000 */
[----:B------:R-:W-:Y:S01]  /*1170*/  UMOV UR5, UR7 ;  /* 0x0000000700057c82 */ /* 0x000fe20008000000 */
[----:B------:R-:W-:Y:S01]  /*1180*/  UMOV UR6, UR11 ;  /* 0x0000000b00067c82 */ /* 0x000fe20008000000 */
[----:B------:R-:W-:Y:S01]  /*1190*/  IMAD.U32 R193, RZ, RZ, UR7 ;  /* 0x00000007ffc17e24 */ /* 0x000fe2000f8e00ff */
[----:B------:R-:W-:Y:S01]  /*11a0*/  MOV R192, UR6 ;  /* 0x0000000600c07c02 */ /* 0x000fe20008000f00 */
[----:B------:R-:W-:Y:S01]  /*11b0*/  UMOV UR4, UR6 ;  /* 0x0000000600047c82 */ /* 0x000fe20008000000 */
[----:B------:R-:W-:Y:S01]  /*11c0*/  UMOV UR6, UR61 ;  /* 0x0000003d00067c82 */ /* 0x000fe20008000000 */
[----:B------:R-:W-:Y:S01]  /*11d0*/  MOV R191, UR9 ;  /* 0x0000000900bf7c02 */ /* 0x000fe20008000f00 */
[----:B------:R-:W-:Y:S01]  /*11e0*/  QGMMA.64x64x32.F32.E4M3.E4M3 R24, gdesc[UR4], RZ, !UPT, gsb0 ;  /* 0x00e00000041879f3 */ /* 0x000fe2000c0008ff */
[----:B------:R-:W-:Y:S01]  /*11f0*/  UIADD3 UR4, UR11, 0x2, URZ ;  /* 0x000000020b047890 */ /* 0x000fe2000fffe03f */
[----:B------:R-:W-:Y:S01]  /*1200*/  MOV R199, 0x1054 ;  /* 0x0000105400c77802 */ /* 0x000fe20000000f00 */
[----:B------:R-:W-:Y:S01]  /*1210*/  UIADD3 UR6, UR61, 0x2, URZ ;  /* 0x000000023d067890 */ /* 0x000fe2000fffe03f */
[----:B------:R-:W-:Y:S01]  /*1220*/  UMOV UR5, UR9 ;  /* 0x0000000900057c82 */ /* 0x000fe20008000000 */
[----:B------:R-:W-:Y:S01]  /*1230*/  UMOV UR7, 0x40000040 ;  /* 0x4000004000077882 */ /* 0x000fe20000000000 */
[----:B------:R-:W-:-:S02]  /*1240*/  UMOV UR9, 0x40000040 ;  /* 0x4000004000097882 */ /* 0x000fc40000000000 */
[----:B------:R-:W-:Y:S01]  /*1250*/  UMOV UR8, UR4 ;  /* 0x0000000400087c82 */ /* 0x000fe20008000000 */
[----:B------:R-:W-:Y:S01]  /*1260*/  MOV R197, UR9 ;  /* 0x0000000900c57c02 */ /* 0x000fe20008000f00 */
[----:B------:R-:W-:Y:S01]  /*1270*/  UMOV UR4, UR8 ;  /* 0x0000000800047c82 */ /* 0x000fe20008000000 */
[----:B------:R-:W-:Y:S01]  /*1280*/  MOV R190, UR8 ;  /* 0x0000000800be7c02 */ /* 0x000fe20008000f00 */
[----:B------:R-:W-:Y:S01]  /*1290*/  UIADD3 UR12, UR11, 0x200, URZ ;  /* 0x000002000b0c7890 */ /* 0x000fe2000fffe03f */
[----:B------:R-:W-:Y:S01]  /*12a0*/  UMOV UR13, 0x40000040 ;  /* 0x40000040000d7882 */ /* 0x000fe20000000000 */
        /* <DEDUP_REMOVED lines=20> */
[----:B------:R-:W-:Y:S01]  /*13f0*/  UMOV UR19, 0x40000040 ;  /* 0x4000004000137882 */ /* 0x000fe20000000000 */
[----:B------:R-:W-:Y:S01]  /*1400*/  USHF.L.U32 UR10, UR10, 0x3, URZ ;  /* 0x000000030a0a7899 */ /* 0x000fe2000800063f */
[----:B------:R-:W-:-:S03]  /*1410*/  MOV R195, UR19 ;  /* 0x0000001300c37c02 */ /* 0x000fc60008000f00 */
[----:B------:R-:W-:-:S06]  /*1420*/  ULOP3.LUT UR10, UR10, 0x8, URZ, 0xc, !UPT ;  /* 0x000000080a0a7892 */ /* 0x000fcc000f8e0c3f */
[----:B------:R-:W-:Y:S01]  /*1430*/  MOV R13, UR10 ;  /* 0x0000000a000d7c02 */ /* 0x000fe20008000f00 */
[----:B------:R-:W-:Y:S02]  /*1440*/  WARPGROUP.DEPBAR.LE gsb0, 0x0 ;  /* 0x00008000000079c5 */ /* 0x000fe40000010000 */
[----:B------:R-:W-:-:S06]  /*1450*/  WARPGROUP.ARRIVE ;  /* 0x00000000000079c5 */ /* 0x000fcc0000000000 */
[----:B------:R-:W-:Y:S01]  /*1460*/  QGMMA.64x64x32.F32.E4M3.E4M3 R24, gdesc[UR4], R24, gsb0 ;  /* 0x00e00000041879f3 */ /* 0x000fe20008000818 */
[----:B------:R-:W-:Y:S02]  /*1470*/  UIADD3 UR4, UR11, 0x4, URZ ;  /* 0x000000040b047890 */ /* 0x000fe4000fffe03f */
[----:B------:R-:W-:Y:S01]  /*1480*/  UIADD3 UR6, UR61, 0x4, URZ ;  /* 0x000000043d067890 */ /* 0x000fe2000fffe03f */
[----:B------:R-:W-:Y:S01]  /*1490*/  UMOV UR5, UR9 ;  /* 0x0000000900057c82 */ /* 0x000fe20008000000 */
[----:B------:R-:W-:Y:S01]  /*14a0*/  UMOV UR7, 0x40000040 ;  /* 0x4000004000077882 */ /* 0x000fe20000000000 */
[----:B------:R-:W-:Y:S02]  /*14b0*/  UMOV UR9, 0x40000040 ;  /* 0x4000004000097882 */ /* 0x000fe40000000000 */
[----:B------:R-:W-:Y:S02]  /*14c0*/  UMOV UR8, UR4 ;  /* 0x0000000400087c82 */ /* 0x000fe40008000000 */
[----:B------:R-:W-:Y:S01]  /*14d0*/  UMOV UR4, UR8 ;  /* 0x0000000800047c82 */ /* 0x000fe20008000000 */
[----:B------:R-:W-:Y:S01]  /*14e0*/  MOV R196, UR8 ;  /* 0x0000000800c47c02 */ /* 0x000fe20008000f00 */
[----:B------:R-:W-:Y:S01]  /*14f0*/  UIADD3 UR8, UR11, 0x6, URZ ;  /* 0x000000060b087890 */ /* 0x000fe2000fffe03f */
[----:B------:R-:W-:-:S02]  /*1500*/  WARPGROUP.DEPBAR.LE gsb0, 0x0 ;  /* 0x00008000000079c5 */ /* 0x000fc40000010000 */
[----:B------:R-:W-:-:S06]  /*1510*/  WARPGROUP.ARRIVE ;  /* 0x00000000000079c5 */ /* 0x000fcc0000000000 */
[----:B------:R-:W-:Y:S01]  /*1520*/  QGMMA.64x64x32.F32.E4M3.E4M3 R24, gdesc[UR4], R24, gsb0 ;  /* 0x00e00000041879f3 */ /* 0x000fe20008000818 */
[----:B------:R-:W-:Y:S01]  /*1530*/  UIADD3 UR6, UR61, 0x6, URZ ;  /* 0x000000063d067890 */ /* 0x000fe2000fffe03f */
[----:B------:R-:W-:Y:S01]  /*1540*/  UMOV UR4, UR8 ;  /* 0x0000000800047c82 */ /* 0x000fe20008000000 */
[----:B------:R-:W-:Y:S01]  /*1550*/  UMOV UR5, UR9 ;  /* 0x0000000900057c82 */ /* 0x000fe20008000000 */
[----:B------:R-:W-:Y:S01]  /*1560*/  UMOV UR7, 0x40000040 ;  /* 0x4000004000077882 */ /* 0x000fe20000000000 */
[----:B------:R-:W-:Y:S02]  /*1570*/  WARPGROUP.DEPBAR.LE gsb0, 0x0 ;  /* 0x00008000000079c5 */ /* 0x000fe40000010000 */
        /* <DEDUP_REMOVED lines=79> */
[----:B------:R-:W-:Y:S02]  /*1a70*/  UIADD3 UR4, UR11, 0x606, URZ ;  /* 0x000006060b047890 */ /* 0x000fe4000fffe03f */
[----:B------:R-:W-:Y:S01]  /*1a80*/  UIADD3 UR6, UR61, 0x606, URZ ;  /* 0x000006063d067890 */ /* 0x000fe2000fffe03f */
[----:B------:R-:W-:Y:S01]  /*1a90*/  UMOV UR5, UR19 ;  /* 0x0000001300057c82 */ /* 0x000fe20008000000 */
[----:B------:R-:W-:-:S03]  /*1aa0*/  UMOV UR7, 0x40000040 ;  /* 0x4000004000077882 */ /* 0x000fc60000000000 */
[----:B------:R-:W-:Y:S02]  /*1ab0*/  UMOV UR18, UR4 ;  /* 0x0000000400127c82 */ /* 0x000fe40008000000 */
[----:B------:R-:W-:Y:S01]  /*1ac0*/  UMOV UR4, UR18 ;  /* 0x0000001200047c82 */ /* 0x000fe20008000000 */
[----:B------:R-:W-:Y:S01]  /*1ad0*/  IMAD.U32 R194, RZ, RZ, UR18 ;  /* 0x00000012ffc27e24 */ /* 0x000fe2000f8e00ff */
[----:B------:R-:W-:Y:S02]  /*1ae0*/  WARPGROUP.DEPBAR.LE gsb0, 0x0 ;  /* 0x00008000000079c5 */ /* 0x000fe40000010000 */
[----:B------:R-:W-:-:S06]  /*1af0*/  WARPGROUP.ARRIVE ;  /* 0x00000000000079c5 */ /* 0x000fcc0000000000 */
[----:B------:R-:W-:Y:S01]  /*1b00*/  QGMMA.64x64x32.F32.E4M3.E4M3 R24, gdesc[UR4], R24, gsb0 ;  /* 0x00e00000041879f3 */ /* 0x000fe20008000818 */
[----:B------:R-:W-:Y:S01]  /*1b10*/  ULDC UR4, c[0x0][0x28c] ;  /* 0x0000a30000047ab9 */ /* 0x000fe20000000800 */
[----:B------:R-:W-:Y:S01]  /*1b20*/  ULDC UR5, c[0x0][0x28c] ;  /* 0x0000a30000057ab9 */ /* 0x000fe20000000800 */
[----:B------:R-:W-:Y:S01]  /*1b30*/  ISETP.GE.AND P2, PT, R2, UR4, PT ;  /* 0x0000000402007c0c */ /* 0x000fe2000bf46270 */
[----:B------:R-:W-:Y:S01]  /*1b40*/  ULDC UR4, c[0x0][0x28c] ;  /* 0x0000a30000047ab9 */ /* 0x000fe20000000800 */
[C---:B------:R-:W-:Y:S02]  /*1b50*/  IADD3 R2, R3.reuse, 0x9, RZ ;  /* 0x0000000903027810 */ /* 0x040fe40007ffe0ff */
[----:B------:R-:W-:Y:S01]  /*1b60*/  ISETP.GE.AND P3, PT, R4, UR5, PT ;  /* 0x0000000504007c0c */ /* 0x000fe2000bf66270 */
[C---:B------:R-:W-:Y:S01]  /*1b70*/  VIADD R4, R3.reuse, 0x10 ;  /* 0x0000001003047836 */ /* 0x040fe20000000000 */
[----:B------:R-:W-:Y:S01]  /*1b80*/  ISETP.GE.AND P4, PT, R2, UR4, PT ;  /* 0x0000000402007c0c */ /* 0x000fe2000bf86270 */
[----:B------:R-:W-:Y:S01]  /*1b90*/  ULDC UR4, c[0x0][0x28c] ;  /* 0x0000a30000047ab9 */ /* 0x000fe20000000800 */
[----:B------:R-:W-:Y:S01]  /*1ba0*/  IADD3 R2, R3, 0x11, RZ ;  /* 0x0000001103027810 */ /* 0x000fe20007ffe0ff */
[----:B------:R-:W-:-:S02]  /*1bb0*/  ULDC UR5, c[0x0][0x28c] ;  /* 0x0000a30000057ab9 */ /* 0x000fc40000000800 */
[----:B------:R-:W-:Y:S01]  /*1bc0*/  ISETP.GE.AND P5, PT, R4, UR5, PT ;  /* 0x0000000504007c0c */ /* 0x000fe2000bfa6270 */
[----:B------:R-:W-:Y:S01]  /*1bd0*/  ULDC UR5, c[0x0][0x28c] ;  /* 0x0000a30000057ab9 */ /* 0x000fe20000000800 */
[----:B------:R-:W-:Y:S01]  /*1be0*/  ISETP.GE.AND P6, PT, R2, UR4, PT ;  /* 0x0000000402007c0c */ /* 0x000fe2000bfc6270 */
[----:B------:R-:W-:Y:S01]  /*1bf0*/  ULDC UR4, c[0x0][0x28c] ;  /* 0x0000a30000047ab9 */ /* 0x000fe20000000800 */
[C---:B------:R-:W-:Y:S02]  /*1c00*/  IADD3 R2, R3.reuse, 0x19, RZ ;  /* 0x0000001903027810 */ /* 0x040fe40007ffe0ff */
[----:B------:R-:W-:-:S04]  /*1c10*/  IADD3 R4, R3, 0x18, RZ ;  /* 0x0000001803047810 */ /* 0x000fc80007ffe0ff */
[----:B------:R-:W-:Y:S01]  /*1c20*/  ISETP.GE.AND P1, PT, R4, UR5, PT ;  /* 0x0000000504007c0c */ /* 0x000fe2000bf26270 */
[----:B------:R-:W-:Y:S01]  /*1c30*/  ULDC UR5, c[0x0][0x28c] ;  /* 0x0000a30000057ab9 */ /* 0x000fe20000000800 */
[----:B------:R-:W-:Y:S01]  /*1c40*/  IADD3 R4, R3, 0x28, RZ ;  /* 0x0000002803047810 */ /* 0x000fe20007ffe0ff */
[----:B------:R-:W-:Y:S02]  /*1c50*/  WARPGROUP.DEPBAR.LE gsb0, 0x0 ;  /* 0x00008000000079c5 */ /* 0x000fe40000010000 */
[----:B------:R-:W-:Y:S01]  /*1c60*/  FSEL R25, R25, -INF , !P2 ;  /* 0xff80000019197808 */ /* 0x000fe20005000000 */
[----:B------:R1:W-:Y:S01]  /*1c70*/  SYNCS.ARRIVE.TRANS64.A1T0 RZ, [R13+UR15], RZ ;  /* 0x000000ff0dff79a7 */ /* 0x0003e2000810000f */
[----:B------:R-:W-:Y:S02]  /*1c80*/  FSEL R27, R27, -INF , !P2 ;  /* 0xff8000001b1b7808 */ /* 0x000fe40005000000 */
[----:B------:R-:W-:Y:S01]  /*1c90*/  ISETP.GE.AND P2, PT, R2, UR4, PT ;  /* 0x0000000402007c0c */ /* 0x000fe2000bf46270 */
[----:B------:R-:W-:Y:S01]  /*1ca0*/  ULDC UR4, c[0x0][0x28c] ;  /* 0x0000a30000047ab9 */ /* 0x000fe20000000800 */
[----:B------:R-:W-:-:S02]  /*1cb0*/  FSEL R28, R28, -INF , !P3 ;  /* 0xff8000001c1c7808 */ /* 0x000fc40005800000 */
[----:B------:R-:W-:Y:S02]  /*1cc0*/  FSEL R30, R30, -INF , !P3 ;  /* 0xff8000001e1e7808 */ /* 0x000fe40005800000 */
[C---:B------:R-:W-:Y:S01]  /*1cd0*/  ISETP.GE.AND P3, PT, R3.reuse, UR4, PT ;  /* 0x0000000403007c0c */ /* 0x040fe2000bf66270 */
[----:B------:R-:W-:Y:S01]  /*1ce0*/  ULDC UR4, c[0x0][0x28c] ;  /* 0x0000a30000047ab9 */ /* 0x000fe20000000800 */
[----:B------:R-:W-:Y:S02]  /*1cf0*/  IADD3 R2, R3, 0x20, RZ ;  /* 0x0000002003027810 */ /* 0x000fe40007ffe0ff */
[----:B------:R-:W-:Y:S02]  /*1d00*/  FSEL R29, R29, -INF , !P4 ;  /* 0xff8000001d1d7808 */ /* 0x000fe40006000000 */
[----:B------:R-:W-:Y:S02]  /*1d10*/  FSEL R31, R31, -INF , !P4 ;  /* 0xff8000001f1f7808 */ /* 0x000fe40006000000 */
[----:B------:R-:W-:-:S02]  /*1d20*/  FSEL R24, R24, -INF , !P3 ;  /* 0xff80000018187808 */ /* 0x000fc40005800000 */
[----:B------:R-:W-:Y:S01]  /*1d30*/  ISETP.GE.AND P4, PT, R2, UR5, PT ;  /* 0x0000000502007c0c */ /* 0x000fe2000bf86270 */
[----:B------:R-:W-:Y:S01]  /*1d40*/  VIADD R2, R3, 0x21 ;  /* 0x0000002103027836 */ /* 0x000fe20000000000 */
[----:B------:R-:W-:Y:S01]  /*1d50*/  FMNMX R5, R24, R25, !PT ;  /* 0x0000001918057209 */ /* 0x000fe20007800000 */
[----:B------:R-:W-:Y:S01]  /*1d60*/  ULDC UR5, c[0x0][0x604] ;  /* 0x0001810000057ab9 */ /* 0x000fe20000000800 */
[----:B------:R-:W-:Y:S02]  /*1d70*/  FSEL R32, R32, -INF , !P5 ;  /* 0xff80000020207808 */ /* 0x000fe40006800000 */
[----:B------:R-:W-:Y:S02]  /*1d80*/  FSEL R34, R34, -INF , !P5 ;  /* 0xff80000022227808 */ /* 0x000fe40006800000 */
[----:B------:R-:W-:Y:S01]  /*1d90*/  ISETP.GE.AND P5, PT, R2, UR4, PT ;  /* 0x0000000402007c0c */ /* 0x000fe2000bfa6270 */
[----:B------:R-:W-:Y:S01]  /*1da0*/  ULDC UR4, c[0x0][0x28c] ;  /* 0x0000a30000047ab9 */ /* 0x000fe20000000800 */
[----:B------:R-:W-:-:S02]  /*1db0*/  FMNMX R2, R28, R5, !PT ;  /* 0x000000051c027209 */ /* 0x000fc40007800000 */
[----:B------:R-:W-:Y:S02]  /*1dc0*/  FSEL R33, R33, -INF , !P6 ;  /* 0xff80000021217808 */ /* 0x000fe40007000000 */
[----:B------:R-:W-:Y:S02]  /*1dd0*/  FMNMX R5, R29, R2, !PT ;  /* 0x000000021d057209 */ /* 0x000fe40007800000 */
[----:B------:R-:W-:Y:S02]  /*1de0*/  FSEL R35, R35, -INF , !P6 ;  /* 0xff80000023237808 */ /* 0x000fe40007000000 */
[----:B------:R-:W-:Y:S02]  /*1df0*/  FMNMX R2, R32, R5, !PT ;  /* 0x0000000520027209 */ /* 0x000fe40007800000 */
[----:B------:R-:W-:Y:S01]  /*1e00*/  ISETP.GE.AND P6, PT, R4, UR4, PT ;  /* 0x0000000404007c0c */ /* 0x000fe2000bfc6270 */
[----:B------:R-:W-:Y:S01]  /*1e10*/  ULDC UR4, c[0x0][0x28c] ;  /* 0x0000a30000047ab9 */ /* 0x000fe20000000800 */
[----:B------:R-:W-:-:S02]  /*1e20*/  IADD3 R4, R3, 0x29, RZ ;  /* 0x0000002903047810 */ /* 0x000fc40007ffe0ff */
[----:B------:R-:W-:Y:S02]  /*1e30*/  FSEL R36, R36, -INF , !P1 ;  /* 0xff80000024247808 */ /* 0x000fe40004800000 */
[----:B------:R-:W-:Y:S02]  /*1e40*/  FMNMX R5, R33, R2, !PT ;  /* 0x0000000221057209 */ /* 0x000fe40007800000 */
[----:B------:R-:W-:Y:S01]  /*1e50*/  FSEL R38, R38, -INF , !P1 ;  /* 0xff80000026267808 */ /* 0x000fe20004800000 */
[----:B------:R-:W2:Y:S01]  /*1e60*/  LDC R2, c[0x0][0x28c] ;  /* 0x0000a300ff027b82 */ /* 0x000ea20000000800 */
[----:B------:R-:W-:Y:S01]  /*1e70*/  ISETP.GE.AND P1, PT, R4, UR4, PT ;  /* 0x0000000404007c0c */ /* 0x000fe2000bf26270 */
[----:B------:R-:W-:Y:S01]  /*1e80*/  ULDC UR4, c[0x0][0x28c] ;  /* 0x0000a30000047ab9 */ /* 0x000fe20000000800 */
[----:B------:R-:W-:Y:S02]  /*1e90*/  FSEL R37, R37, -INF , !P2 ;  /* 0xff80000025257808 */ /* 0x000fe40005000000 */
[----:B------:R-:W-:-:S02]  /*1ea0*/  FMNMX R4, R36, R5, !PT ;  /* 0x0000000524047209 */ /* 0x000fc40007800000 */
[----:B------:R-:W-:Y:S02]  /*1eb0*/  FSEL R40, R40, -INF , !P4 ;  /* 0xff80000028287808 */ /* 0x000fe40006000000 */
[----:B------:R-:W-:Y:S02]  /*1ec0*/  FMNMX R5, R37, R4, !PT ;  /* 0x0000000425057209 */ /* 0x000fe40007800000 */
[----:B------:R-:W-:Y:S02]  /*1ed0*/  FSEL R41, R41, -INF , !P5 ;  /* 0xff80000029297808 */ /* 0x000fe40006800000 */
[----:B------:R-:W-:Y:S02]  /*1ee0*/  FMNMX R4, R40, R5, !PT ;  /* 0x0000000528047209 */ /* 0x000fe40007800000 */
[----:B------:R-:W-:Y:S02]  /*1ef0*/  FSEL R39, R39, -INF , !P2 ;  /* 0xff80000027277808 */ /* 0x000fe40005000000 */
[----:B------:R-:W-:-:S02]  /*1f00*/  FSEL R44, R44, -INF , !P6 ;  /* 0xff8000002c2c7808 */ /* 0x000fc40007000000 */
[----:B------:R-:W-:Y:S02]  /*1f10*/  FMNMX R5, R41, R4, !PT ;  /* 0x0000000429057209 */ /* 0x000fe40007800000 */
[----:B------:R-:W-:Y:S01]  /*1f20*/  ISETP.GE.AND P2, PT, R6, UR4, PT ;  /* 0x0000000406007c0c */ /* 0x000fe2000bf46270 */
[----:B------:R-:W-:Y:S01]  /*1f30*/  ULDC UR4, c[0x0][0x28c] ;  /* 0x0000a30000047ab9 */ /* 0x000fe20000000800 */
[----:B------:R-:W-:Y:S02]  /*1f40*/  IADD3 R6, R3, 0x31, RZ ;  /* 0x0000003103067810 */ /* 0x000fe40007ffe0ff */
[----:B------:R-:W-:Y:S02]  /*1f50*/  FSEL R45, R45, -INF , !P1 ;  /* 0xff8000002d2d7808 */ /* 0x000fe40004800000 */
[----:B------:R-:W-:Y:S02]  /*1f60*/  FMNMX R4, R44, R5, !PT ;  /* 0x000000052c047209 */ /* 0x000fe40007800000 */
[----:B------:R-:W-:-:S02]  /*1f70*/  FSEL R42, R42, -INF , !P4 ;  /* 0xff8000002a2a7808 */ /* 0x000fc40006000000 */
[----:B------:R-:W-:Y:S01]  /*1f80*/  ISETP.GE.AND P4, PT, R6, UR4, PT ;  /* 0x0000000406007c0c */ /* 0x000fe2000bf86270 */
[----:B------:R-:W-:Y:S01]  /*1f90*/  VIADD R6, R3, 0x38 ;  /* 0x0000003803067836 */ /* 0x000fe20000000000 */
[----:B------:R-:W-:Y:S01]  /*1fa0*/  FSEL R48, R48, -INF , !P2 ;  /* 0xff80000030307808 */ /* 0x000fe20005000000 */
[----:B------:R-:W-:Y:S01]  /*1fb0*/  ULDC UR4, c[0x0][0x28c] ;  /* 0x0000a30000047ab9 */ /* 0x000fe20000000800 */
[----:B------:R-:W-:Y:S02]  /*1fc0*/  FMNMX R7, R45, R4, !PT ;  /* 0x000000042d077209 */ /* 0x000fe40007800000 */
[----:B------:R-:W-:Y:S02]  /*1fd0*/  FSEL R43, R43, -INF , !P5 ;  /* 0xff8000002b2b7808 */ /* 0x000fe40006800000 */
[----:B------:R-:W-:Y:S01]  /*1fe0*/  ISETP.GE.AND P5, PT, R6, UR4, PT ;  /* 0x0000000406007c0c */ /* 0x000fe2000bfa6270 */
[----:B------:R-:W-:Y:S01]  /*1ff0*/  ULDC UR4, c[0x0][0x604] ;  /* 0x0001810000047ab9 */ /* 0x000fe20000000800 */
[----:B------:R-:W-:-:S02]  /*2000*/  IADD3 R5, R3, 0x39, RZ ;  /* 0x0000003903057810 */ /* 0x000fc40007ffe0ff */
[----:B------:R-:W-:Y:S02]  /*2010*/  FSEL R49, R49, -INF , !P4 ;  /* 0xff80000031317808 */ /* 0x000fe40006000000 */
[----:B------:R-:W-:Y:S02]  /*2020*/  FMNMX R4, R48, R7, !PT ;  /* 0x0000000730047209 */ /* 0x000fe40007800000 */
[----:B------:R-:W-:Y:S02]  /*2030*/  FSEL R26, R26, -INF , !P3 ;  /* 0xff8000001a1a7808 */ /* 0x000fe40005800000 */
[----:B--2---:R-:W-:Y:S02]  /*2040*/  ISETP.GE.AND P3, PT, R5, R2, PT ;  /* 0x000000020500720c */ /* 0x004fe40003f66270 */
[----:B------:R-:W-:Y:S02]  /*2050*/  FSEL R52, R52, -INF , !P5 ;  /* 0xff80000034347808 */ /* 0x000fe40006800000 */
[----:B------:R-:W-:-:S02]  /*2060*/  FMNMX R7, R49, R4, !PT ;  /* 0x0000000431077209 */ /* 0x000fc40007800000 */
[----:B------:R-:W-:Y:S02]  /*2070*/  FSEL R53, R53, -INF , !P3 ;  /* 0xff80000035357808 */ /* 0x000fe40005800000 */
[----:B------:R-:W-:Y:S02]  /*2080*/  FMNMX R6, R52, R7, !PT ;  /* 0x0000000734067209 */ /* 0x000fe40007800000 */
[----:B------:R-:W-:Y:S02]  /*2090*/  FMNMX R5, R26, R27, !PT ;  /* 0x0000001b1a057209 */ /* 0x000fe40007800000 */
[----:B------:R-:W-:Y:S02]  /*20a0*/  FMNMX R6, R53, R6, !PT ;  /* 0x0000000635067209 */ /* 0x000fe40007800000 */
[----:B------:R-:W-:Y:S02]  /*20b0*/  FMNMX R4, R30, R5, !PT ;  /* 0x000000051e047209 */ /* 0x000fe40007800000 */
[----:B------:R-:W-:Y:S01]  /*20c0*/  FSEL R46, R46, -INF , !P6 ;  /* 0xff8000002e2e7808 */ /* 0x000fe20007000000 */
[----:B------:R-:W2:Y:S01]  /*20d0*/  SHFL.BFLY PT, R7, R6, 0x1, 0x1f ;  /* 0x0c201f0006077f89 */ /* 0x000ea200000e0000 */
[----:B------:R-:W-:-:S02]  /*20e0*/  FMNMX R5, R31, R4, !PT ;  /* 0x000000041f057209 */ /* 0x000fc40007800000 */
[----:B------:R-:W-:Y:S02]  /*20f0*/  FSEL R47, R47, -INF , !P1 ;  /* 0xff8000002f2f7808 */ /* 0x000fe40004800000 */
[----:B------:R-:W-:Y:S02]  /*2100*/  FMNMX R4, R34, R5, !PT ;  /* 0x0000000522047209 */ /* 0x000fe40007800000 */
[----:B------:R-:W-:Y:S02]  /*2110*/  FSEL R50, R50, -INF , !P2 ;  /* 0xff80000032327808 */ /* 0x000fe40005000000 */
[----:B------:R-:W-:Y:S02]  /*2120*/  FMNMX R5, R35, R4, !PT ;  /* 0x0000000423057209 */ /* 0x000fe40007800000 */
[----:B------:R-:W-:Y:S02]  /*2130*/  FSEL R51, R51, -INF , !P4 ;  /* 0xff80000033337808 */ /* 0x000fe40006000000 */
[----:B------:R-:W-:-:S02]  /*2140*/  FMNMX R4, R38, R5, !PT ;  /* 0x0000000526047209 */ /* 0x000fc40007800000 */
[----:B------:R-:W-:Y:S02]  /*2150*/  FSEL R54, R54, -INF , !P5 ;  /* 0xff80000036367808 */ /* 0x000fe40006800000 */
[----:B------:R-:W-:Y:S02]  /*2160*/  FMNMX R5, R39, R4, !PT ;  /* 0x0000000427057209 */ /* 0x000fe40007800000 */
[----:B------:R-:W-:Y:S02]  /*2170*/  FSEL R55, R55, -INF , !P3 ;  /* 0xff80000037377808 */ /* 0x000fe40005800000 */
[----:B------:R-:W-:Y:S02]  /*2180*/  FMNMX R4, R42, R5, !PT ;  /* 0x000000052a047209 */ /* 0x000fe40007800000 */
[----:B--2---:R-:W-:Y:S02]  /*2190*/  FMNMX R9, R6, R7, !PT ;  /* 0x0000000706097209 */ /* 0x004fe40007800000 */
[----:B------:R-:W-:-:S03]  /*21a0*/  FMNMX R5, R43, R4, !PT ;  /* 0x000000042b057209 */ /* 0x000fc60007800000 */
[----:B------:R-:W2:Y:S01]  /*21b0*/  SHFL.BFLY PT, R6, R9, 0x2, 0x1f ;  /* 0x0c401f0009067f89 */ /* 0x000ea200000e0000 */
[----:B------:R-:W-:-:S04]  /*21c0*/  FMNMX R4, R46, R5, !PT ;  /* 0x000000052e047209 */ /* 0x000fc80007800000 */
[----:B------:R-:W-:-:S04]  /*21d0*/  FMNMX R5, R47, R4, !PT ;  /* 0x000000042f057209 */ /* 0x000fc80007800000 */
[----:B------:R-:W-:-:S04]  /*21e0*/  FMNMX R4, R50, R5, !PT ;  /* 0x0000000532047209 */ /* 0x000fc80007800000 */
[----:B------:R-:W-:-:S04]  /*21f0*/  FMNMX R5, R51, R4, !PT ;  /* 0x0000000433057209 */ /* 0x000fc80007800000 */
[----:B------:R-:W-:-:S04]  /*2200*/  FMNMX R4, R54, R5, !PT ;  /* 0x0000000536047209 */ /* 0x000fc80007800000 */
[----:B------:R-:W-:Y:S02]  /*2210*/  FMNMX R4, R55, R4, !PT ;  /* 0x0000000437047209 */ /* 0x000fe40007800000 */
[----:B--2---:R-:W-:-:S03]  /*2220*/  FMNMX R7, R9, R6, !PT ;  /* 0x0000000609077209 */ /* 0x004fc60007800000 */
[----:B------:R-:W2:Y:S01]  /*2230*/  SHFL.BFLY PT, R5, R4, 0x1, 0x1f ;  /* 0x0c201f0004057f89 */ /* 0x000ea200000e0000 */
[----:B------:R-:W-:-:S04]  /*2240*/  FSETP.NEU.AND P1, PT, R7, -INF , PT ;  /* 0xff8000000700780b */ /* 0x000fc80003f2d000 */
[----:B------:R-:W-:-:S05]  /*2250*/  FSEL R6, R7, RZ, P1 ;  /* 0x000000ff07067208 */ /* 0x000fca0000800000 */
[----:B------:R-:W-:Y:S01]  /*2260*/  FMUL R9, R6, UR4 ;  /* 0x0000000406097c20 */ /* 0x000fe20008400000 */
[----:B------:R-:W-:-:S03]  /*2270*/  ULDC UR4, c[0x0][0x604] ;  /* 0x0001810000047ab9 */ /* 0x000fc60000000800 */
[--C-:B------:R-:W-:Y:S01]  /*2280*/  FFMA R24, R24, UR4, -R9.reuse ;  /* 0x0000000418187c23 */ /* 0x100fe20008000809 */
[----:B------:R-:W-:Y:S02]  /*2290*/  ULDC UR4, c[0x0][0x604] ;  /* 0x0001810000047ab9 */ /* 0x000fe40000000800 */
[--C-:B------:R-:W-:Y:S01]  /*22a0*/  FFMA R25, R25, UR4, -R9.reuse ;  /* 0x0000000419197c23 */ /* 0x100fe20008000809 */
[----:B------:R-:W-:Y:S01]  /*22b0*/  ULDC UR4, c[0x0][0x604] ;  /* 0x0001810000047ab9 */ /* 0x000fe20000000800 */
[----:B------:R-:W-:Y:S01]  /*22c0*/  FSETP.GEU.AND P5, PT, R24, -126, PT ;  /* 0xc2fc00001800780b */ /* 0x000fe20003fae000 */
[--C-:B------:R-:W-:Y:S01]  /*22d0*/  FFMA R28, R28, UR4, -R9.reuse ;  /* 0x000000041c1c7c23 */ /* 0x100fe20008000809 */
[----:B------:R-:W-:Y:S01]  /*22e0*/  ULDC UR4, c[0x0][0x604] ;  /* 0x0001810000047ab9 */ /* 0x000fe20000000800 */
[----:B------:R-:W-:Y:S01]  /*22f0*/  FSETP.GEU.AND P6, PT, R25, -126, PT ;  /* 0xc2fc00001900780b */ /* 0x000fe20003fce000 */
[--C-:B------:R-:W-:Y:S01]  /*2300*/  FFMA R29, R29, UR4, -R9.reuse ;  /* 0x000000041d1d7c23 */ /* 0x100fe20008000809 */
[----:B--2---:R-:W-:Y:S01]  /*2310*/  FMNMX R5, R4, R5, !PT ;  /* 0x0000000504057209 */ /* 0x004fe20007800000 */
[----:B------:R-:W-:Y:S01]  /*2320*/  ULDC UR4, c[0x0][0x604] ;  /* 0x0001810000047ab9 */ /* 0x000fe20000000800 */
[----:B------:R-:W-:Y:S01]  /*2330*/  FSETP.GEU.AND P1, PT, R28, -126, PT ;  /* 0xc2fc00001c00780b */ /* 0x000fe20003f2e000 */
[--C-:B------:R-:W-:Y:S01]  /*2340*/  FFMA R32, R32, UR4, -R9.reuse ;  /* 0x0000000420207c23 */ /* 0x100fe20008000809 */
[----:B------:R-:W-:Y:S01]  /*2350*/  ULDC UR4, c[0x0][0x604] ;  /* 0x0001810000047ab9 */ /* 0x000fe20000000800 */
[----:B------:R-:W2:Y:S01]  /*2360*/  SHFL.BFLY PT, R6, R5, 0x2, 0x1f ;  /* 0x0c401f0005067f89 */ /* 0x000ea200000e0000 */
[--C-:B------:R-:W-:Y:S01]  /*2370*/  FFMA R33, R33, UR4, -R9.reuse ;  /* 0x0000000421217c23 */ /* 0x100fe20008000809 */
[----:B------:R-:W-:Y:S01]  /*2380*/  ULDC UR4, c[0x0][0x604] ;  /* 0x0001810000047ab9 */ /* 0x000fe20000000800 */
[----:B------:R-:W-:Y:S01]  /*2390*/  @!P5 FMUL R24, R24, 0.5 ;  /* 0x3f0000001818d820 */ /* 0x000fe20000400000 */
[--C-:B------:R-:W-:Y:S01]  /*23a0*/  FFMA R36, R36, UR4, -R9.reuse ;  /* 0x0000000424247c23 */ /* 0x100fe20008000809 */
[----:B------:R-:W-:Y:S01]  /*23b0*/  ULDC UR4, c[0x0][0x604] ;  /* 0x0001810000047ab9 */ /* 0x000fe20000000800 */
[----:B------:R-:W-:Y:S01]  /*23c0*/  @!P6 FMUL R25, R25, 0.5 ;  /* 0x3f0000001919e820 */ /* 0x000fe20000400000 */
[----:B------:R-:W-:Y:S01]  /*23d0*/  FFMA R37, R37, UR4, -R9 ;  /* 0x0000000425257c23 */ /* 0x000fe20008000809 */
[----:B------:R-:W-:Y:S01]  /*23e0*/  FSETP.GEU.AND P3, PT, R32, -126, PT ;  /* 0xc2fc00002000780b */ /* 0x000fe20003f6e000 */
[----:B------:R-:W3:Y:S01]  /*23f0*/  MUFU.EX2 R24, R24 ;  /* 0x0000001800187308 */ /* 0x000ee20000000800 */
[----:B------:R-:W-:Y:S01]  /*2400*/  FSETP.GEU.AND P2, PT, R29, -126, PT ;  /* 0xc2fc00001d00780b */ /* 0x000fe20003f4e000 */
[----:B------:R-:W-:Y:S01]  /*2410*/  @!P1 FMUL R28, R28, 0.5 ;  /* 0x3f0000001c1c9820 */ /* 0x000fe20000400000 */
[----:B------:R-:W-:-:S02]  /*2420*/  ULDC UR4, c[0x0][0x604] ;  /* 0x0001810000047ab9 */ /* 0x000fc40000000800 */
[--C-:B------:R-:W-:Y:S01]  /*2430*/  FFMA R40, R40, UR4, -R9.reuse ;  /* 0x0000000428287c23 */ /* 0x100fe20008000809 */
[----:B------:R-:W-:Y:S02]  /*2440*/  ULDC UR4, c[0x0][0x604] ;  /* 0x0001810000047ab9 */ /* 0x000fe40000000800 */
[----:B------:R-:W4:Y:S01]  /*2450*/  MUFU.EX2 R4, R25 ;  /* 0x0000001900047308 */ /* 0x000f220000000800 */
[--C-:B------:R-:W-:Y:S01]  /*2460*/  FFMA R41, R41, UR4, -R9.reuse ;  /* 0x0000000429297c23 */ /* 0x100fe20008000809 */
[----:B------:R-:W-:Y:S02]  /*2470*/  ULDC UR4, c[0x0][0x604] ;  /* 0x0001810000047ab9 */ /* 0x000fe40000000800 */
[----:B------:R-:W-:Y:S01]  /*2480*/  @!P3 FMUL R32, R32, 0.5 ;  /* 0x3f0000002020b820 */ /* 0x000fe20000400000 */
[--C-:B------:R-:W-:Y:S01]  /*2490*/  FFMA R44, R44, UR4, -R9.reuse ;  /* 0x000000042c2c7c23 */ /* 0x100fe20008000809 */
[----:B------:R-:W-:Y:S01]  /*24a0*/  @!P2 FMUL R29, R29, 0.5 ;  /* 0x3f0000001d1da820 */ /* 0x000fe20000400000 */
[----:B--2---:R-:W-:Y:S01]  /*24b0*/  FMNMX R6, R5, R6, !PT ;  /* 0x0000000605067209 */ /* 0x004fe20007800000 */
[----:B------:R-:W2:Y:S01]  /*24c0*/  MUFU.EX2 R28, R28 ;  /* 0x0000001c001c7308 */ /* 0x000ea20000000800 */
[----:B---3--:R-:W-:Y:S01]  /*24d0*/  @!P5 FMUL R24, R24, R24 ;  /* 0x000000181818d220 */ /* 0x008fe20000400000 */
[----:B------:R-:W-:Y:S01]  /*24e0*/  FSETP.GEU.AND P5, PT, R36, -126, PT ;  /* 0xc2fc00002400780b */ /* 0x000fe20003fae000 */
[----:B------:R-:W-:Y:S01]  /*24f0*/  ULDC UR4, c[0x0][0x604] ;  /* 0x0001810000047ab9 */ /* 0x000fe20000000800 */
[----:B------:R-:W-:Y:S01]  /*2500*/  FSETP.NEU.AND P4, PT, R6, -INF , PT ;  /* 0xff8000000600780b */ /* 0x000fe20003f8d000 */
[----:B------:R-:W-:Y:S01]  /*2510*/  FFMA R45, R45, UR4, -R9 ;  /* 0x000000042d2d7c23 */ /* 0x000fe20008000809 */
[----:B------:R-:W-:-:S02]  /*2520*/  ULDC UR4, c[0x0][0x604] ;  /* 0x0001810000047ab9 */ /* 0x000fc40000000800 */
[----:B------:R-:W-:Y:S01]  /*2530*/  FSEL R5, R6, RZ, P4 ;  /* 0x000000ff06057208 */ /* 0x000fe20002000000 */
[----:B----4-:R-:W-:Y:S01]  /*2540*/  @!P6 FMUL R4, R4, R4 ;  /* 0x000000040404e220 */ /* 0x010fe20000400000 */
[----:B------:R-:W-:Y:S01]  /*2550*/  FSETP.GEU.AND P6, PT, R37, -126, PT ;  /* 0xc2fc00002500780b */ /* 0x000fe20003fce000 */
[----:B------:R-:W3:Y:S01]  /*2560*/  MUFU.EX2 R32, R32 ;  /* 0x0000002000207308 */ /* 0x000ee20000000800 */
[----:B------:R-:W-:Y:S01]  /*2570*/  FSETP.GEU.AND P4, PT, R33, -126, PT ;  /* 0xc2fc00002100780b */ /* 0x000fe20003f8e000 */
[--C-:B------:R-:W-:Y:S01]  /*2580*/  FFMA R48, R48, UR4, -R9.reuse ;  /* 0x0000000430307c23 */ /* 0x100fe20008000809 */
[----:B------:R-:W-:Y:S01]  /*2590*/  ULDC UR4, c[0x0][0x604] ;  /* 0x0001810000047ab9 */ /* 0x000fe20000000800 */
[----:B------:R-:W-:Y:S01]  /*25a0*/  @!P5 FMUL R36, R36, 0.5 ;  /* 0x3f0000002424d820 */ /* 0x000fe20000400000 */
[----:B------:R-:W-:Y:S01]  /*25b0*/  FFMA R49, R49, UR4, -R9 ;  /* 0x0000000431317c23 */ /* 0x000fe20008000809 */
[----:B--2---:R-:W-:Y:S01]  /*25c0*/  @!P1 FMUL R28, R28, R28 ;  /* 0x0000001c1c1c9220 */ /* 0x004fe20000400000 */
[----:B------:R-:W-:Y:S01]  /*25d0*/  FSETP.GEU.AND P1, PT, R40, -126, PT ;  /* 0xc2fc00002800780b */ /* 0x000fe20003f2e000 */
[----:B------:R2:W4:Y:S01]  /*25e0*/  MUFU.EX2 R10, R29 ;  /* 0x0000001d000a7308 */ /* 0x0005220000000800 */
[----:B------:R-:W-:-:S02]  /*25f0*/  ULDC UR4, c[0x0][0x604] ;  /* 0x0001810000047ab9 */ /* 0x000fc40000000800 */
[--C-:B------:R-:W-:Y:S01]  /*2600*/  FFMA R52, R52, UR4, -R9.reuse ;  /* 0x0000000434347c23 */ /* 0x100fe20008000809 */
[----:B------:R-:W-:Y:S01]  /*2610*/  @!P6 FMUL R37, R37, 0.5 ;  /* 0x3f0000002525e820 */ /* 0x000fe20000400000 */
[----:B------:R-:W-:Y:S01]  /*2620*/  ULDC UR4, c[0x0][0x604] ;  /* 0x0001810000047ab9 */ /* 0x000fe20000000800 */
[----:B------:R-:W-:Y:S01]  /*2630*/  @!P4 FMUL R33, R33, 0.5 ;  /* 0x3f0000002121c820 */ /* 0x000fe20000400000 */
[----:B------:R-:W-:Y:S01]  /*2640*/  FFMA R9, R53, UR4, -R9 ;  /* 0x0000000435097c23 */ /* 0x000fe20008000809 */
[----:B------:R-:W5:Y:S01]  /*2650*/  MUFU.EX2 R36, R36 ;  /* 0x0000002400247308 */ /* 0x000f620000000800 */
[----:B---3--:R-:W-:Y:S01]  /*2660*/  @!P3 FMUL R32, R32, R32 ;  /* 0x000000202020b220 */ /* 0x008fe20000400000 */
[----:B------:R-:W-:Y:S01]  /*2670*/  FSETP.GEU.AND P3, PT, R44, -126, PT ;  /* 0xc2fc00002c00780b */ /* 0x000fe20003f6e000 */
[----:B------:R-:W-:Y:S01]  /*2680*/  ULDC UR4, c[0x0][0x604] ;  /* 0x0001810000047ab9 */ /* 0x000fe20000000800 */
[----:B------:R-:W-:Y:S01]  /*2690*/  @!P1 FMUL R40, R40, 0.5 ;  /* 0x3f00000028289820 */ /* 0x000fe20000400000 */
[----:B------:R-:W-:Y:S01]  /*26a0*/  FMUL R5, R5, UR4 ;  /* 0x0000000405057c20 */ /* 0x000fe20008400000 */
[----:B------:R-:W-:Y:S01]  /*26b0*/  ULDC UR4, c[0x0][0x604] ;  /* 0x0001810000047ab9 */ /* 0x000fe20000000800 */
[----:B--2---:R-:W-:Y:S01]  /*26c0*/  F2FP.SATFINITE.E4M3.F32.PACK_AB_MERGE_C R29, R151, R4, RZ ;  /* 0x00000004971d723e */ /* 0x004fe200048070ff */
[----:B------:R-:W2:Y:S01]  /*26d0*/  MUFU.EX2 R14, R37 ;  /* 0x00000025000e7308 */ /* 0x000ea20000000800 */
[----:B----4-:R-:W-:Y:S01]  /*26e0*/  @!P2 FMUL R10, R10, R10 ;  /* 0x0000000a0a0aa220 */ /* 0x010fe20000400000 */
[----:B------:R-:W-:Y:S01]  /*26f0*/  FSETP.GEU.AND P2, PT, R41, -126, PT ;  /* 0xc2fc00002900780b */ /* 0x000fe20003f4e000 */
[--C-:B------:R-:W-:Y:S01]  /*2700*/  FFMA R26, R26, UR4, -R5.reuse ;  /* 0x000000041a1a7c23 */ /* 0x100fe20008000805 */
[----:B------:R-:W-:Y:S01]  /*2710*/  ULDC UR4, c[0x0][0x604] ;  /* 0x0001810000047ab9 */ /* 0x000fe20000000800 */
[--C-:B------:R-:W-:Y:S01]  /*2720*/  FFMA R43, R43, UR5, -R5.reuse ;  /* 0x000000052b2b7c23 */ /* 0x100fe20008000805 */
[--C-:B------:R-:W-:Y:S01]  /*2730*/  FFMA R27, R27, UR4, -R5.reuse ;  /* 0x000000041b1b7c23 */ /* 0x100fe20008000805 */
[----:B------:R-:W-:Y:S01]  /*2740*/  @!P3 FMUL R44, R44, 0.5 ;  /* 0x3f0000002c2cb820 */ /* 0x000fe20000400000 */
[----:B------:R-:W3:Y:S01]  /*2750*/  MUFU.EX2 R12, R33 ;  /* 0x00000021000c7308 */ /* 0x000ee20000000800 */
[----:B-----5:R-:W-:Y:S01]  /*2760*/  @!P5 FMUL R36, R36, R36 ;  /* 0x000000242424d220 */ /* 0x020fe20000400000 */
[----:B------:R-:W-:Y:S01]  /*2770*/  FSETP.GEU.AND P5, PT, R48, -126, PT ;  /* 0xc2fc00003000780b */ /* 0x000fe20003fae000 */
[----:B------:R-:W-:Y:S01]  /*2780*/  ULDC UR4, c[0x0][0x604] ;  /* 0x0001810000047ab9 */ /* 0x000fe20000000800 */
[----:B------:R-:W-:Y:S01]  /*2790*/  ULDC UR5, c[0x0][0x604] ;  /* 0x0001810000057ab9 */ /* 0x000fe20000000800 */
[--C-:B------:R-:W-:Y:S01]  /*27a0*/  FFMA R30, R30, UR4, -R5.reuse ;  /* 0x000000041e1e7c23 */ /* 0x100fe20008000805 */
[----:B------:R-:W-:Y:S01]  /*27b0*/  ULDC UR4, c[0x0][0x604] ;  /* 0x0001810000047ab9 */ /* 0x000fe20000000800 */
[----:B------:R-:W-:Y:S01]  /*27c0*/  @!P2 FMUL R41, R41, 0.5 ;  /* 0x3f0000002929a820 */ /* 0x000fe20000400000 */
[----:B------:R-:W4:Y:S01]  /*27d0*/  MUFU.EX2 R40, R40 ;  /* 0x0000002800287308 */ /* 0x000f220000000800 */
[----:B--2---:R-:W-:Y:S01]  /*27e0*/  @!P6 FMUL R14, R14, R14 ;  /* 0x0000000e0e0ee220 */ /* 0x004fe20000400000 */
[----:B------:R-:W-:Y:S01]  /*27f0*/  FSETP.GEU.AND P6, PT, R49, -126, PT ;  /* 0xc2fc00003100780b */ /* 0x000fe20003fce000 */
[--C-:B------:R-:W-:Y:S01]  /*2800*/  FFMA R31, R31, UR4, -R5.reuse ;  /* 0x000000041f1f7c23 */ /* 0x100fe20008000805 */
[----:B------:R-:W-:Y:S01]  /*2810*/  ULDC UR4, c[0x0][0x604] ;  /* 0x0001810000047ab9 */ /* 0x000fe20000000800 */
[--C-:B------:R-:W-:Y:S01]  /*2820*/  FFMA R54, R54, UR5, -R5.reuse ;  /* 0x0000000536367c23 */ /* 0x100fe20008000805 */
[----:B------:R-:W-:Y:S01]  /*2830*/  FFMA R34, R34, UR4, -R5 ;  /* 0x0000000422227c23 */ /* 0x000fe20008000805 */
[----:B------:R-:W-:Y:S01]  /*2840*/  @!P5 FMUL R48, R48, 0.5 ;  /* 0x3f0000003030d820 */ /* 0x000fe20000400000 */
[----:B------:R-:W2:Y:S01]  /*2850*/  MUFU.EX2 R44, R44 ;  /* 0x0000002c002c7308 */ /* 0x000ea20000000800 */
[----:B---3--:R-:W-:Y:S01]  /*2860*/  @!P4 FMUL R12, R12, R12 ;  /* 0x0000000c0c0cc220 */ /* 0x008fe20000400000 */
[----:B------:R-:W-:Y:S01]  /*2870*/  FSETP.GEU.AND P4, PT, R45, -126, PT ;  /* 0xc2fc00002d00780b */ /* 0x000fe20003f8e000 */
[----:B------:R-:W-:-:S02]  /*2880*/  ULDC UR4, c[0x0][0x604] ;  /* 0x0001810000047ab9 */ /* 0x000fc40000000800 */
[--C-:B------:R-:W-:Y:S01]  /*2890*/  FFMA R35, R35, UR4, -R5.reuse ;  /* 0x0000000423237c23 */ /* 0x100fe20008000805 */
[----:B------:R-:W-:Y:S01]  /*28a0*/  ULDC UR4, c[0x0][0x604] ;  /* 0x0001810000047ab9 */ /* 0x000fe20000000800 */
[----:B------:R-:W-:Y:S01]  /*28b0*/  @!P6 FMUL R49, R49, 0.5 ;  /* 0x3f0000003131e820 */ /* 0x000fe20000400000 */
[----:B------:R-:W3:Y:S01]  /*28c0*/  MUFU.EX2 R48, R48 ;  /* 0x0000003000307308 */ /* 0x000ee20000000800 */
[----:B----4-:R-:W-:Y:S01]  /*28d0*/  @!P1 FMUL R40, R40, R40 ;  /* 0x0000002828289220 */ /* 0x010fe20000400000 */
[----:B------:R-:W-:Y:S01]  /*28e0*/  FSETP.GEU.AND P1, PT, R52, -126, PT ;  /* 0xc2fc00003400780b */ /* 0x000fe20003f2e000 */
[--C-:B------:R-:W-:Y:S01]  /*28f0*/  FFMA R38, R38, UR4, -R5.reuse ;  /* 0x0000000426267c23 */ /* 0x100fe20008000805 */
[----:B------:R-:W-:Y:S02]  /*2900*/  ULDC UR4, c[0x0][0x604] ;  /* 0x0001810000047ab9 */ /* 0x000fe40000000800 */
[----:B------:R-:W-:Y:S01]  /*2910*/  FFMA R39, R39, UR4, -R5 ;  /* 0x0000000427277c23 */ /* 0x000fe20008000805 */
[----:B------:R-:W-:Y:S01]  /*2920*/  @!P4 FMUL R45, R45, 0.5 ;  /* 0x3f0000002d2dc820 */ /* 0x000fe20000400000 */
[----:B------:R-:W4:Y:S01]  /*2930*/  MUFU.EX2 R41, R41 ;  /* 0x0000002900297308 */ /* 0x000f220000000800 */
[----:B--2---:R-:W-:Y:S01]  /*2940*/  @!P3 FMUL R44, R44, R44 ;  /* 0x0000002c2c2cb220 */ /* 0x004fe20000400000 */
[----:B------:R-:W-:Y:S01]  /*2950*/  FSETP.GEU.AND P3, PT, R26, -126, PT ;  /* 0xc2fc00001a00780b */ /* 0x000fe20003f6e000 */
[----:B------:R-:W-:-:S02]  /*2960*/  ULDC UR4, c[0x0][0x604] ;  /* 0x0001810000047ab9 */ /* 0x000fc40000000800 */
[--C-:B------:R-:W-:Y:S01]  /*2970*/  FFMA R42, R42, UR4, -R5.reuse ;  /* 0x000000042a2a7c23 */ /* 0x100fe20008000805 */
[----:B------:R-:W-:Y:S01]  /*2980*/  ULDC UR4, c[0x0][0x604] ;  /* 0x0001810000047ab9 */ /* 0x000fe20000000800 */
[----:B------:R-:W-:Y:S01]  /*2990*/  @!P1 FMUL R52, R52, 0.5 ;  /* 0x3f00000034349820 */ /* 0x000fe20000400000 */
[----:B------:R-:W2:Y:S01]  /*29a0*/  MUFU.EX2 R49, R49 ;  /* 0x0000003100317308 */ /* 0x000ea20000000800 */
[----:B---3--:R-:W-:Y:S01]  /*29b0*/  @!P5 FMUL R48, R48, R48 ;  /* 0x000000303030d220 */ /* 0x008fe20000400000 */
[----:B------:R-:W-:Y:S01]  /*29c0*/  FSETP.GEU.AND P5, PT, R30, -126, PT ;  /* 0xc2fc00001e00780b */ /* 0x000fe20003fae000 */
[--C-:B------:R-:W-:Y:S01]  /*29d0*/  FFMA R46, R46, UR4, -R5.reuse ;  /* 0x000000042e2e7c23 */ /* 0x100fe20008000805 */
[----:B------:R-:W-:Y:S01]  /*29e0*/  ULDC UR4, c[0x0][0x604] ;  /* 0x0001810000047ab9 */ /* 0x000fe20000000800 */
[----:B------:R-:W-:Y:S01]  /*29f0*/  FADD R15, R28, R44 ;  /* 0x0000002c1c0f7221 */ /* 0x000fe20000000000 */
[--C-:B------:R-:W-:Y:S01]  /*2a00*/  FFMA R47, R47, UR4, -R5.reuse ;  /* 0x000000042f2f7c23 */ /* 0x100fe20008000805 */
[----:B------:R-:W-:Y:S01]  /*2a10*/  @!P3 FMUL R26, R26, 0.5 ;  /* 0x3f0000001a1ab820 */ /* 0x000fe20000400000 */
[----:B------:R-:W3:Y:S01]  /*2a20*/  MUFU.EX2 R45, R45 ;  /* 0x0000002d002d7308 */ /* 0x000ee20000000800 */
[----:B----4-:R-:W-:Y:S01]  /*2a30*/  @!P2 FMUL R41, R41, R41 ;  /* 0x000000292929a220 */ /* 0x010fe20000400000 */
[----:B------:R-:W-:Y:S01]  /*2a40*/  FSETP.GEU.AND P2, PT, R9, -126, PT ;  /* 0xc2fc00000900780b */ /* 0x000fe20003f4e000 */
[----:B------:R-:W-:Y:S01]  /*2a50*/  ULDC UR4, c[0x0][0x604] ;  /* 0x0001810000047ab9 */ /* 0x000fe20000000800 */
[----:B------:R-:W-:Y:S01]  /*2a60*/  F2FP.SATFINITE.E4M3.F32.PACK_AB_MERGE_C R28, R151, R28, RZ ;  /* 0x0000001c971c723e */ /* 0x000fe200048070ff */
[--C-:B------:R-:W-:Y:S01]  /*2a70*/  FFMA R50, R50, UR4, -R5.reuse ;  /* 0x0000000432327c23 */ /* 0x100fe20008000805 */
[----:B------:R-:W-:Y:S01]  /*2a80*/  ULDC UR4, c[0x0][0x604] ;  /* 0x0001810000047ab9 */ /* 0x000fe20000000800 */
[----:B------:R-:W-:Y:S01]  /*2a90*/  @!P5 FMUL R30, R30, 0.5 ;  /* 0x3f0000001e1ed820 */ /* 0x000fe20000400000 */
[----:B------:R-:W4:Y:S01]  /*2aa0*/  MUFU.EX2 R52, R52 ;  /* 0x0000003400347308 */ /* 0x000f220000000800 */
[----:B--2---:R-:W-:Y:S01]  /*2ab0*/  @!P6 FMUL R49, R49, R49 ;  /* 0x000000313131e220 */ /* 0x004fe20000400000 */
[----:B------:R-:W-:Y:S01]  /*2ac0*/  FSETP.GEU.AND P6, PT, R31, -126, PT ;  /* 0xc2fc00001f00780b */ /* 0x000fe20003fce000 */
[----:B------:R-:W-:Y:S01]  /*2ad0*/  FFMA R51, R51, UR4, -R5 ;  /* 0x0000000433337c23 */ /* 0x000fe20008000805 */
[----:B------:R-:W-:Y:S01]  /*2ae0*/  ULDC UR4, c[0x0][0x604] ;  /* 0x0001810000047ab9 */ /* 0x000fe20000000800 */
[----:B-1----:R-:W-:Y:S01]  /*2af0*/  FADD R13, R4, R41 ;  /* 0x00000029040d7221 */ /* 0x002fe20000000000 */
[----:B------:R-:W-:Y:S01]  /*2b00*/  FFMA R5, R55, UR4, -R5 ;  /* 0x0000000437057c23 */ /* 0x000fe20008000805 */
[----:B------:R-:W-:Y:S01]  /*2b10*/  @!P2 FMUL R9, R9, 0.5 ;  /* 0x3f0000000909a820 */ /* 0x000fe20000400000 */
[----:B------:R-:W1:Y:S01]  /*2b20*/  MUFU.EX2 R26, R26 ;  /* 0x0000001a001a7308 */ /* 0x000e620000000800 */
[----:B---3--:R-:W-:Y:S01]  /*2b30*/  @!P4 FMUL R45, R45, R45 ;  /* 0x0000002d2d2dc220 */ /* 0x008fe20000400000 */
[----:B------:R-:W-:Y:S01]  /*2b40*/  FSETP.GEU.AND P4, PT, R27, -126, PT ;  /* 0xc2fc00001b00780b */ /* 0x000fe20003f8e000 */
[----:B------:R-:W-:Y:S01]  /*2b50*/  FADD R4, R32, R48 ;  /* 0x0000003020047221 */ /* 0x000fe20000000000 */
[----:B------:R-:W-:-:S02]  /*2b60*/  F2FP.SATFINITE.E4M3.F32.PACK_AB_MERGE_C R32, R151, R32, RZ ;  /* 0x000000209720723e */ /* 0x000fc400048070ff */
[----:B------:R-:W-:Y:S01]  /*2b70*/  F2FP.SATFINITE.E4M3.F32.PACK_AB_MERGE_C R55, R151, R14, RZ ;  /* 0x0000000e9737723e */ /* 0x000fe200048070ff */
[----:B------:R-:W-:Y:S01]  /*2b80*/  @!P6 FMUL R31, R31, 0.5 ;  /* 0x3f0000001f1fe820 */ /* 0x000fe20000400000 */
[----:B------:R-:W2:Y:S01]  /*2b90*/  MUFU.EX2 R30, R30 ;  /* 0x0000001e001e7308 */ /* 0x000ea20000000800 */
[----:B----4-:R-:W-:Y:S01]  /*2ba0*/  @!P1 FMUL R52, R52, R52 ;  /* 0x0000003434349220 */ /* 0x010fe20000400000 */
[----:B------:R-:W-:Y:S02]  /*2bb0*/  FSETP.GEU.AND P1, PT, R34, -126, PT ;  /* 0xc2fc00002200780b */ /* 0x000fe40003f2e000 */
[----:B------:R-:W-:Y:S02]  /*2bc0*/  LOP3.LUT R28, R28, 0xff, RZ, 0xc0, !PT ;  /* 0x000000ff1c1c7812 */ /* 0x000fe400078ec0ff */
[----:B------:R-:W-:Y:S01]  /*2bd0*/  F2FP.SATFINITE.E4M3.F32.PACK_AB_MERGE_C R41, R151, R41, RZ ;  /* 0x000000299729723e */ /* 0x000fe200048070ff */
[----:B------:R-:W-:Y:S01]  /*2be0*/  @!P4 FMUL R27, R27, 0.5 ;  /* 0x3f0000001b1bc820 */ /* 0x000fe20000400000 */
[----:B------:R3:W4:Y:S01]  /*2bf0*/  MUFU.EX2 R18, R31 ;  /* 0x0000001f00127308 */ /* 0x0007220000000800 */
[----:B-1----:R-:W-:Y:S01]  /*2c00*/  @!P3 FMUL R26, R26, R26 ;  /* 0x0000001a1a1ab220 */ /* 0x002fe20000400000 */
[----:B------:R-:W-:-:S02]  /*2c10*/  FSETP.GEU.AND P3, PT, R38, -126, PT ;  /* 0xc2fc00002600780b */ /* 0x000fc40003f6e000 */
[C---:B------:R-:W-:Y:S02]  /*2c20*/  F2FP.SATFINITE.E4M3.F32.PACK_AB_MERGE_C R44, R151.reuse, R44, RZ ;  /* 0x0000002c972c723e */ /* 0x040fe400048070ff */
[C---:B------:R-:W-:Y:S01]  /*2c30*/  F2FP.SATFINITE.E4M3.F32.PACK_AB_MERGE_C R48, R151.reuse, R48, RZ ;  /* 0x000000309730723e */ /* 0x040fe200048070ff */
[----:B------:R-:W-:Y:S01]  /*2c40*/  @!P1 FMUL R34, R34, 0.5 ;  /* 0x3f00000022229820 */ /* 0x000fe20000400000 */
[----:B------:R-:W1:Y:S01]  /*2c50*/  MUFU.EX2 R9, R9 ;  /* 0x0000000900097308 */ /* 0x000e620000000800 */
[----:B--2---:R-:W-:Y:S01]  /*2c60*/  @!P5 FMUL R30, R30, R30 ;  /* 0x0000001e1e1ed220 */ /* 0x004fe20000400000 */
[----:B------:R-:W-:Y:S02]  /*2c70*/  FSETP.GEU.AND P5, PT, R42, -126, PT ;  /* 0xc2fc00002a00780b */ /* 0x000fe40003fae000 */
[----:B---3--:R-:W-:Y:S02]  /*2c80*/  F2FP.SATFINITE.E4M3.F32.PACK_AB_MERGE_C R31, R151, R26, RZ ;  /* 0x0000001a971f723e */ /* 0x008fe400048070ff */
[----:B------:R-:W-:Y:S01]  /*2c90*/  LOP3.LUT R32, R32, 0xff, RZ, 0xc0, !PT ;  /* 0x000000ff20207812 */ /* 0x000fe200078ec0ff */
[----:B------:R-:W-:Y:S01]  /*2ca0*/  @!P3 FMUL R38, R38, 0.5 ;  /* 0x3f0000002626b820 */ /* 0x000fe20000400000 */
[----:B------:R2:W3:Y:S01]  /*2cb0*/  MUFU.EX2 R16, R27 ;  /* 0x0000001b00107308 */ /* 0x0004e20000000800 */
[----:B----4-:R-:W-:Y:S01]  /*2cc0*/  @!P6 FMUL R18, R18, R18 ;  /* 0x000000121212e220 */ /* 0x010fe20000400000 */
[----:B------:R-:W-:Y:S01]  /*2cd0*/  FSETP.GEU.AND P6, PT, R43, -126, PT ;  /* 0xc2fc00002b00780b */ /* 0x000fe20003fce000 */
[----:B------:R-:W-:Y:S01]  /*2ce0*/  IMAD.U32 R31, R31, 0x10000, RZ ;  /* 0x000100001f1f7824 */ /* 0x000fe200078e00ff */
[----:B------:R-:W-:-:S02]  /*2cf0*/  LOP3.LUT R44, R44, 0xff, RZ, 0xc0, !PT ;  /* 0x000000ff2c2c7812 */ /* 0x000fc400078ec0ff */
[----:B------:R-:W-:Y:S01]  /*2d00*/  F2FP.SATFINITE.E4M3.F32.PACK_AB_MERGE_C R37, R151, R18, RZ ;  /* 0x000000129725723e */ /* 0x000fe200048070ff */
[----:B------:R-:W-:Y:S01]  /*2d10*/  @!P5 FMUL R42, R42, 0.5 ;  /* 0x3f0000002a2ad820 */ /* 0x000fe20000400000 */
[----:B------:R-:W4:Y:S01]  /*2d20*/  MUFU.EX2 R34, R34 ;  /* 0x0000002200227308 */ /* 0x000f220000000800 */
[----:B-1----:R-:W-:Y:S01]  /*2d30*/  @!P2 FMUL R9, R9, R9 ;  /* 0x000000090909a220 */ /* 0x002fe20000400000 */
[----:B------:R-:W-:Y:S02]  /*2d40*/  FSETP.GEU.AND P2, PT, R35, -126, PT ;  /* 0xc2fc00002300780b */ /* 0x000fe40003f4e000 */
[C---:B--2---:R-:W-:Y:S01]  /*2d50*/  F2FP.SATFINITE.E4M3.F32.PACK_AB_MERGE_C R27, R151.reuse, R24, RZ ;  /* 0x00000018971b723e */ /* 0x044fe200048070ff */
[----:B------:R-:W-:Y:S01]  /*2d60*/  FADD R17, R14, R9 ;  /* 0x000000090e117221 */ /* 0x000fe20000000000 */
[----:B------:R-:W-:Y:S01]  /*2d70*/  F2FP.SATFINITE.E4M3.F32.PACK_AB_MERGE_C R9, R151, R9, RZ ;  /* 0x000000099709723e */ /* 0x000fe200048070ff */
[----:B------:R-:W-:Y:S01]  /*2d80*/  @!P6 FMUL R43, R43, 0.5 ;  /* 0x3f0000002b2be820 */ /* 0x000fe20000400000 */
[----:B------:R-:W1:Y:S01]  /*2d90*/  MUFU.EX2 R38, R38 ;  /* 0x0000002600267308 */ /* 0x000e620000000800 */
[----:B---3--:R-:W-:Y:S01]  /*2da0*/  @!P4 FMUL R16, R16, R16 ;  /* 0x000000101010c220 */ /* 0x008fe20000400000 */
[----:B------:R-:W-:-:S02]  /*2db0*/  FSETP.GEU.AND P4, PT, R39, -126, PT ;  /* 0xc2fc00002700780b */ /* 0x000fc40003f8e000 */
[----:B------:R-:W-:Y:S02]  /*2dc0*/  LOP3.LUT R27, R27, 0xff, RZ, 0xc0, !PT ;  /* 0x000000ff1b1b7812 */ /* 0x000fe400078ec0ff */
[----:B------:R-:W-:Y:S01]  /*2dd0*/  F2FP.SATFINITE.E4M3.F32.PACK_AB_MERGE_C R33, R151, R16, RZ ;  /* 0x000000109721723e */ /* 0x000fe200048070ff */
[----:B------:R-:W-:Y:S01]  /*2de0*/  @!P2 FMUL R35, R35, 0.5 ;  /* 0x3f0000002323a820 */ /* 0x000fe20000400000 */
[----:B------:R-:W2:Y:S01]  /*2df0*/  MUFU.EX2 R42, R42 ;  /* 0x0000002a002a7308 */ /* 0x000ea20000000800 */
[----:B----4-:R-:W-:Y:S01]  /*2e00*/  @!P1 FMUL R34, R34, R34 ;  /* 0x0000002222229220 */ /* 0x010fe20000400000 */
[----:B------:R-:W-:Y:S02]  /*2e10*/  FSETP.GEU.AND P1, PT, R46, -126, PT ;  /* 0xc2fc00002e00780b */ /* 0x000fe40003f2e000 */
[----:B------:R-:W-:Y:S02]  /*2e20*/  LOP3.LUT R9, R9, 0xffff, RZ, 0xc0, !PT ;  /* 0x0000ffff09097812 */ /* 0x000fe400078ec0ff */
[----:B------:R-:W-:Y:S01]  /*2e30*/  LOP3.LUT R37, R37, 0xffff, RZ, 0xc0, !PT ;  /* 0x0000ffff25257812 */ /* 0x000fe200078ec0ff */
[----:B------:R-:W-:Y:S01]  /*2e40*/  @!P4 FMUL R39, R39, 0.5 ;  /* 0x3f0000002727c820 */ /* 0x000fe20000400000 */
[----:B------:R3:W4:Y:S01]  /*2e50*/  MUFU.EX2 R20, R35 ;  /* 0x0000002300147308 */ /* 0x0007220000000800 */
[----:B-1----:R-:W-:Y:S01]  /*2e60*/  @!P3 FMUL R38, R38, R38 ;  /* 0x000000262626b220 */ /* 0x002fe20000400000 */
[----:B------:R-:W-:-:S02]  /*2e70*/  FSETP.GEU.AND P3, PT, R50, -126, PT ;  /* 0xc2fc00003200780b */ /* 0x000fc40003f6e000 */
[----:B------:R-:W-:Y:S02]  /*2e80*/  LOP3.LUT R41, R41, 0xffff, RZ, 0xc0, !PT ;  /* 0x0000ffff29297812 */ /* 0x000fe400078ec0ff */
[----:B------:R-:W-:Y:S01]  /*2e90*/  LOP3.LUT R55, R55, 0xffff, RZ, 0xc0, !PT ;  /* 0x0000ffff37377812 */ /* 0x000fe200078ec0ff */
[----:B------:R-:W-:Y:S01]  /*2ea0*/  @!P1 FMUL R46, R46, 0.5 ;  /* 0x3f0000002e2e9820 */ /* 0x000fe20000400000 */
[----:B------:R1:W5:Y:S01]  /*2eb0*/  MUFU.EX2 R22, R39 ;  /* 0x0000002700167308 */ /* 0x0003620000000800 */
[----:B--2---:R-:W-:Y:S01]  /*2ec0*/  @!P5 FMUL R42, R42, R42 ;  /* 0x0000002a2a2ad220 */ /* 0x004fe20000400000 */
[----:B------:R-:W-:Y:S02]  /*2ed0*/  FSETP.GEU.AND P5, PT, R54, -126, PT ;  /* 0xc2fc00003600780b */ /* 0x000fe40003fae000 */
[C---:B---3--:R-:W-:Y:S01]  /*2ee0*/  F2FP.SATFINITE.E4M3.F32.PACK_AB_MERGE_C R35, R151.reuse, R10, RZ ;  /* 0x0000000a9723723e */ /* 0x048fe200048070ff */
[----:B------:R-:W-:Y:S01]  /*2ef0*/  FADD R19, R26, R42 ;  /* 0x0000002a1a137221 */ /* 0x000fe20000000000 */
[----:B------:R-:W-:Y:S01]  /*2f00*/  F2FP.SATFINITE.E4M3.F32.PACK_AB_MERGE_C R42, R151, R42, RZ ;  /* 0x0000002a972a723e */ /* 0x000fe200048070ff */
[----:B------:R-:W-:Y:S01]  /*2f10*/  @!P3 FMUL R50, R50, 0.5 ;  /* 0x3f0000003232b820 */ /* 0x000fe20000400000 */
[----:B------:R-:W2:Y:S01]  /*2f20*/  MUFU.EX2 R43, R43 ;  /* 0x0000002b002b7308 */ /* 0x000ea20000000800 */
[----:B----4-:R-:W-:Y:S01]  /*2f30*/  @!P2 FMUL R20, R20, R20 ;  /* 0x000000141414a220 */ /* 0x010fe20000400000 */
[----:B------:R-:W-:-:S02]  /*2f40*/  FSETP.GEU.AND P2, PT, R47, -126, PT ;  /* 0xc2fc00002f00780b */ /* 0x000fc40003f4e000 */
[----:B-1----:R-:W-:Y:S02]  /*2f50*/  F2FP.SATFINITE.E4M3.F32.PACK_AB_MERGE_C R39, R151, R12, RZ ;  /* 0x0000000c9727723e */ /* 0x002fe400048070ff */
[----:B------:R-:W-:Y:S01]  /*2f60*/  LOP3.LUT R35, R35, 0xffff, RZ, 0xc0, !PT ;  /* 0x0000ffff23237812 */ /* 0x000fe200078ec0ff */
[----:B------:R-:W-:Y:S01]  /*2f70*/  @!P5 FMUL R54, R54, 0.5 ;  /* 0x3f0000003636d820 */ /* 0x000fe20000400000 */
[----:B------:R-:W1:Y:S01]  /*2f80*/  MUFU.EX2 R46, R46 ;  /* 0x0000002e002e7308 */ /* 0x000e620000000800 */
[----:B-----5:R-:W-:Y:S01]  /*2f90*/  @!P4 FMUL R22, R22, R22 ;  /* 0x000000161616c220 */ /* 0x020fe20000400000 */
[----:B------:R-:W-:Y:S02]  /*2fa0*/  FSETP.GEU.AND P4, PT, R51, -126, PT ;  /* 0xc2fc00003300780b */ /* 0x000fe40003f8e000 */
[----:B------:R-:W-:Y:S02]  /*2fb0*/  F2FP.SATFINITE.E4M3.F32.PACK_AB_MERGE_C R53, R151, R20, RZ ;  /* 0x000000149735723e */ /* 0x000fe400048070ff */
[----:B------:R-:W-:Y:S01]  /*2fc0*/  LOP3.LUT R39, R39, 0xffff, RZ, 0xc0, !PT ;  /* 0x0000ffff27277812 */ /* 0x000fe200078ec0ff */
[----:B------:R-:W-:Y:S01]  /*2fd0*/  @!P2 FMUL R47, R47, 0.5 ;  /* 0x3f0000002f2fa820 */ /* 0x000fe20000400000 */
[----:B------:R-:W3:Y:S01]  /*2fe0*/  MUFU.EX2 R50, R50 ;  /* 0x0000003200327308 */ /* 0x000ee20000000800 */
[----:B--2---:R-:W-:Y:S01]  /*2ff0*/  @!P6 FMUL R43, R43, R43 ;  /* 0x0000002b2b2be220 */ /* 0x004fe20000400000 */
[----:B------:R-:W-:-:S02]  /*3000*/  FSETP.GEU.AND P6, PT, R5, -126, PT ;  /* 0xc2fc00000500780b */ /* 0x000fc40003fce000 */
[----:B------:R-:W-:Y:S01]  /*3010*/  PRMT R28, R35, 0x7604, R28 ;  /* 0x00007604231c7816 */ /* 0x000fe2000000001c */
[----:B------:R-:W-:Y:S01]  /*3020*/  FADD R21, R16, R43 ;  /* 0x0000002b10157221 */ /* 0x000fe20000000000 */
[----:B------:R-:W-:Y:S01]  /*3030*/  FADD R16, R10, R45 ;  /* 0x0000002d0a107221 */ /* 0x000fe20000000000 */
[----:B------:R-:W-:Y:S01]  /*3040*/  @!P4 FMUL R51, R51, 0.5 ;  /* 0x3f0000003333c820 */ /* 0x000fe20000400000 */
[----:B------:R-:W2:Y:S01]  /*3050*/  MUFU.EX2 R47, R47 ;  /* 0x0000002f002f7308 */ /* 0x000ea20000000800 */
[----:B-1----:R-:W-:Y:S01]  /*3060*/  @!P1 FMUL R46, R46, R46 ;  /* 0x0000002e2e2e9220 */ /* 0x002fe20000400000 */
[----:B------:R-:W-:Y:S01]  /*3070*/  FADD R10, R12, R49 ;  /* 0x000000310c0a7221 */ /* 0x000fe20000000000 */
[----:B------:R-:W-:Y:S01]  /*3080*/  FADD R12, R36, R52 ;  /* 0x00000034240c7221 */ /* 0x000fe20000000000 */
[----:B------:R-:W-:Y:S01]  /*3090*/  ISETP.GT.U32.AND P1, PT, R11, 0x1, PT ;  /* 0x000000010b00780c */ /* 0x000fe20003f24070 */
[----:B------:R-:W-:Y:S01]  /*30a0*/  FADD R11, R24, R40 ;  /* 0x00000028180b7221 */ /* 0x000fe20000000000 */
[----:B------:R-:W-:Y:S01]  /*30b0*/  F2FP.SATFINITE.E4M3.F32.PACK_AB_MERGE_C R52, R151, R52, RZ ;  /* 0x000000349734723e */ /* 0x000fe200048070ff */
[----:B------:R-:W-:Y:S01]  /*30c0*/  @!P6 FMUL R5, R5, 0.5 ;  /* 0x3f0000000505e820 */ /* 0x000fe20000400000 */
[----:B------:R-:W1:Y:S01]  /*30d0*/  MUFU.EX2 R51, R51 ;  /* 0x0000003300337308 */ /* 0x000e620000000800 */
[----:B---3--:R-:W-:Y:S01]  /*30e0*/  @!P3 FMUL R50, R50, R50 ;  /* 0x000000323232b220 */ /* 0x008fe20000400000 */
[----:B------:R-:W-:Y:S01]  /*30f0*/  FADD R23, R30, R46 ;  /* 0x0000002e1e177221 */ /* 0x000fe20000000000 */
[----:B------:R-:W-:Y:S01]  /*3100*/  F2FP.SATFINITE.E4M3.F32.PACK_AB_MERGE_C R30, R151, R30, RZ ;  /* 0x0000001e971e723e */ /* 0x000fe200048070ff */
[----:B------:R-:W-:Y:S01]  /*3110*/  FADD R11, R11, R4 ;  /* 0x000000040b0b7221 */ /* 0x000fe20000000000 */
[----:B------:R-:W-:Y:S01]  /*3120*/  F2FP.SATFINITE.E4M3.F32.PACK_AB_MERGE_C R36, R151, R36, RZ ;  /* 0x000000249724723e */ /* 0x000fe200048070ff */
[----:B------:R-:W-:Y:S01]  /*3130*/  FADD R12, R15, R12 ;  /* 0x0000000c0f0c7221 */ /* 0x000fe20000000000 */
[----:B------:R-:W-:Y:S01]  /*3140*/  F2FP.SATFINITE.E4M3.F32.PACK_AB_MERGE_C R40, R151, R40, RZ ;  /* 0x000000289728723e */ /* 0x000fe200048070ff */
[----:B------:R-:W3:Y:S01]  /*3150*/  MUFU.EX2 R54, R54 ;  /* 0x0000003600367308 */ /* 0x000ee20000000800 */
[----:B--2---:R-:W-:Y:S01]  /*3160*/  @!P2 FMUL R47, R47, R47 ;  /* 0x0000002f2f2fa220 */ /* 0x004fe20000400000 */
[----:B------:R-:W-:Y:S01]  /*3170*/  F2FP.SATFINITE.E4M3.F32.PACK_AB_MERGE_C R43, R151, R43, RZ ;  /* 0x0000002b972b723e */ /* 0x000fe200048070ff */
[----:B------:R-:W-:Y:S01]  /*3180*/  FADD R10, R13, R10 ;  /* 0x0000000a0d0a7221 */ /* 0x000fe20000000000 */
[C---:B------:R-:W-:Y:S01]  /*3190*/  F2FP.SATFINITE.E4M3.F32.PACK_AB_MERGE_C R45, R151.reuse, R45, RZ ;  /* 0x0000002d972d723e */ /* 0x040fe200048070ff */
[----:B------:R-:W-:Y:S01]  /*31a0*/  FADD R24, R18, R47 ;  /* 0x0000002f12187221 */ /* 0x000fe20000000000 */
[----:B------:R-:W-:Y:S01]  /*31b0*/  FADD R18, R34, R50 ;  /* 0x0000003222127221 */ /* 0x000fe20000000000 */
[----:B------:R-:W-:Y:S01]  /*31c0*/  F2FP.SATFINITE.E4M3.F32.PACK_AB_MERGE_C R34, R151, R34, RZ ;  /* 0x000000229722723e */ /* 0x000fe200048070ff */
[----:B------:R-:W2:Y:S01]  /*31d0*/  MUFU.EX2 R5, R5 ;  /* 0x0000000500057308 */ /* 0x000ea20000000800 */
[----:B-1----:R-:W-:Y:S01]  /*31e0*/  @!P4 FMUL R51, R51, R51 ;  /* 0x000000333333c220 */ /* 0x002fe20000400000 */
[C---:B------:R-:W-:Y:S01]  /*31f0*/  F2FP.SATFINITE.E4M3.F32.PACK_AB_MERGE_C R46, R151.reuse, R46, RZ ;  /* 0x0000002e972e723e */ /* 0x040fe200048070ff */
[----:B------:R-:W-:Y:S01]  /*3200*/  FADD R17, R16, R17 ;  /* 0x0000001110117221 */ /* 0x000fe20000000000 */
[C---:B------:R-:W-:Y:S01]  /*3210*/  F2FP.SATFINITE.E4M3.F32.PACK_AB_MERGE_C R47, R151.reuse, R47, RZ ;  /* 0x0000002f972f723e */ /* 0x040fe200048070ff */
[----:B------:R-:W-:Y:S01]  /*3220*/  FADD R26, R20, R51 ;  /* 0x00000033141a7221 */ /* 0x000fe20000000000 */
[----:B------:R-:W-:Y:S01]  /*3230*/  F2FP.SATFINITE.E4M3.F32.PACK_AB_MERGE_C R49, R151, R49, RZ ;  /* 0x000000319731723e */ /* 0x000fe200048070ff */
[----:B------:R-:W-:Y:S01]  /*3240*/  FADD R18, R19, R18 ;  /* 0x0000001213127221 */ /* 0x000fe20000000000 */
[C---:B------:R-:W-:Y:S01]  /*3250*/  F2FP.SATFINITE.E4M3.F32.PACK_AB_MERGE_C R50, R151.reuse, R50, RZ ;  /* 0x000000329732723e */ /* 0x040fe200048070ff */
[----:B---3--:R-:W-:Y:S01]  /*3260*/  @!P5 FMUL R54, R54, R54 ;  /* 0x000000363636d220 */ /* 0x008fe20000400000 */
[----:B------:R-:W-:Y:S01]  /*3270*/  F2FP.SATFINITE.E4M3.F32.PACK_AB_MERGE_C R51, R151, R51, RZ ;  /* 0x000000339733723e */ /* 0x000fe200048070ff */
[----:B------:R-:W-:Y:S01]  /*3280*/  FADD R21, R21, R26 ;  /* 0x0000001a15157221 */ /* 0x000fe20000000000 */
[----:B------:R-:W-:Y:S01]  /*3290*/  LOP3.LUT R20, R29, 0xffff, RZ, 0xc0, !PT ;  /* 0x0000ffff1d147812 */ /* 0x000fe200078ec0ff */
[----:B------:R-:W-:Y:S01]  /*32a0*/  FADD R14, R38, R54 ;  /* 0x00000036260e7221 */ /* 0x000fe20000000000 */
[----:B------:R-:W-:Y:S01]  /*32b0*/  F2FP.SATFINITE.E4M3.F32.PACK_AB_MERGE_C R38, R151, R38, RZ ;  /* 0x000000269726723e */ /* 0x000fe200048070ff */
[----:B------:R-:W-:Y:S01]  /*32c0*/  FADD R11, R11, R12 ;  /* 0x0000000c0b0b7221 */ /* 0x000fe20000000000 */
[----:B------:R-:W-:Y:S01]  /*32d0*/  F2FP.SATFINITE.E4M3.F32.PACK_AB_MERGE_C R54, R151, R54, RZ ;  /* 0x000000369736723e */ /* 0x000fe200048070ff */
[----:B--2---:R-:W-:Y:S01]  /*32e0*/  @!P6 FMUL R5, R5, R5 ;  /* 0x000000050505e220 */ /* 0x004fe20000400000 */
[----:B------:R-:W-:Y:S01]  /*32f0*/  LOP3.LUT R52, R52, 0xff, RZ, 0xc0, !PT ;  /* 0x000000ff34347812 */ /* 0x000fe200078ec0ff */
[----:B------:R-:W-:Y:S01]  /*3300*/  FADD R23, R23, R14 ;  /* 0x0000000e17177221 */ /* 0x000fe20000000000 */
[----:B------:R-:W-:Y:S01]  /*3310*/  LOP3.LUT R53, R53, 0xffff, RZ, 0xc0, !PT ;  /* 0x0000ffff35357812 */ /* 0x000fe200078ec0ff */
[----:B------:R-:W-:Y:S01]  /*3320*/  FADD R25, R22, R5 ;  /* 0x0000000516197221 */ /* 0x000fe20000000000 */
[C---:B------:R-:W-:Y:S01]  /*3330*/  F2FP.SATFINITE.E4M3.F32.PACK_AB_MERGE_C R22, R151.reuse, R22, RZ ;  /* 0x000000169716723e */ /* 0x040fe200048070ff */
[----:B------:R-:W-:Y:S01]  /*3340*/  FADD R10, R10, R17 ;  /* 0x000000110a0a7221 */ /* 0x000fe20000000000 */
[----:B------:R-:W-:Y:S01]  /*3350*/  F2FP.SATFINITE.E4M3.F32.PACK_AB_MERGE_C R151, R151, R5, RZ ;  /* 0x000000059797723e */ /* 0x000fe200048070ff */
[----:B------:R-:W-:Y:S01]  /*3360*/  FADD R24, R24, R25 ;  /* 0x0000001918187221 */ /* 0x000fe20000000000 */
[----:B------:R-:W-:Y:S01]  /*3370*/  SHF.L.U32 R5, R30, 0x10, RZ ;  /* 0x000000101e057819 */ /* 0x000fe200000006ff */
[----:B------:R-:W-:Y:S01]  /*3380*/  FADD R18, R18, R23 ;  /* 0x0000001712127221 */ /* 0x000fe20000000000 */
[----:B------:R-:W-:Y:S01]  /*3390*/  PRMT R20, R20, 0x7604, R27 ;  /* 0x0000760414147816 */ /* 0x000fe2000000001b */
[----:B------:R-:W-:Y:S01]  /*33a0*/  FADD R21, R21, R24 ;  /* 0x0000001815157221 */ /* 0x000fe20000000000 */
[----:B------:R-:W-:Y:S01]  /*33b0*/  PRMT R52, R9, 0x7604, R52 ;  /* 0x0000760409347816 */ /* 0x000fe20000000034 */
[----:B------:R-:W-:Y:S01]  /*33c0*/  FADD R189, R11, R10 ;  /* 0x0000000a0bbd7221 */ /* 0x000fe20000000000 */
[----:B------:R-:W-:Y:S01]  /*33d0*/  PRMT R32, R39, 0x7604, R32 ;  /* 0x0000760427207816 */ /* 0x000fe20000000020 */
[----:B------:R-:W-:Y:S01]  /*33e0*/  FADD R188, R18, R21 ;  /* 0x0000001512bc7221 */ /* 0x000fe20000000000 */
[----:B------:R-:W-:-:S02]  /*33f0*/  SHF.L.U32 R9, R34, 0x10, RZ ;  /* 0x0000001022097819 */ /* 0x000fc400000006ff */
[----:B------:R-:W-:Y:S02]  /*3400*/  LOP3.LUT R45, R45, 0xffff, RZ, 0xc0, !PT ;  /* 0x0000ffff2d2d7812 */ /* 0x000fe400078ec0ff */
[----:B------:R-:W-:Y:S02]  /*3410*/  LOP3.LUT R5, R28, 0xff0000, R5, 0xf8, !PT ;  /* 0x00ff00001c057812 */ /* 0x000fe400078ef805 */
[----:B------:R-:W-:Y:S01]  /*3420*/  LOP3.LUT R28, R22, 0xffff, RZ, 0xc0, !PT ;  /* 0x0000ffff161c7812 */ /* 0x000fe200078ec0ff */
[----:B------:R-:W-:Y:S01]  /*3430*/  IMAD.SHL.U32 R22, R53, 0x1000000, RZ ;  /* 0x0100000035167824 */ /* 0x000fe200078e00ff */
[----:B------:R-:W-:Y:S02]  /*3440*/  LOP3.LUT R40, R40, 0xff, RZ, 0xc0, !PT ;  /* 0x000000ff28287812 */ /* 0x000fe400078ec0ff */
[----:B------:R-:W-:Y:S01]  /*3450*/  LOP3.LUT R20, R20, 0xff0000, R31, 0xf8, !PT ;  /* 0x00ff000014147812 */ /* 0x000fe200078ef81f */
[----:B------:R-:W-:Y:S01]  /*3460*/  IMAD.U32 R31, R46, 0x10000, RZ ;  /* 0x000100002e1f7824 */ /* 0x000fe200078e00ff */
[----:B------:R-:W-:-:S02]  /*3470*/  LOP3.LUT R36, R36, 0xff, RZ, 0xc0, !PT ;  /* 0x000000ff24247812 */ /* 0x000fc400078ec0ff */
[----:B------:R-:W-:Y:S02]  /*3480*/  LOP3.LUT R9, R32, 0xff0000, R9, 0xf8, !PT ;  /* 0x00ff000020097812 */ /* 0x000fe400078ef809 */
[----:B------:R-:W-:Y:S02]  /*3490*/  PRMT R44, R45, 0x7604, R44 ;  /* 0x000076042d2c7816 */ /* 0x000fe4000000002c */
[----:B------:R-:W-:Y:S02]  /*34a0*/  LOP3.LUT R47, R47, 0xffff, RZ, 0xc0, !PT ;  /* 0x0000ffff2f2f7812 */ /* 0x000fe400078ec0ff */
[----:B------:R-:W-:Y:S02]  /*34b0*/  SHF.L.U32 R4, R37, 0x18, RZ ;  /* 0x0000001825047819 */ /* 0x000fe400000006ff */
[----:B------:R-:W-:Y:S02]  /*34c0*/  PRMT R40, R41, 0x7604, R40 ;  /* 0x0000760429287816 */ /* 0x000fe40000000028 */
[----:B------:R-:W-:-:S02]  /*34d0*/  SHF.L.U32 R29, R42, 0x10, RZ ;  /* 0x000000102a1d7819 */ /* 0x000fc400000006ff */
[----:B------:R-:W-:Y:S02]  /*34e0*/  LOP3.LUT R33, R33, 0xffff, RZ, 0xc0, !PT ;  /* 0x0000ffff21217812 */ /* 0x000fe400078ec0ff */
[----:B------:R-:W-:Y:S02]  /*34f0*/  LOP3.LUT R43, R43, 0xffff, RZ, 0xc0, !PT ;  /* 0x0000ffff2b2b7812 */ /* 0x000fe400078ec0ff */
[----:B------:R-:W-:Y:S02]  /*3500*/  PRMT R36, R55, 0x7604, R36 ;  /* 0x0000760437247816 */ /* 0x000fe40000000024 */
[----:B------:R-:W-:Y:S02]  /*3510*/  LOP3.LUT R48, R48, 0xff, RZ, 0xc0, !PT ;  /* 0x000000ff30307812 */ /* 0x000fe400078ec0ff */
[----:B------:R-:W-:Y:S02]  /*3520*/  LOP3.LUT R49, R49, 0xffff, RZ, 0xc0, !PT ;  /* 0x0000ffff31317812 */ /* 0x000fe400078ec0ff */
[----:B------:R-:W-:-:S02]  /*3530*/  SHF.L.U32 R27, R38, 0x10, RZ ;  /* 0x00000010261b7819 */ /* 0x000fc400000006ff */
[----:B------:R-:W-:Y:S02]  /*3540*/  LOP3.LUT R9, R9, R22, RZ, 0xfc, !PT ;  /* 0x0000001609097212 */ /* 0x000fe400078efcff */
[----:B------:R-:W-:Y:S02]  /*3550*/  LOP3.LUT R31, R44, 0xff0000, R31, 0xf8, !PT ;  /* 0x00ff00002c1f7812 */ /* 0x000fe400078ef81f */
[----:B------:R-:W-:Y:S02]  /*3560*/  SHF.L.U32 R22, R47, 0x18, RZ ;  /* 0x000000182f167819 */ /* 0x000fe400000006ff */
[----:B------:R-:W-:Y:S02]  /*3570*/  LOP3.LUT R5, R5, R4, RZ, 0xfc, !PT ;  /* 0x0000000405057212 */ /* 0x000fe400078efcff */
[----:B------:R-:W-:Y:S02]  /*3580*/  LOP3.LUT R151, R151, 0xffff, RZ, 0xc0, !PT ;  /* 0x0000ffff97977812 */ /* 0x000fe400078ec0ff */
[----:B------:R-:W-:-:S02]  /*3590*/  LOP3.LUT R29, R40, 0xff0000, R29, 0xf8, !PT ;  /* 0x00ff0000281d7812 */ /* 0x000fc400078ef81d */
[----:B------:R-:W-:Y:S01]  /*35a0*/  SHF.L.U32 R33, R33, 0x18, RZ ;  /* 0x0000001821217819 */ /* 0x000fe200000006ff */
[----:B------:R-:W-:Y:S01]  /*35b0*/  IMAD.SHL.U32 R32, R151, 0x1000000, RZ ;  /* 0x0100000097207824 */ /* 0x000fe200078e00ff */
[----:B------:R-:W-:Y:S02]  /*35c0*/  SHF.L.U32 R4, R43, 0x18, RZ ;  /* 0x000000182b047819 */ /* 0x000fe400000006ff */
[----:B------:R-:W-:Y:S02]  /*35d0*/  PRMT R48, R49, 0x7604, R48 ;  /* 0x0000760431307816 */ /* 0x000fe40000000030 */
[----:B------:R-:W-:Y:S02]  /*35e0*/  LOP3.LUT R27, R36, 0xff0000, R27, 0xf8, !PT ;  /* 0x00ff0000241b7812 */ /* 0x000fe400078ef81b */
[----:B------:R-:W-:Y:S02]  /*35f0*/  SHF.L.U32 R35, R50, 0x10, RZ ;  /* 0x0000001032237819 */ /* 0x000fe400000006ff */
[----:B------:R-:W-:-:S02]  /*3600*/  SHF.L.U32 R39, R54, 0x10, RZ ;  /* 0x0000001036277819 */ /* 0x000fc400000006ff */
[----:B------:R-:W-:Y:S02]  /*3610*/  SHF.L.U32 R28, R28, 0x18, RZ ;  /* 0x000000181c1c7819 */ /* 0x000fe400000006ff */
[----:B------:R-:W-:Y:S02]  /*3620*/  LOP3.LUT R51, R51, 0xffff, RZ, 0xc0, !PT ;  /* 0x0000ffff33337812 */ /* 0x000fe400078ec0ff */
[----:B------:R-:W-:Y:S02]  /*3630*/  LOP3.LUT R30, R31, R22, RZ, 0xfc, !PT ;  /* 0x000000161f1e7212 */ /* 0x000fe400078efcff */
[----:B------:R-:W-:Y:S02]  /*3640*/  SHF.L.U32 R22, R0, 0x2, RZ ;  /* 0x0000000200167819 */ /* 0x000fe400000006ff */
[----:B------:R-:W-:Y:S02]  /*3650*/  LOP3.LUT R20, R20, R33, RZ, 0xfc, !PT ;  /* 0x0000002114147212 */ /* 0x000fe400078efcff */
[----:B------:R-:W-:-:S02]  /*3660*/  LOP3.LUT R29, R29, R4, RZ, 0xfc, !PT ;  /* 0x000000041d1d7212 */ /* 0x000fc400078efcff */
[----:B------:R-:W-:Y:S02]  /*3670*/  LOP3.LUT R35, R48, 0xff0000, R35, 0xf8, !PT ;  /* 0x00ff000030237812 */ /* 0x000fe400078ef823 */
[----:B------:R-:W-:Y:S02]  /*3680*/  LOP3.LUT R39, R52, 0xff0000, R39, 0xf8, !PT ;  /* 0x00ff000034277812 */ /* 0x000fe400078ef827 */
[----:B------:R-:W-:Y:S02]  /*3690*/  LOP3.LUT R28, R27, R28, RZ, 0xfc, !PT ;  /* 0x0000001c1b1c7212 */ /* 0x000fe400078efcff */
[----:B------:R-:W-:Y:S02]  /*36a0*/  SHF.L.U32 R4, R51, 0x18, RZ ;  /* 0x0000001833047819 */ /* 0x000fe400000006ff */
[----:B------:R-:W-:Y:S02]  /*36b0*/  MOV R31, 0x3021 ;  /* 0x00003021001f7802 */ /* 0x000fe40000000f00 */
[----:B------:R-:W-:-:S02]  /*36c0*/  LOP3.LUT R22, R22, 0xc, RZ, 0xc0, !PT ;  /* 0x0000000c16167812 */ /* 0x000fc400078ec0ff */
[----:B------:R-:W-:Y:S02]  /*36d0*/  MOV R33, 0x2130 ;  /* 0x0000213000217802 */ /* 0x000fe40000000f00 */
[----:B------:R-:W-:Y:S02]  /*36e0*/  SEL R0, R5, R20, P1 ;  /* 0x0000001405007207 */ /* 0x000fe40000800000 */
[----:B------:R-:W-:Y:S02]  /*36f0*/  SEL R27, R20, R5, P1 ;  /* 0x00000005141b7207 */ /* 0x000fe40000800000 */
[----:B------:R-:W-:Y:S02]  /*3700*/  LOP3.LUT R35, R35, R4, RZ, 0xfc, !PT ;  /* 0x0000000423237212 */ /* 0x000fe400078efcff */
[----:B------:R-:W-:Y:S02]  /*3710*/  LOP3.LUT R32, R39, R32, RZ, 0xfc, !PT ;  /* 0x0000002027207212 */ /* 0x000fe400078efcff */
[----:B------:R-:W-:-:S02]  /*3720*/  SEL R20, R28, R9, P1 ;  /* 0x000000091c147207 */ /* 0x000fc40000800000 */
[----:B------:R-:W-:Y:S02]  /*3730*/  SEL R9, R9, R28, P1 ;  /* 0x0000001c09097207 */ /* 0x000fe40000800000 */
[-C--:B------:R-:W-:Y:S02]  /*3740*/  SHF.R.U32.HI R5, RZ, R22.reuse, R31 ;  /* 0x00000016ff057219 */ /* 0x080fe4000001161f */
[----:B------:R-:W-:Y:S02]  /*3750*/  SHF.R.U32.HI R4, RZ, R22, R33 ;  /* 0x00000016ff047219 */ /* 0x000fe40000011621 */
[----:B------:R-:W-:Y:S02]  /*3760*/  SEL R28, R30, R29, P1 ;  /* 0x0000001d1e1c7207 */ /* 0x000fe40000800000 */
[----:B------:R-:W-:Y:S02]  /*3770*/  SEL R29, R29, R30, P1 ;  /* 0x0000001e1d1d7207 */ /* 0x000fe40000800000 */
[----:B------:R-:W-:-:S02]  /*3780*/  SEL R30, R32, R35, P1 ;  /* 0x00000023201e7207 */ /* 0x000fc40000800000 */
[----:B------:R-:W-:Y:S02]  /*3790*/  SEL R35, R35, R32, P1 ;  /* 0x0000002023237207 */ /* 0x000fe40000800000 */
[----:B------:R-:W-:Y:S02]  /*37a0*/  LOP3.LUT R5, R5, 0xf, RZ, 0xc0, !PT ;  /* 0x0000000f05057812 */ /* 0x000fe400078ec0ff */
[----:B------:R-:W-:Y:S02]  /*37b0*/  LOP3.LUT R4, R4, 0xf, RZ, 0xc0, !PT ;  /* 0x0000000f04047812 */ /* 0x000fe400078ec0ff */
[----:B------:R-:W-:Y:S01]  /*37c0*/  SEL R199, R199, 0x5410, P1 ;  /* 0x00005410c7c77807 */ /* 0x000fe20000800000 */
[----:B------:R-:W-:Y:S01]  /*37d0*/  SHFL.IDX PT, R0, R0, R5, 0x1c1f ;  /* 0x001c1f0500007589 */ /* 0x000fe200000e0000 */
[----:B------:R-:W-:-:S03]  /*37e0*/  SEL R198, R198, 0x7632, P1 ;  /* 0x00007632c6c67807 */ /* 0x000fc60000800000 */
[----:B------:R-:W1:Y:S04]  /*37f0*/  SHFL.IDX PT, R27, R27, R4, 0x1c1f ;  /* 0x001c1f041b1b7589 */ /* 0x000e6800000e0000 */
[----:B------:R-:W-:Y:S04]  /*3800*/  SHFL.IDX PT, R20, R20, R5, 0x1c1f ;  /* 0x001c1f0514147589 */ /* 0x000fe800000e0000 */
[----:B------:R-:W2:Y:S04]  /*3810*/  SHFL.IDX PT, R9, R9, R4, 0x1c1f ;  /* 0x001c1f0409097589 */ /* 0x000ea800000e0000 */
[----:B------:R-:W-:Y:S04]  /*3820*/  SHFL.IDX PT, R28, R28, R5, 0x1c1f ;  /* 0x001c1f051c1c7589 */ /* 0x000fe800000e0000 */
[----:B------:R-:W3:Y:S04]  /*3830*/  SHFL.IDX PT, R29, R29, R4, 0x1c1f ;  /* 0x001c1f041d1d7589 */ /* 0x000ee800000e0000 */
[----:B------:R-:W-:Y:S04]  /*3840*/  SHFL.IDX PT, R30, R30, R5, 0x1c1f ;  /* 0x001c1f051e1e7589 */ /* 0x000fe800000e0000 */
[----:B------:R-:W4:Y:S01]  /*3850*/  SHFL.IDX PT, R35, R35, R4, 0x1c1f ;  /* 0x001c1f0423237589 */ /* 0x000f2200000e0000 */
[----:B-1----:R-:W-:-:S02]  /*3860*/  PRMT R156, R0, R199, R27 ;  /* 0x000000c7009c7216 */ /* 0x002fc4000000001b */
[-C--:B------:R-:W-:Y:S02]  /*3870*/  PRMT R157, R0, R198.reuse, R27 ;  /* 0x000000c6009d7216 */ /* 0x080fe4000000001b */
[CCC-:B--2---:R-:W-:Y:S02]  /*3880*/  PRMT R158, R20.reuse, R199.reuse, R9.reuse ;  /* 0x000000c7149e7216 */ /* 0x1c4fe40000000009 */
[-C--:B------:R-:W-:Y:S02]  /*3890*/  PRMT R159, R20, R198.reuse, R9 ;  /* 0x000000c6149f7216 */ /* 0x080fe40000000009 */
[CCC-:B---3--:R-:W-:Y:S02]  /*38a0*/  PRMT R152, R28.reuse, R199.reuse, R29.reuse ;  /* 0x000000c71c987216 */ /* 0x1c8fe4000000001d */
[----:B------:R-:W-:Y:S02]  /*38b0*/  PRMT R153, R28, R198, R29 ;  /* 0x000000c61c997216 */ /* 0x000fe4000000001d */
[----:B----4-:R-:W-:-:S02]  /*38c0*/  PRMT R154, R30, R199, R35 ;  /* 0x000000c71e9a7216 */ /* 0x010fc40000000023 */
[----:B------:R-:W-:Y:S01]  /*38d0*/  PRMT R155, R30, R198, R35 ;  /* 0x000000c61e9b7216 */ /* 0x000fe20000000023 */
[----:B------:R-:W-:Y:S06]  /*38e0*/  @!P0 BRA `(.L_x_19) ;  /* 0x0000000000048947 */ /* 0x000fec0003800000 */
[----:B------:R-:W-:Y:S01]  /*38f0*/  BPT.TRAP 0x1 ;  /* 0x000000040000795c */ /* 0x000fe20000300000 */
.L_x_19:
[----:B------:R-:W1:Y:S02]  /*3900*/  SYNCS.PHASECHK.TRANS64.TRYWAIT P2, [UR60+0x38008], R8 ;  /* 0x03800808ff0075a7 */ /* 0x000e64000804017c */
[----:B-1----:R-:W-:Y:S05]  /*3910*/  @!P2 BRA `(.L_x_20) ;  /* 0x000001740034a947 */ /* 0x002fea0003800000 */
.L_x_117:
[----:B------:R-:W-:Y:S01]  /*3920*/  UIADD3 UR4, UR61, 0x800, URZ ;  /* 0x000008003d047890 */ /* 0x000fe2000fffe03f */
[----:B------:R-:W-:Y:S01]  /*3930*/  WARPGROUP.ARRIVE ;  /* 0x00000000000079c5 */ /* 0x000fe20000000000 */
[----:B------:R-:W-:-:S05]  /*3940*/  UMOV UR7, 0x80000020 ;  /* 0x8000002000077882 */ /* 0x000fca0000000000 */
[----:B------:R-:W-:Y:S01]  /*3950*/  UMOV UR6, UR4 ;  /* 0x0000000400067c82 */ /* 0x000fe20008000000 */
[----:B------:R-:W-:-:S09]  /*3960*/  UIADD3 UR4, UR61, 0xc00, URZ ;  /* 0x00000c003d047890 */ /* 0x000fd2000fffe03f */
[----:B------:R-:W-:Y:S01]  /*3970*/  QGMMA.64x256x32.F32.E4M3.E4M3 R24, R156, gdesc[UR4], RZ, !UPT, gsb0 ;  /* 0x03e000049c187df3 */ /* 0x000fe2000c0008ff */
[----:B------:R-:W-:Y:S01]  /*3980*/  UMOV UR7, 0x80000020 ;  /* 0x8000002000077882 */ /* 0x000fe20000000000 */
[----:B------:R-:W-:Y:S01]  /*3990*/  UMOV UR6, UR4 ;  /* 0x0000000400067c82 */ /* 0x000fe20008000000 */
[----:B------:R-:W-:Y:S02]  /*39a0*/  WARPGROUP.DEPBAR.LE gsb0, 0x0 ;  /* 0x00008000000079c5 */ /* 0x000fe40000010000 */
[----:B------:R-:W-:Y:S01]  /*39b0*/  STL.64 [R1], R24 ;  /* 0x0000001801007387 */ /* 0x000fe20000100a00 */
[----:B------:R-:W-:Y:S01]  /*39c0*/  MOV R22, R72 ;  /* 0x0000004800167202 */ /* 0x000fe20000000f00 */
[----:B------:R-:W-:Y:S01]  /*39d0*/  IMAD.MOV.U32 R232, RZ, RZ, R76 ;  /* 0x000000ffffe87224 */ /* 0x000fe200078e004c */
[----:B------:R-:W-:Y:S01]  /*39e0*/  MOV R235, R73 ;  /* 0x0000004900eb7202 */ /* 0x000fe20000000f00 */
[----:B------:R-:W-:Y:S01]  /*39f0*/  STL.64 [R1+0x8], R26 ;  /* 0x0000081a01007387 */ /* 0x000fe20000100a00 */
        /* <DEDUP_REMOVED lines=60> */
[----:B------:R-:W-:-:S02]  /*3dc0*/  MOV R183, R112 ;  /* 0x0000007000b77202 */ /* 0x000fc40000000f00 */
[----:B------:R-:W-:Y:S01]  /*3dd0*/  MOV R182, R113 ;  /* 0x0000007100b67202 */ /* 0x000fe20000000f00 */
[----:B------:R-:W-:Y:S01]  /*3de0*/  STL.64 [R1+0x88], R58 ;  /* 0x0000883a01007387 */ /* 0x000fe20000100a00 */
[----:B------:R-:W-:Y:S02]  /*3df0*/  MOV R181, R114 ;  /* 0x0000007200b57202 */ /* 0x000fe40000000f00 */
[----:B------:R-:W-:Y:S01]  /*3e00*/  MOV R180, R115 ;  /* 0x0000007300b47202 */ /* 0x000fe20000000f00 */
[----:B------:R-:W-:Y:S01]  /*3e10*/  STL.64 [R1+0x90], R60 ;  /* 0x0000903c01007387 */ /* 0x000fe20000100a00 */
[----:B------:R-:W-:Y:S02]  /*3e20*/  MOV R178, R117 ;  /* 0x0000007500b27202 */ /* 0x000fe40000000f00 */
        /* <DEDUP_REMOVED lines=13> */
[----:B------:R2:W-:Y:S01]  /*3f00*/  STL.64 [R1+0xb8], R70 ;  /* 0x0000b84601007387 */ /* 0x0005e20000100a00 */
[----:B------:R-:W-:Y:S02]  /*3f10*/  MOV R166, R129 ;  /* 0x0000008100a67202 */ /* 0x000fe40000000f00 */
[----:B------:R-:W-:Y:S02]  /*3f20*/  MOV R165, R130 ;  /* 0x0000008200a57202 */ /* 0x000fe40000000f00 */
[----:B------:R-:W-:Y:S02]  /*3f30*/  MOV R163, R132 ;  /* 0x0000008400a37202 */ /* 0x000fe40000000f00 */
[----:B------:R-:W-:Y:S02]  /*3f40*/  MOV R162, R133 ;  /* 0x0000008500a27202 */ /* 0x000fe40000000f00 */
[----:B------:R-:W-:-:S02]  /*3f50*/  MOV R161, R134 ;  /* 0x0000008600a17202 */ /* 0x000fc40000000f00 */
[----:B------:R-:W-:Y:S02]  /*3f60*/  MOV R160, R135 ;  /* 0x0000008700a07202 */ /* 0x000fe40000000f00 */
        /* <DEDUP_REMOVED lines=10> */
[----:B-1----:R-:W-:-:S02]  /*4010*/  MOV R9, R149 ;  /* 0x0000009500097202 */ /* 0x002fc40000000f00 */
[----:B------:R-:W-:Y:S02]  /*4020*/  MOV R8, R150 ;  /* 0x0000009600087202 */ /* 0x000fe40000000f00 */
[----:B--2---:R-:W-:-:S06]  /*4030*/  WARPGROUP.ARRIVE ;  /* 0x00000000000079c5 */ /* 0x004fcc0000000000 */
[----:B------:R-:W-:Y:S03]  /*4040*/  QGMMA.64x256x32.F32.E4M3.E4M3 R24, R156, gdesc[UR4], RZ, !UPT, gsb0 ;  /* 0x03e000049c187df3 */ /* 0x000fe6000c0008ff */
[----:B------:R-:W-:Y:S02]  /*4050*/  WARPGROUP.DEPBAR.LE gsb0, 0x0 ;  /* 0x00008000000079c5 */ /* 0x000fe40000010000 */
[----:B------:R-:W-:Y:S04]  /*4060*/  STL.64 [R1+0x448], R150 ;  /* 0x0004489601007387 */ /* 0x000fe80000100a00 */
        /* <DEDUP_REMOVED lines=62> */
[----:B------:R1:W-:Y:S04]  /*4450*/  STL.64 [R1+0x250], R24 ;  /* 0x0002501801007387 */ /* 0x0003e80000100a00 */
[----:B-1----:R-:W2:Y:S04]  /*4460*/  LDL.LU R24, [R1] ;  /* 0x0000000001187983 */ /* 0x002ea80000300800 */
[----:B------:R-:W2:Y:S04]  /*4470*/  LDL.LU R25, [R1+0x4] ;  /* 0x0000040001197983 */ /* 0x000ea80000300800 */
        /* <DEDUP_REMOVED lines=45> */
[----:B------:R-:W2:Y:S01]  /*4750*/  LDL.LU R71, [R1+0xbc] ;  /* 0x0000bc0001477983 */ /* 0x000ea20000300800 */
[----:B------:R-:W-:Y:S01]  /*4760*/  MOV R72, R22 ;  /* 0x0000001600487202 */ /* 0x000fe20000000f00 */
[----:B------:R-:W-:Y:S01]  /*4770*/  IMAD.MOV.U32 R75, RZ, RZ, R233 ;  /* 0x000000ffff4b7224 */ /* 0x000fe200078e00e9 */
        /* <DEDUP_REMOVED lines=31> */
[----:B------:R-:W-:Y:S01]  /*4970*/  UIADD3 UR4, UR61, 0x802, URZ ;  /* 0x000008023d047890 */ /* 0x000fe2000fffe03f */
[----:B------:R-:W-:Y:S01]  /*4980*/  MOV R93, R215 ;  /* 0x000000d7005d7202 */ /* 0x000fe20000000f00 */
[----:B------:R-:W-:Y:S01]  /*4990*/  UMOV UR7, 0x80000020 ;  /* 0x8000002000077882 */ /* 0x000fe20000000000 */
[----:B------:R-:W-:Y:S01]  /*49a0*/  MOV R94, R214 ;  /* 0x000000d6005e7202 */ /* 0x000fe20000000f00 */
[----:B------:R-:W1:Y:S01]  /*49b0*/  S2R R22, SR_TID.X ;  /* 0x0000000000167919 */ /* 0x000e620000002100 */
[----:B------:R-:W-:-:S02]  /*49c0*/  MOV R96, R212 ;  /* 0x000000d400607202 */ /* 0x000fc40000000f00 */
[----:B------:R-:W-:Y:S01]  /*49d0*/  MOV R97, R211 ;  /* 0x000000d300617202 */ /* 0x000fe20000000f00 */
[----:B------:R-:W-:Y:S01]  /*49e0*/  UMOV UR6, UR4 ;  /* 0x0000000400067c82 */ /* 0x000fe20008000000 */
        /* <DEDUP_REMOVED lines=43> */
[----:B-1----:R-:W-:Y:S01]  /*4ca0*/  SHF.L.U32 R22, R22, 0x2, RZ ;  /* 0x0000000216167819 */ /* 0x002fe200000006ff */
[----:B------:R-:W-:-:S03]  /*4cb0*/  UIADD3 UR4, UR61, 0xc02, URZ ;  /* 0x00000c023d047890 */ /* 0x000fc6000fffe03f */
[----:B------:R-:W-:Y:S01]  /*4cc0*/  LOP3.LUT R22, R22, 0xc, RZ, 0xc0, !PT ;  /* 0x0000000c16167812 */ /* 0x000fe200078ec0ff */
[----:B--2---:R-:W-:-:S06]  /*4cd0*/  WARPGROUP.ARRIVE ;  /* 0x00000000000079c5 */ /* 0x004fcc0000000000 */
[----:B------:R-:W-:Y:S03]  /*4ce0*/  QGMMA.64x256x32.F32.E4M3.E4M3 R24, R152, gdesc[UR4], R24, gsb0 ;  /* 0x03e0000498187df3 */ /* 0x000fe60008000818 */
[----:B------:R-:W-:Y:S02]  /*4cf0*/  WARPGROUP.DEPBAR.LE gsb0, 0x0 ;  /* 0x00008000000079c5 */ /* 0x000fe40000010000 */
[----:B------:R-:W-:Y:S04]  /*4d00*/  STL.64 [R1], R24 ;  /* 0x0000001801007387 */ /* 0x000fe80000100a00 */
        /* <DEDUP_REMOVED lines=63> */
[----:B-1----:R-:W2:Y:S04]  /*5100*/  LDL.LU.64 R150, [R1+0x448] ;  /* 0x0004480001967983 */ /* 0x002ea80000300a00 */
[----:B------:R-:W2:Y:S04]  /*5110*/  LDL.LU.64 R148, [R1+0x440] ;  /* 0x0004400001947983 */ /* 0x000ea80000300a00 */
        /* <DEDUP_REMOVED lines=61> */
[----:B------:R-:W2:Y:S01]  /*54f0*/  LDL.LU.64 R24, [R1+0x250] ;  /* 0x0002500001187983 */ /* 0x000ea20000300a00 */
[----:B------:R-:W-:Y:S01]  /*5500*/  UMOV UR6, UR4 ;  /* 0x0000000400067c82 */ /* 0x000fe20008000000 */
[----:B------:R-:W-:Y:S01]  /*5510*/  UMOV UR7, 0x80000020 ;  /* 0x8000002000077882 */ /* 0x000fe20000000000 */
[----:B--2---:R-:W-:-:S06]  /*5520*/  WARPGROUP.ARRIVE ;  /* 0x00000000000079c5 */ /* 0x004fcc0000000000 */
[----:B------:R-:W-:Y:S03]  /*5530*/  QGMMA.64x256x32.F32.E4M3.E4M3 R24, R152, gdesc[UR4], R24, gsb0 ;  /* 0x03e0000498187df3 */ /* 0x000fe60008000818 */
[----:B------:R-:W-:Y:S02]  /*5540*/  WARPGROUP.DEPBAR.LE gsb0, 0x0 ;  /* 0x00008000000079c5 */ /* 0x000fe40000010000 */
[----:B------:R-:W-:Y:S05]  /*5550*/  @!P0 BRA `(.L_x_21) ;  /* 0x0000000000048947 */ /* 0x000fea0003800000 */
[----:B------:R-:W-:Y:S01]  /*5560*/  BPT.TRAP 0x1 ;  /* 0x000000040000795c */ /* 0x000fe20000300000 */
.L_x_21:
[----:B------:R-:W-:Y:S01]  /*5570*/  UISETP.GT.U32.AND UP0, UPT, UR14, 0x1, UPT ;  /* 0x000000010e00788c */ /* 0x000fe2000bf04070 */
[----:B------:R-:W-:Y:S01]  /*5580*/  MOV R0, RZ ;  /* 0x000000ff00007202 */ /* 0x000fe20000000f00 */
[----:B------:R-:W-:-:S04]  /*5590*/  UIADD3 UR4, UR60, 0x38028, URZ ;  /* 0x000380283c047890 */ /* 0x000fc8000fffe03f */
[----:B------:R-:W-:Y:S01]  /*55a0*/  PLOP3.LUT P2, PT, PT, PT, UP0, 0x80, 0x0 ;  /* 0x000000000000781c */ /* 0x000fe20003f4f008 */
[----:B------:R-:W-:-:S09]  /*55b0*/  UPRMT UR4, URZ, 0x654, UR4 ;  /* 0x000006543f047896 */ /* 0x000fd20008000004 */
[----:B------:R-:W-:Y:S03]  /*55c0*/  SYNCS.ARRIVE.TRANS64.RED.A1T0 RZ, [UR4], RZ ;  /* 0x000000ffffff79a7 */ /* 0x000fe60008100404 */
[----:B------:R-:W-:Y:S05]  /*55d0*/  @P2 BRA `(.L_x_22) ;  /* 0x0000000000042947 */ /* 0x000fea0003800000 */
[----:B------:R-:W-:Y:S01]  /*55e0*/  BPT.TRAP 0x1 ;  /* 0x000000040000795c */ /* 0x000fe20000300000 */
.L_x_22:
[C---:B------:R-:W-:Y:S01]  /*55f0*/  ISETP.GE.AND P3, PT, R2.reuse, 0x81, PT ;  /* 0x000000810200780c */ /* 0x040fe20003f66270 */
[----:B------:R-:W-:Y:S01]  /*5600*/  UMOV UR7, 0x1 ;  /* 0x0000000100077882 */ /* 0x000fe20000000000 */
[----:B------:R-:W-:Y:S01]  /*5610*/  IADD3 R186, R2, 0x3f, RZ ;  /* 0x0000003f02ba7810 */ /* 0x000fe20007ffe0ff */
[----:B------:R-:W-:Y:S01]  /*5620*/  UMOV UR4, 0x2 ;  /* 0x0000000200047882 */ /* 0x000fe20000000000 */
[----:B------:R-:W-:Y:S02]  /*5630*/  IADD3 R3, R3, 0x40, RZ ;  /* 0x0000004003037810 */ /* 0x000fe40007ffe0ff */
[----:B------:R-:W-:-:S04]  /*5640*/  SHF.R.S32.HI R2, RZ, 0x1f, R186 ;  /* 0x0000001fff027819 */ /* 0x000fc800000114ba */
[----:B------:R-:W-:-:S04]  /*5650*/  LEA.HI R186, R2, R186, RZ, 0x6 ;  /* 0x000000ba02ba7211 */ /* 0x000fc800078f30ff */
[----:B------:R-:W-:Y:S01]  /*5660*/  LEA.HI.SX32 R186, R186, 0xffffffff, 0x1a ;  /* 0xffffffffbaba7811 */ /* 0x000fe200078fd2ff */
[----:B------:R-:W-:Y:S06]  /*5670*/  @!P3 BRA `(.L_x_23) ;  /* 0x000000700000b947 */ /* 0x000fec0003800000 */
[----:B------:R-:W-:Y:S01]  /*5680*/  IMAD.MOV.U32 R2, RZ, RZ, R7 ;  /* 0x000000ffff027224 */ /* 0x000fe200078e0007 */
[----:B------:R-:W-:Y:S01]  /*5690*/  MOV R8, R6 ;  /* 0x0000000600087202 */ /* 0x000fe20000000f00 */
[----:B------:R-:W-:Y:S01]  /*56a0*/  UMOV UR4, 0x2 ;  /* 0x0000000200047882 */ /* 0x000fe20000000000 */
[----:B------:R-:W-:Y:S01]  /*56b0*/  MOV R16, R186 ;  /* 0x000000ba00107202 */ /* 0x000fe20000000f00 */
[----:B------:R-:W-:Y:S01]  /*56c0*/  UMOV UR7, 0x1 ;  /* 0x0000000100077882 */ /* 0x000fe20000000000 */
[----:B------:R-:W-:Y:S01]  /*56d0*/  MOV R0, RZ ;  /* 0x000000ff00007202 */ /* 0x000fe20000000f00 */
[----:B------:R-:W-:-:S06]  /*56e0*/  ULDC UR6, c[0x0][0x604] ;  /* 0x0001810000067ab9 */ /* 0x000fcc0000000800 */
.L_x_34:
[----:B------:R-:W-:-:S13]  /*56f0*/  PLOP3.LUT P4, PT, PT, PT, UP1, 0x80, 0x0 ;  /* 0x000000000000781c */ /* 0x000fda0003f8f018 */
[----:B------:R-:W-:Y:S05]  /*5700*/  @!P4 BRA `(.L_x_24) ;  /* 0x000000000004c947 */ /* 0x000fea0003800000 */
[----:B------:R-:W-:Y:S01]  /*5710*/  BPT.TRAP 0x1 ;  /* 0x000000040000795c */ /* 0x000fe20000300000 */
.L_x_24:
[----:B------:R-:W-:Y:S01]  /*5720*/  ULEA UR5, UR4, UR60, 0x3 ;  /* 0x0000003c04057291 */ /* 0x000fe2000f8e183f */
[----:B------:R-:W-:-:S08]  /*5730*/  SHF.L.U32 R4, R0, 0x1f, RZ ;  /* 0x0000001f00047819 */ /* 0x000fd000000006ff */
[----:B------:R-:W1:Y:S02]  /*5740*/  SYNCS.PHASECHK.TRANS64.TRYWAIT P3, [UR5+0x38000], R4 ;  /* 0x03800004ff0075a7 */ /* 0x000e640008060145 */
[----:B-1----:R-:W-:Y:S05]  /*5750*/  @!P3 BRA `(.L_x_25) ;  /* 0x0000015400bcb947 */ /* 0x002fea0003800000 */
.L_x_118:
[----:B------:R-:W-:Y:S01]  /*5760*/  MOV R7, UR49 ;  /* 0x0000003100077c02 */ /* 0x000fe20008000f00 */
[----:B------:R-:W-:Y:S01]  /*5770*/  ULEA UR5, UR4, UR61, 0xb ;  /* 0x0000003d04057291 */ /* 0x000fe2000f8e583f */
[----:B------:R-:W-:Y:S01]  /*5780*/  MOV R6, UR48 ;  /* 0x0000003000067c02 */ /* 0x000fe20008000f00 */
[----:B------:R-:W-:Y:S01]  /*5790*/  WARPGROUP.ARRIVE ;  /* 0x00000000000079c5 */ /* 0x000fe20000000000 */
[----:B------:R-:W-:Y:S01]  /*57a0*/  R2UR UR48, R192 ;  /* 0x00000000c03072ca */ /* 0x000fe200000e0000 */
[----:B------:R-:W-:Y:S01]  /*57b0*/  UMOV UR51, 0x40000040 ;  /* 0x4000004000337882 */ /* 0x000fe20000000000 */
[----:B------:R-:W-:Y:S01]  /*57c0*/  R2UR UR49, R193 ;  /* 0x00000000c13172ca */ /* 0x000fe200000e0000 */
[----:B------:R-:W-:Y:S01]  /*57d0*/  UIADD3 UR10, UR5, 0x2, URZ ;  /* 0x00000002050a7890 */ /* 0x000fe2000fffe03f */
[----:B-1----:R-:W-:Y:S01]  /*57e0*/  MOV R5, UR53 ;  /* 0x0000003500057c02 */ /* 0x002fe20008000f00 */
[----:B------:R-:W-:Y:S01]  /*57f0*/  UMOV UR50, UR5 ;  /* 0x0000000500327c82 */ /* 0x000fe20008000000 */
[----:B------:R-:W-:Y:S01]  /*5800*/  MOV R4, UR52 ;  /* 0x0000003400047c02 */ /* 0x000fe20008000f00 */
[----:B------:R-:W-:Y:S01]  /*5810*/  UMOV UR55, 0x40000040 ;  /* 0x4000004000377882 */ /* 0x000fe20000000000 */
[----:B------:R-:W-:Y:S01]  /*5820*/  R2UR UR52, R190 ;  /* 0x00000000be3472ca */ /* 0x000fe200000e0000 */
[----:B------:R-:W-:Y:S01]  /*5830*/  UMOV UR59, 0x40000040 ;  /* 0x40000040003b7882 */ /* 0x000fe20000000000 */
[----:B------:R-:W-:Y:S01]  /*5840*/  R2UR UR53, R191 ;  /* 0x00000000bf3572ca */ /* 0x000fe200000e0000 */
[----:B------:R-:W-:Y:S01]  /*5850*/  UMOV UR54, UR10 ;  /* 0x0000000a00367c82 */ /* 0x000fe20008000000 */
[----:B------:R-:W-:Y:S01]  /*5860*/  R2UR UR56, R196 ;  /* 0x00000000c43872ca */ /* 0x000fe200000e0000 */
[----:B------:R-:W-:Y:S01]  /*5870*/  UIADD3 UR10, UR5, 0x4, URZ ;  /* 0x00000004050a7890 */ /* 0x000fe2000fffe03f */
[----:B------:R-:W-:Y:S01]  /*5880*/  R2UR UR57, R197 ;  /* 0x00000000c53972ca */ /* 0x000fe200000e0000 */
[----:B------:R-:W-:Y:S01]  /*5890*/  QGMMA.64x64x32.F32.E4M3.E4M3 R152, gdesc[UR48], RZ, !UPT, gsb0 ;  /* 0x00e00000309879f3 */ /* 0x000fe2000c0008ff */
[----:B------:R-:W-:Y:S01]  /*58a0*/  UMOV UR11, 0x40000040 ;  /* 0x40000040000b7882 */ /* 0x000fe20000000000 */
[----:B------:R-:W-:Y:S01]  /*58b0*/  UIADD3 UR14, UR5, 0x200, URZ ;  /* 0x00000200050e7890 */ /* 0x000fe2000fffe03f */
[----:B------:R-:W-:Y:S01]  /*58c0*/  R2UR UR49, R7 ;  /* 0x00000000073172ca */ /* 0x000fe200000e0000 */
[----:B------:R-:W-:Y:S01]  /*58d0*/  UMOV UR15, 0x40000040 ;  /* 0x40000040000f7882 */ /* 0x000fe20000000000 */
[----:B------:R-:W-:Y:S01]  /*58e0*/  UMOV UR58, UR10 ;  /* 0x0000000a003a7c82 */ /* 0x000fe20008000000 */
[----:B------:R-:W-:Y:S01]  /*58f0*/  UIADD3 UR10, UR5, 0x6, URZ ;  /* 0x00000006050a7890 */ /* 0x000fe2000fffe03f */
[----:B------:R-:W-:Y:S01]  /*5900*/  R2UR UR48, R6 ;  /* 0x00000000063072ca */ /* 0x000fe200000e0000 */
        /* <DEDUP_REMOVED lines=18> */
[----:B------:R-:W-:-:S04]  /*5a30*/  UIADD3 UR4, UR4, 0x1, URZ ;  /* 0x0000000104047890 */ /* 0x000fc8000fffe03f */
[----:B------:R-:W-:-:S04]  /*5a40*/  UISETP.NE.AND UP0, UPT, UR4, 0x5, UPT ;  /* 0x000000050400788c */ /* 0x000fc8000bf05270 */
[----:B------:R-:W-:Y:S01]  /*5a50*/  USEL UR4, UR4, URZ, UP0 ;  /* 0x0000003f04047287 */ /* 0x000fe20008000000 */
[----:B------:R-:W-:Y:S02]  /*5a60*/  WARPGROUP.DEPBAR.LE gsb0, 0x0 ;  /* 0x00008000000079c5 */ /* 0x000fe40000010000 */
[----:B------:R-:W-:-:S06]  /*5a70*/  WARPGROUP.ARRIVE ;  /* 0x00000000000079c5 */ /* 0x000fcc0000000000 */
[----:B------:R-:W-:Y:S01]  /*5a80*/  QGMMA.64x64x32.F32.E4M3.E4M3 R152, gdesc[UR52], R152, gsb0 ;  /* 0x00e00000349879f3 */ /* 0x000fe20008000898 */
[----:B------:R-:W-:Y:S01]  /*5a90*/  R2UR UR53, R5 ;  /* 0x00000000053572ca */ /* 0x000fe200000e0000 */
[----:B------:R-:W-:Y:S01]  /*5aa0*/  UIADD3 UR54, UR5, 0x604, URZ ;  /* 0x0000060405367890 */ /* 0x000fe2000fffe03f */
[----:B------:R-:W-:Y:S01]  /*5ab0*/  R2UR UR52, R4 ;  /* 0x00000000043472ca */ /* 0x000fe200000e0000 */
[----:B------:R-:W-:Y:S01]  /*5ac0*/  UMOV UR55, 0x40000040 ;  /* 0x4000004000377882 */ /* 0x000fe20000000000 */
[----:B------:R-:W-:Y:S01]  /*5ad0*/  UIADD3 UR5, UR5, 0x606, URZ ;  /* 0x0000060605057890 */ /* 0x000fe2000fffe03f */
[----:B------:R-:W-:Y:S02]  /*5ae0*/  WARPGROUP.DEPBAR.LE gsb0, 0x0 ;  /* 0x00008000000079c5 */ /* 0x000fe40000010000 */
[----:B------:R-:W-:-:S06]  /*5af0*/  WARPGROUP.ARRIVE ;  /* 0x00000000000079c5 */ /* 0x000fcc0000000000 */
[----:B------:R-:W-:Y:S01]  /*5b00*/  QGMMA.64x64x32.F32.E4M3.E4M3 R152, gdesc[UR56], R152, gsb0 ;  /* 0x00e00000389879f3 */ /* 0x000fe20008000898 */
[----:B------:R-:W-:Y:S01]  /*5b10*/  R2UR UR56, R194 ;  /* 0x00000000c23872ca */ /* 0x000fe200000e0000 */
[----:B------:R-:W-:Y:S01]  /*5b20*/  UMOV UR58, UR5 ;  /* 0x00000005003a7c82 */ /* 0x000fe20008000000 */
[----:B------:R-:W-:Y:S01]  /*5b30*/  R2UR UR57, R195 ;  /* 0x00000000c33972ca */ /* 0x000fe200000e0000 */
[----:B------:R-:W-:Y:S01]  /*5b40*/  UMOV UR59, 0x40000040 ;  /* 0x40000040003b7882 */ /* 0x000fe20000000000 */
[----:B------:R-:W-:-:S06]  /*5b50*/  USEL UR5, URZ, 0x1, UP0 ;  /* 0x000000013f057887 */ /* 0x000fcc0008000000 */
[----:B------:R-:W-:Y:S01]  /*5b60*/  LOP3.LUT R17, R0, UR5, RZ, 0x3c, !PT ;  /* 0x0000000500117c12 */ /* 0x000fe2000f8e3cff */
[----:B------:R-:W-:Y:S02]  /*5b70*/  WARPGROUP.DEPBAR.LE gsb0, 0x0 ;  /* 0x00008000000079c5 */ /* 0x000fe40000010000 */
[----:B------:R-:W-:-:S06]  /*5b80*/  WARPGROUP.ARRIVE ;  /* 0x00000000000079c5 */ /* 0x000fcc0000000000 */
[----:B------:R-:W-:Y:S03]  /*5b90*/  QGMMA.64x64x32.F32.E4M3.E4M3 R152, gdesc[UR8], R152, gsb0 ;  /* 0x00e00000089879f3 */ /* 0x000fe60008000898 */
        /* <DEDUP_REMOVED lines=37> */
[----:B------:R-:W-:Y:S05]  /*5df0*/  @!P4 BRA `(.L_x_26) ;  /* 0x000000000004c947 */ /* 0x000fea0003800000 */
[----:B------:R-:W-:Y:S01]  /*5e00*/  BPT.TRAP 0x1 ;  /* 0x000000040000795c */ /* 0x000fe20000300000 */
.L_x_26:
[----:B------:R-:W-:Y:S01]  /*5e10*/  FMNMX R7, R152, R2, !PT ;  /* 0x0000000298077209 */ /* 0x000fe20007800000 */
[----:B------:R1:W-:Y:S03]  /*5e20*/  STL [R1+0x30c], R83 ;  /* 0x00030c5301007387 */ /* 0x0003e60000100800 */
[----:B------:R-:W-:-:S04]  /*5e30*/  FMNMX R7, R153, R7, !PT ;  /* 0x0000000799077209 */ /* 0x000fc80007800000 */
[----:B------:R-:W-:Y:S01]  /*5e40*/  FMNMX R7, R156, R7, !PT ;  /* 0x000000079c077209 */ /* 0x000fe20007800000 */
[----:B-1----:R-:W2:Y:S03]  /*5e50*/  LDL.LU R83, [R1] ;  /* 0x0000000001537983 */ /* 0x002ea60000300800 */
[----:B------:R-:W-:Y:S01]  /*5e60*/  FMNMX R7, R157, R7, !PT ;  /* 0x000000079d077209 */ /* 0x000fe20007800000 */
[----:B------:R1:W-:Y:S03]  /*5e70*/  STL [R1+0x308], R86 ;  /* 0x0003085601007387 */ /* 0x0003e60000100800 */
[----:B------:R-:W-:-:S04]  /*5e80*/  FMNMX R7, R160, R7, !PT ;  /* 0x00000007a0077209 */ /* 0x000fc80007800000 */
[----:B------:R-:W-:-:S04]  /*5e90*/  FMNMX R7, R161, R7, !PT ;  /* 0x00000007a1077209 */ /* 0x000fc80007800000 */
[----:B------:R-:W-:Y:S01]  /*5ea0*/  FMNMX R7, R164, R7, !PT ;  /* 0x00000007a4077209 */ /* 0x000fe20007800000 */
[----:B-1----:R-:W3:Y:S03]  /*5eb0*/  LDL.LU R86, [R1+0x4] ;  /* 0x0000040001567983 */ /* 0x002ee60000300800 */
[----:B------:R-:W-:Y:S01]  /*5ec0*/  FMNMX R7, R165, R7, !PT ;  /* 0x00000007a5077209 */ /* 0x000fe20007800000 */
[----:B------:R1:W-:Y:S03]  /*5ed0*/  STL [R1+0x304], R87 ;  /* 0x0003045701007387 */ /* 0x0003e60000100800 */
[----:B------:R-:W-:-:S04]  /*5ee0*/  FMNMX R7, R168, R7, !PT ;  /* 0x00000007a8077209 */ /* 0x000fc80007800000 */
[----:B------:R-:W-:Y:S01]  /*5ef0*/  FMNMX R7, R169, R7, !PT ;  /* 0x00000007a9077209 */ /* 0x000fe20007800000 */
[----:B-1----:R-:W4:Y:S03]  /*5f00*/  LDL.LU R87, [R1+0x10] ;  /* 0x0000100001577983 */ /* 0x002f260000300800 */
[----:B------:R-:W-:Y:S01]  /*5f10*/  FMNMX R7, R172, R7, !PT ;  /* 0x00000007ac077209 */ /* 0x000fe20007800000 */
[----:B------:R1:W-:Y:S03]  /*5f20*/  STL [R1+0x300], R90 ;  /* 0x0003005a01007387 */ /* 0x0003e60000100800 */
[----:B------:R-:W-:-:S04]  /*5f30*/  FMNMX R7, R173, R7, !PT ;  /* 0x00000007ad077209 */ /* 0x000fc80007800000 */
[----:B------:R-:W-:-:S04]  /*5f40*/  FMNMX R7, R176, R7, !PT ;  /* 0x00000007b0077209 */ /* 0x000fc80007800000 */
[----:B------:R-:W-:Y:S01]  /*5f50*/  FMNMX R7, R177, R7, !PT ;  /* 0x00000007b1077209 */ /* 0x000fe20007800000 */
[----:B-1----:R-:W4:Y:S03]  /*5f60*/  LDL.LU R90, [R1+0x14] ;  /* 0x00001400015a7983 */ /* 0x002f260000300800 */
[----:B------:R-:W-:Y:S01]  /*5f70*/  FMNMX R7, R180, R7, !PT ;  /* 0x00000007b4077209 */ /* 0x000fe20007800000 */
[----:B------:R1:W-:Y:S03]  /*5f80*/  STL [R1+0x2fc], R91 ;  /* 0x0002fc5b01007387 */ /* 0x0003e60000100800 */
[----:B------:R-:W-:-:S05]  /*5f90*/  FMNMX R7, R181, R7, !PT ;  /* 0x00000007b5077209 */ /* 0x000fca0007800000 */
[----:B------:R-:W1:Y:S04]  /*5fa0*/  SHFL.BFLY PT, R0, R7, 0x1, 0x1f ;  /* 0x0c201f0007007f89 */ /* 0x000e6800000e0000 */
[----:B-1----:R-:W4:Y:S04]  /*5fb0*/  LDL.LU R91, [R1+0x20] ;  /* 0x00002000015b7983 */ /* 0x002f280000300800 */
[----:B------:R1:W-:Y:S04]  /*5fc0*/  STL [R1+0x2f8], R94 ;  /* 0x0002f85e01007387 */ /* 0x0003e80000100800 */
[----:B-1----:R-:W4:Y:S04]  /*5fd0*/  LDL.LU R94, [R1+0x24] ;  /* 0x00002400015e7983 */ /* 0x002f280000300800 */
[----:B------:R1:W-:Y:S01]  /*5fe0*/  STL [R1+0x2f4], R95 ;  /* 0x0002f45f01007387 */ /* 0x0003e20000100800 */
[----:B------:R-:W-:-:S05]  /*5ff0*/  FMNMX R7, R7, R0, !PT ;  /* 0x0000000007077209 */ /* 0x000fca0007800000 */
[----:B------:R-:W1:Y:S04]  /*6000*/  SHFL.BFLY PT, R0, R7, 0x2, 0x1f ;  /* 0x0c401f0007007f89 */ /* 0x000e6800000e0000 */
[----:B-1----:R-:W4:Y:S04]  /*6010*/  LDL.LU R95, [R1+0x30] ;  /* 0x00003000015f7983 */ /* 0x002f280000300800 */
[----:B------:R1:W-:Y:S04]  /*6020*/  STL [R1+0x2f0], R98 ;  /* 0x0002f06201007387 */ /* 0x0003e80000100800 */
[----:B-1----:R-:W4:Y:S04]  /*6030*/  LDL.LU R98, [R1+0x34] ;  /* 0x0000340001627983 */ /* 0x002f280000300800 */
[----:B------:R1:W-:Y:S01]  /*6040*/  STL [R1+0x2ec], R99 ;  /* 0x0002ec6301007387 */ /* 0x0003e20000100800 */
[----:B------:R-:W-:-:S04]  /*6050*/  FMNMX R7, R7, R0, !PT ;  /* 0x0000000007077209 */ /* 0x000fc80007800000 */
[----:B------:R-:W-:-:S04]  /*6060*/  FSETP.NEU.AND P3, PT, R7, -INF , PT ;  /* 0xff8000000700780b */ /* 0x000fc80003f6d000 */
[----:B------:R-:W-:Y:S01]  /*6070*/  FSEL R4, R7, RZ, P3 ;  /* 0x000000ff07047208 */ /* 0x000fe20001800000 */
[----:B-1----:R-:W4:Y:S04]  /*6080*/  LDL.LU R99, [R1+0x40] ;  /* 0x0000400001637983 */ /* 0x002f280000300800 */
[----:B------:R-:W-:Y:S01]  /*6090*/  FMUL R0, R4, UR6 ;  /* 0x0000000604007c20 */ /* 0x000fe20008400000 */
[----:B------:R1:W-:Y:S03]  /*60a0*/  STL [R1+0x2e8], R102 ;  /* 0x0002e86601007387 */ /* 0x0003e60000100800 */
[----:B------:R-:W-:-:S01]  /*60b0*/  FFMA R152, R152, UR6, -R0 ;  /* 0x0000000698987c23 */ /* 0x000fc20008000800 */
[----:B------:R-:W-:-:S04]  /*60c0*/  FFMA R156, R156, UR6, -R0 ;  /* 0x000000069c9c7c23 */ /* 0x000fc80008000800 */
[----:B------:R-:W-:Y:S01]  /*60d0*/  FSETP.GEU.AND P3, PT, R152, -126, PT ;  /* 0xc2fc00009800780b */ /* 0x000fe20003f6e000 */
[----:B------:R-:W-:-:S01]  /*60e0*/  FFMA R153, R153, UR6, -R0 ;  /* 0x0000000699997c23 */ /* 0x000fc20008000800 */
[----:B------:R-:W-:Y:S01]  /*60f0*/  FSETP.GEU.AND P6, PT, R156, -126, PT ;  /* 0xc2fc00009c00780b */ /* 0x000fe20003fce000 */
[----:B------:R-:W-:-:S01]  /*6100*/  FFMA R157, R157, UR6, -R0 ;  /* 0x000000069d9d7c23 */ /* 0x000fc20008000800 */
[--C-:B------:R-:W-:Y:S01]  /*6110*/  FFMA R160, R160, UR6, -R0.reuse ;  /* 0x00000006a0a07c23 */ /* 0x100fe20008000800 */
[----:B------:R-:W-:-:S01]  /*6120*/  FFMA R164, R164, UR6, -R0 ;  /* 0x00000006a4a47c23 */ /* 0x000fc20008000800 */
[----:B------:R-:W-:Y:S01]  /*6130*/  FSETP.GEU.AND P4, PT, R153, -126, PT ;  /* 0xc2fc00009900780b */ /* 0x000fe20003f8e000 */
[----:B-1----:R-:W4:Y:S01]  /*6140*/  LDL.LU R102, [R1+0x44] ;  /* 0x0000440001667983 */ /* 0x002f220000300800 */
[----:B------:R-:W-:Y:S01]  /*6150*/  FSETP.GEU.AND P5, PT, R157, -126, PT ;  /* 0xc2fc00009d00780b */ /* 0x000fe20003fae000 */
[--C-:B------:R-:W-:Y:S01]  /*6160*/  FFMA R161, R161, UR6, -R0.reuse ;  /* 0x00000006a1a17c23 */ /* 0x100fe20008000800 */
[----:B------:R-:W-:-:S01]  /*6170*/  FFMA R165, R165, UR6, -R0 ;  /* 0x00000006a5a57c23 */ /* 0x000fc20008000800 */
[----:B------:R1:W-:Y:S02]  /*6180*/  STL [R1+0x2e4], R103 ;  /* 0x0002e46701007387 */ /* 0x0003e40000100800 */
[----:B------:R-:W-:-:S02]  /*6190*/  @!P3 FMUL R152, R152, 0.5 ;  /* 0x3f0000009898b820 */ /* 0x000fc40000400000 */
[----:B------:R-:W-:-:S04]  /*61a0*/  @!P6 FMUL R156, R156, 0.5 ;  /* 0x3f0000009c9ce820 */ /* 0x000fc80000400000 */
[----:B------:R-:W1:Y:S01]  /*61b0*/  MUFU.EX2 R152, R152 ;  /* 0x0000009800987308 */ /* 0x000e620000000800 */
[----:B------:R-:W-:Y:S01]  /*61c0*/  @!P4 FMUL R153, R153, 0.5 ;  /* 0x3f0000009999c820 */ /* 0x000fe20000400000 */
[----:B------:R-:W-:Y:S01]  /*61d0*/  @!P5 FMUL R157, R157, 0.5 ;  /* 0x3f0000009d9dd820 */ /* 0x000fe20000400000 */
[----:B-1----:R-:W4:Y:S04]  /*61e0*/  LDL.LU R103, [R1+0x50] ;  /* 0x0000500001677983 */ /* 0x002f280000300800 */
[----:B------:R1:W-:Y:S01]  /*61f0*/  STL [R1+0x2e0], R106 ;  /* 0x0002e06a01007387 */ /* 0x0003e20000100800 */
[----:B------:R-:W1:Y:S08]  /*6200*/  MUFU.EX2 R156, R156 ;  /* 0x0000009c009c7308 */ /* 0x000e700000000800 */
[----:B------:R-:W1:Y:S01]  /*6210*/  MUFU.EX2 R153, R153 ;  /* 0x0000009900997308 */ /* 0x000e620000000800 */
[----:B------:R-:W-:Y:S01]  /*6220*/  @!P3 FMUL R152, R152, R152 ;  /* 0x000000989898b220 */ /* 0x000fe20000400000 */
[----:B------:R-:W-:Y:S01]  /*6230*/  FSETP.GEU.AND P3, PT, R160, -126, PT ;  /* 0xc2fc0000a000780b */ /* 0x000fe20003f6e000 */
[----:B-1----:R-:W4:Y:S04]  /*6240*/  LDL.LU R106, [R1+0x54] ;  /* 0x00005400016a7983 */ /* 0x002f280000300800 */
[----:B------:R1:W-:Y:S01]  /*6250*/  STL [R1+0x2dc], R107 ;  /* 0x0002dc6b01007387 */ /* 0x0003e20000100800 */
[----:B------:R-:W1:Y:S01]  /*6260*/  MUFU.EX2 R157, R157 ;  /* 0x0000009d009d7308 */ /* 0x000e620000000800 */
[----:B------:R-:W-:Y:S01]  /*6270*/  @!P6 FMUL R156, R156, R156 ;  /* 0x0000009c9c9ce220 */ /* 0x000fe20000400000 */
[----:B------:R-:W-:-:S05]  /*6280*/  FSETP.GEU.AND P6, PT, R164, -126, PT ;  /* 0xc2fc0000a400780b */ /* 0x000fca0003fce000 */
[----:B------:R-:W-:Y:S01]  /*6290*/  @!P3 FMUL R160, R160, 0.5 ;  /* 0x3f000000a0a0b820 */ /* 0x000fe20000400000 */
[----:B------:R-:W-:Y:S01]  /*62a0*/  @!P4 FMUL R153, R153, R153 ;  /* 0x000000999999c220 */ /* 0x000fe20000400000 */
[----:B-1----:R-:W4:Y:S01]  /*62b0*/  LDL.LU R107, [R1+0x60] ;  /* 0x00006000016b7983 */ /* 0x002f220000300800 */
[----:B------:R-:W-:-:S03]  /*62c0*/  FSETP.GEU.AND P4, PT, R161, -126, PT ;  /* 0xc2fc0000a100780b */ /* 0x000fc60003f8e000 */
[----:B------:R1:W-:Y:S01]  /*62d0*/  STL [R1+0x2d8], R110 ;  /* 0x0002d86e01007387 */ /* 0x0003e20000100800 */
[----:B------:R-:W-:Y:S01]  /*62e0*/  @!P5 FMUL R157, R157, R157 ;  /* 0x0000009d9d9dd220 */ /* 0x000fe20000400000 */
[----:B------:R-:W-:Y:S01]  /*62f0*/  FSETP.GEU.AND P5, PT, R165, -126, PT ;  /* 0xc2fc0000a500780b */ /* 0x000fe20003fae000 */
[----:B------:R-:W1:Y:S02]  /*6300*/  MUFU.EX2 R160, R160 ;  /* 0x000000a000a07308 */ /* 0x000e640000000800 */
[----:B-1----:R-:W4:Y:S04]  /*6310*/  LDL.LU R110, [R1+0x64] ;  /* 0x00006400016e7983 */ /* 0x002f280000300800 */
[----:B------:R1:W-:Y:S01]  /*6320*/  STL [R1+0x2d4], R111 ;  /* 0x0002d46f01007387 */ /* 0x0003e20000100800 */
[----:B------:R-:W-:-:S03]  /*6330*/  @!P6 FMUL R164, R164, 0.5 ;  /* 0x3f000000a4a4e820 */ /* 0x000fc60000400000 */
[----:B-1----:R-:W4:Y:S04]  /*6340*/  LDL.LU R111, [R1+0x70] ;  /* 0x00007000016f7983 */ /* 0x002f280000300800 */
[----:B------:R1:W-:Y:S01]  /*6350*/  STL [R1+0x2d0], R114 ;  /* 0x0002d07201007387 */ /* 0x0003e20000100800 */
[----:B------:R-:W-:Y:S01]  /*6360*/  @!P4 FMUL R161, R161, 0.5 ;  /* 0x3f000000a1a1c820 */ /* 0x000fe20000400000 */
[----:B------:R-:W-:Y:S02]  /*6370*/  @!P5 FMUL R165, R165, 0.5 ;  /* 0x3f000000a5a5d820 */ /* 0x000fe40000400000 */
[----:B-1----:R-:W4:Y:S04]  /*6380*/  LDL.LU R114, [R1+0x74] ;  /* 0x0000740001727983 */ /* 0x002f280000300800 */
[----:B------:R1:W-:Y:S01]  /*6390*/  STL [R1+0x2cc], R115 ;  /* 0x0002cc7301007387 */ /* 0x0003e20000100800 */
[----:B------:R-:W2:Y:S03]  /*63a0*/  MUFU.EX2 R164, R164 ;  /* 0x000000a400a47308 */ /* 0x000ea60000000800 */
[----:B-1----:R-:W4:Y:S04]  /*63b0*/  LDL.LU R115, [R1+0x80] ;  /* 0x0000800001737983 */ /* 0x002f280000300800 */
[----:B------:R1:W-:Y:S01]  /*63c0*/  STL [R1+0x2c8], R118 ;  /* 0x0002c87601007387 */ /* 0x0003e20000100800 */
[----:B------:R-:W-:-:S03]  /*63d0*/  FFMA R168, R168, UR6, -R0 ;  /* 0x00000006a8a87c23 */ /* 0x000fc60008000800 */
[----:B-1----:R-:W4:Y:S04]  /*63e0*/  LDL.LU R118, [R1+0x84] ;  /* 0x0000840001767983 */ /* 0x002f280000300800 */
[----:B------:R1:W-:Y:S01]  /*63f0*/  STL [R1+0x2c4], R119 ;  /* 0x0002c47701007387 */ /* 0x0003e20000100800 */
[----:B------:R-:W3:Y:S03]  /*6400*/  MUFU.EX2 R161, R161 ;  /* 0x000000a100a17308 */ /* 0x000ee60000000800 */
[----:B-1----:R-:W4:Y:S04]  /*6410*/  LDL.LU R119, [R1+0x90] ;  /* 0x0000900001777983 */ /* 0x002f280000300800 */
[----:B------:R1:W-:Y:S01]  /*6420*/  STL [R1+0x2c0], R122 ;  /* 0x0002c07a01007387 */ /* 0x0003e20000100800 */
[----:B------:R-:W3:Y:S01]  /*6430*/  MUFU.EX2 R165, R165 ;  /* 0x000000a500a57308 */ /* 0x000ee20000000800 */
[----:B------:R-:W-:-:S02]  /*6440*/  @!P3 FMUL R160, R160, R160 ;  /* 0x000000a0a0a0b220 */ /* 0x000fc40000400000 */
[----:B-1----:R-:W4:Y:S04]  /*6450*/  LDL.LU R122, [R1+0x94] ;  /* 0x00009400017a7983 */ /* 0x002f280000300800 */
[----:B------:R1:W-:Y:S01]  /*6460*/  STL [R1+0x2bc], R123 ;  /* 0x0002bc7b01007387 */ /* 0x0003e20000100800 */
[----:B------:R-:W-:-:S03]  /*6470*/  FSETP.GEU.AND P3, PT, R168, -126, PT ;  /* 0xc2fc0000a800780b */ /* 0x000fc60003f6e000 */
[----:B-1----:R-:W4:Y:S04]  /*6480*/  LDL.LU R123, [R1+0xa0] ;  /* 0x0000a000017b7983 */ /* 0x002f280000300800 */
[----:B------:R1:W-:Y:S01]  /*6490*/  STL [R1+0x2b8], R126 ;  /* 0x0002b87e01007387 */ /* 0x0003e20000100800 */
[----:B------:R-:W-:-:S03]  /*64a0*/  FFMA R172, R172, UR6, -R0 ;  /* 0x00000006acac7c23 */ /* 0x000fc60008000800 */
[----:B-1----:R-:W4:Y:S04]  /*64b0*/  LDL.LU R126, [R1+0xa4] ;  /* 0x0000a400017e7983 */ /* 0x002f280000300800 */
[----:B------:R1:W-:Y:S04]  /*64c0*/  STL [R1+0x2b4], R127 ;  /* 0x0002b47f01007387 */ /* 0x0003e80000100800 */
[----:B-1----:R-:W4:Y:S04]  /*64d0*/  LDL.LU R127, [R1+0xb0] ;  /* 0x0000b000017f7983 */ /* 0x002f280000300800 */
[----:B------:R1:W-:Y:S01]  /*64e0*/  STL [R1+0x2b0], R130 ;  /* 0x0002b08201007387 */ /* 0x0003e20000100800 */
[----:B--2---:R-:W-:-:S03]  /*64f0*/  @!P6 FMUL R164, R164, R164 ;  /* 0x000000a4a4a4e220 */ /* 0x004fc60000400000 */
[----:B-1----:R-:W2:Y:S04]  /*6500*/  LDL.LU R130, [R1+0xb4] ;  /* 0x0000b40001827983 */ /* 0x002ea80000300800 */
[----:B------:R1:W-:Y:S01]  /*6510*/  STL [R1+0x2ac], R131 ;  /* 0x0002ac8301007387 */ /* 0x0003e20000100800 */
[----:B------:R-:W-:-:S01]  /*6520*/  FFMA R169, R169, UR6, -R0 ;  /* 0x00000006a9a97c23 */ /* 0x000fc20008000800 */
[----:B------:R-:W-:Y:S02]  /*6530*/  FSETP.GEU.AND P6, PT, R172, -126, PT ;  /* 0xc2fc0000ac00780b */ /* 0x000fe40003fce000 */
[----:B-1----:R-:W2:Y:S04]  /*6540*/  LDL.LU R131, [R1+0xc0] ;  /* 0x0000c00001837983 */ /* 0x002ea80000300800 */
[----:B------:R1:W-:Y:S01]  /*6550*/  STL [R1+0x2a8], R134 ;  /* 0x0002a88601007387 */ /* 0x0003e20000100800 */
[----:B------:R-:W-:-:S03]  /*6560*/  FFMA R176, R176, UR6, -R0 ;  /* 0x00000006b0b07c23 */ /* 0x000fc60008000800 */
[----:B-1----:R-:W2:Y:S04]  /*6570*/  LDL.LU R134, [R1+0xc4] ;  /* 0x0000c40001867983 */ /* 0x002ea80000300800 */
[----:B------:R1:W-:Y:S01]  /*6580*/  STL [R1+0x2a4], R135 ;  /* 0x0002a48701007387 */ /* 0x0003e20000100800 */
[----:B---3--:R-:W-:Y:S01]  /*6590*/  @!P4 FMUL R161, R161, R161 ;  /* 0x000000a1a1a1c220 */ /* 0x008fe20000400000 */
[----:B------:R-:W-:Y:S02]  /*65a0*/  @!P3 FMUL R168, R168, 0.5 ;  /* 0x3f000000a8a8b820 */ /* 0x000fe40000400000 */
[----:B-1----:R-:W3:Y:S04]  /*65b0*/  LDL.LU R135, [R1+0xd0] ;  /* 0x0000d00001877983 */ /* 0x002ee80000300800 */
[----:B------:R1:W-:Y:S01]  /*65c0*/  STL [R1+0x2a0], R138 ;  /* 0x0002a08a01007387 */ /* 0x0003e20000100800 */
[----:B------:R-:W-:Y:S01]  /*65d0*/  @!P5 FMUL R165, R165, R165 ;  /* 0x000000a5a5a5d220 */ /* 0x000fe20000400000 */
[----:B------:R-:W-:-:S02]  /*65e0*/  FSETP.GEU.AND P4, PT, R169, -126, PT ;  /* 0xc2fc0000a900780b */ /* 0x000fc40003f8e000 */
[----:B-1----:R-:W3:Y:S04]  /*65f0*/  LDL.LU R138, [R1+0xd4] ;  /* 0x0000d400018a7983 */ /* 0x002ee80000300800 */
[----:B------:R1:W-:Y:S01]  /*6600*/  STL [R1+0x29c], R139 ;  /* 0x00029c8b01007387 */ /* 0x0003e20000100800 */
[----:B------:R-:W-:-:S03]  /*6610*/  FSETP.GEU.AND P5, PT, R176, -126, PT ;  /* 0xc2fc0000b000780b */ /* 0x000fc60003fae000 */
[----:B-1----:R-:W3:Y:S04]  /*6620*/  LDL.LU R139, [R1+0xe0] ;  /* 0x0000e000018b7983 */ /* 0x002ee80000300800 */
[----:B------:R1:W-:Y:S01]  /*6630*/  STL [R1+0x298], R142 ;  /* 0x0002988e01007387 */ /* 0x0003e20000100800 */
[----:B------:R-:W1:Y:S03]  /*6640*/  MUFU.EX2 R168, R168 ;  /* 0x000000a800a87308 */ /* 0x000e660000000800 */
[----:B-1----:R-:W3:Y:S04]  /*6650*/  LDL.LU R142, [R1+0xe4] ;  /* 0x0000e400018e7983 */ /* 0x002ee80000300800 */
[----:B------:R1:W-:Y:S01]  /*6660*/  STL [R1+0x294], R143 ;  /* 0x0002948f01007387 */ /* 0x0003e20000100800 */
[----:B------:R-:W-:-:S03]  /*6670*/  @!P6 FMUL R172, R172, 0.5 ;  /* 0x3f000000acace820 */ /* 0x000fc60000400000 */
[----:B-1----:R-:W3:Y:S04]  /*6680*/  LDL.LU R143, [R1+0xf0] ;  /* 0x0000f000018f7983 */ /* 0x002ee80000300800 */
[----:B------:R1:W-:Y:S04]  /*6690*/  STL [R1+0x290], R146 ;  /* 0x0002909201007387 */ /* 0x0003e80000100800 */
[----:B-1----:R-:W3:Y:S04]  /*66a0*/  LDL.LU R146, [R1+0xf4] ;  /* 0x0000f40001927983 */ /* 0x002ee80000300800 */
[----:B------:R1:W-:Y:S04]  /*66b0*/  STL [R1+0x28c], R147 ;  /* 0x00028c9301007387 */ /* 0x0003e80000100800 */
[----:B-1----:R-:W3:Y:S04]  /*66c0*/  LDL.LU R147, [R1+0x100] ;  /* 0x0001000001937983 */ /* 0x002ee80000300800 */
[----:B------:R1:W-:Y:S01]  /*66d0*/  STL [R1+0x288], R150 ;  /* 0x0002889601007387 */ /* 0x0003e20000100800 */
[----:B------:R-:W-:Y:S01]  /*66e0*/  @!P4 FMUL R169, R169, 0.5 ;  /* 0x3f000000a9a9c820 */ /* 0x000fe20000400000 */
[----:B------:R-:W-:-:S02]  /*66f0*/  @!P5 FMUL R176, R176, 0.5 ;  /* 0x3f000000b0b0d820 */ /* 0x000fc40000400000 */
[----:B-1----:R-:W3:Y:S04]  /*6700*/  LDL.LU R150, [R1+0x104] ;  /* 0x0001040001967983 */ /* 0x002ee80000300800 */
[----:B------:R1:W-:Y:S01]  /*6710*/  STL [R1+0x284], R151 ;  /* 0x0002849701007387 */ /* 0x0003e20000100800 */
[----:B------:R-:W1:Y:S03]  /*6720*/  MUFU.EX2 R172, R172 ;  /* 0x000000ac00ac7308 */ /* 0x000e660000000800 */
[----:B-1----:R-:W3:Y:S04]  /*6730*/  LDL.LU R151, [R1+0x110] ;  /* 0x0001100001977983 */ /* 0x002ee80000300800 */
[----:B------:R1:W-:Y:S01]  /*6740*/  STL [R1+0x280], R188 ;  /* 0x000280bc01007387 */ /* 0x0003e20000100800 */
[----:B------:R-:W-:-:S03]  /*6750*/  FFMA R180, R180, UR6, -R0 ;  /* 0x00000006b4b47c23 */ /* 0x000fc60008000800 */
[----:B-1----:R-:W3:Y:S04]  /*6760*/  LDL.LU R188, [R1+0x114] ;  /* 0x0001140001bc7983 */ /* 0x002ee80000300800 */
[----:B------:R1:W-:Y:S01]  /*6770*/  STL [R1+0x27c], R199 ;  /* 0x00027cc701007387 */ /* 0x0003e20000100800 */
[----:B------:R-:W4:Y:S03]  /*6780*/  MUFU.EX2 R169, R169 ;  /* 0x000000a900a97308 */ /* 0x000f260000000800 */
[----:B-1----:R-:W3:Y:S04]  /*6790*/  LDL.LU R199, [R1+0x120] ;  /* 0x0001200001c77983 */ /* 0x002ee80000300800 */
[----:B------:R1:W-:Y:S01]  /*67a0*/  STL [R1+0x278], R198 ;  /* 0x000278c601007387 */ /* 0x0003e20000100800 */
[----:B------:R-:W4:Y:S03]  /*67b0*/  MUFU.EX2 R176, R176 ;  /* 0x000000b000b07308 */ /* 0x000f260000000800 */
[----:B-1----:R-:W3:Y:S04]  /*67c0*/  LDL.LU R198, [R1+0x124] ;  /* 0x0001240001c67983 */ /* 0x002ee80000300800 */
[----:B------:R1:W-:Y:S01]  /*67d0*/  STL [R1+0x274], R200 ;  /* 0x000274c801007387 */ /* 0x0003e20000100800 */
[----:B------:R-:W-:Y:S01]  /*67e0*/  @!P3 FMUL R168, R168, R168 ;  /* 0x000000a8a8a8b220 */ /* 0x000fe20000400000 */
[----:B------:R-:W-:-:S02]  /*67f0*/  FSETP.GEU.AND P3, PT, R180, -126, PT ;  /* 0xc2fc0000b400780b */ /* 0x000fc40003f6e000 */
[----:B-1----:R-:W3:Y:S04]  /*6800*/  LDL.LU R200, [R1+0x130] ;  /* 0x0001300001c87983 */ /* 0x002ee80000300800 */
[----:B------:R1:W-:Y:S04]  /*6810*/  STL [R1+0x270], R197 ;  /* 0x000270c501007387 */ /* 0x0003e80000100800 */
[----:B-1----:R-:W3:Y:S04]  /*6820*/  LDL.LU R197, [R1+0x134] ;  /* 0x0001340001c57983 */ /* 0x002ee80000300800 */
[----:B------:R1:W-:Y:S01]  /*6830*/  STL [R1+0x26c], R196 ;  /* 0x00026cc401007387 */ /* 0x0003e20000100800 */
[----:B------:R-:W-:-:S03]  /*6840*/  FFMA R177, R177, UR6, -R0 ;  /* 0x00000006b1b17c23 */ /* 0x000fc60008000800 */
[----:B-1----:R-:W3:Y:S04]  /*6850*/  LDL.LU R196, [R1+0x140] ;  /* 0x0001400001c47983 */ /* 0x002ee80000300800 */
[----:B------:R1:W-:Y:S04]  /*6860*/  STL [R1+0x268], R195 ;  /* 0x000268c301007387 */ /* 0x0003e80000100800 */
[----:B-1----:R-:W3:Y:S04]  /*6870*/  LDL.LU R195, [R1+0x144] ;  /* 0x0001440001c37983 */ /* 0x002ee80000300800 */
[----:B------:R1:W-:Y:S01]  /*6880*/  STL [R1+0x264], R194 ;  /* 0x000264c201007387 */ /* 0x0003e20000100800 */
[----:B------:R-:W-:-:S03]  /*6890*/  @!P6 FMUL R172, R172, R172 ;  /* 0x000000acacace220 */ /* 0x000fc60000400000 */
[----:B-1----:R-:W3:Y:S04]  /*68a0*/  LDL.LU R194, [R1+0x150] ;  /* 0x0001500001c27983 */ /* 0x002ee80000300800 */
[----:B------:R1:W-:Y:S01]  /*68b0*/  STL [R1+0x260], R193 ;  /* 0x000260c101007387 */ /* 0x0003e20000100800 */
[----:B------:R-:W-:-:S01]  /*68c0*/  FFMA R173, R173, UR6, -R0 ;  /* 0x00000006adad7c23 */ /* 0x000fc20008000800 */
[----:B------:R-:W-:Y:S01]  /*68d0*/  FSETP.GEU.AND P6, PT, R177, -126, PT ;  /* 0xc2fc0000b100780b */ /* 0x000fe20003fce000 */
[----:B------:R-:W-:-:S01]  /*68e0*/  FFMA R181, R181, UR6, -R0 ;  /* 0x00000006b5b57c23 */ /* 0x000fc20008000800 */
[----:B-1----:R-:W3:Y:S04]  /*68f0*/  LDL.LU R193, [R1+0x154] ;  /* 0x0001540001c17983 */ /* 0x002ee80000300800 */
[----:B------:R1:W-:Y:S01]  /*6900*/  STL [R1+0x25c], R192 ;  /* 0x00025cc001007387 */ /* 0x0003e20000100800 */
[----:B----4-:R-:W-:-:S03]  /*6910*/  @!P4 FMUL R169, R169, R169 ;  /* 0x000000a9a9a9c220 */ /* 0x010fc60000400000 */
[----:B-1----:R-:W4:Y:S04]  /*6920*/  LDL.LU R192, [R1+0x160] ;  /* 0x0001600001c07983 */ /* 0x002f280000300800 */
[----:B------:R1:W-:Y:S01]  /*6930*/  STL [R1+0x258], R191 ;  /* 0x000258bf01007387 */ /* 0x0003e20000100800 */
[----:B------:R-:W-:Y:S01]  /*6940*/  @!P3 FMUL R180, R180, 0.5 ;  /* 0x3f000000b4b4b820 */ /* 0x000fe20000400000 */
[----:B------:R-:W-:Y:S02]  /*6950*/  @!P5 FMUL R176, R176, R176 ;  /* 0x000000b0b0b0d220 */ /* 0x000fe40000400000 */
[----:B-1----:R-:W4:Y:S04]  /*6960*/  LDL.LU R191, [R1+0x164] ;  /* 0x0001640001bf7983 */ /* 0x002f280000300800 */
[----:B------:R1:W-:Y:S01]  /*6970*/  STL [R1+0x254], R190 ;  /* 0x000254be01007387 */ /* 0x0003e20000100800 */
[----:B------:R-:W-:-:S02]  /*6980*/  FSETP.GEU.AND P4, PT, R173, -126, PT ;  /* 0xc2fc0000ad00780b */ /* 0x000fc40003f8e000 */
[----:B------:R-:W-:Y:S01]  /*6990*/  FSETP.GEU.AND P5, PT, R181, -126, PT ;  /* 0xc2fc0000b500780b */ /* 0x000fe20003fae000 */
[----:B-1----:R-:W4:Y:S04]  /*69a0*/  LDL.LU R190, [R1+0x170] ;  /* 0x0001700001be7983 */ /* 0x002f280000300800 */
[----:B------:R1:W-:Y:S01]  /*69b0*/  STL [R1+0x250], R16 ;  /* 0x0002501001007387 */ /* 0x0003e20000100800 */
[----:B------:R-:W2:Y:S03]  /*69c0*/  MUFU.EX2 R180, R180 ;  /* 0x000000b400b47308 */ /* 0x000ea60000000800 */
[----:B-1----:R-:W4:Y:S04]  /*69d0*/  LDL.LU R16, [R1+0x174] ;  /* 0x0001740001107983 */ /* 0x002f280000300800 */
[----:B------:R1:W-:Y:S04]  /*69e0*/  STL [R1+0x24c], R3 ;  /* 0x00024c0301007387 */ /* 0x0003e80000100800 */
[----:B-1----:R-:W4:Y:S04]  /*69f0*/  LDL.LU R3, [R1+0x180] ;  /* 0x0001800001037983 */ /* 0x002f280000300800 */
[----:B------:R-:W4:Y:S04]  /*6a00*/  LDL.LU R22, [R1+0x184] ;  /* 0x0001840001167983 */ /* 0x000f280000300800 */
[----:B------:R-:W4:Y:S04]  /*6a10*/  LDL.LU R21, [R1+0x1a4] ;  /* 0x0001a40001157983 */ /* 0x000f280000300800 */
[----:B------:R-:W4:Y:S04]  /*6a20*/  LDL.LU R20, [R1+0x1b0] ;  /* 0x0001b00001147983 */ /* 0x000f280000300800 */
[----:B------:R-:W4:Y:S04]  /*6a30*/  LDL.LU R19, [R1+0x1b4] ;  /* 0x0001b40001137983 */ /* 0x000f280000300800 */
[----:B------:R-:W4:Y:S04]  /*6a40*/  LDL.LU R18, [R1+0x1c0] ;  /* 0x0001c00001127983 */ /* 0x000f280000300800 */
[----:B------:R-:W4:Y:S01]  /*6a50*/  LDL.LU R15, [R1+0x1c4] ;  /* 0x0001c400010f7983 */ /* 0x000f220000300800 */
[----:B------:R-:W-:-:S03]  /*6a60*/  @!P6 FMUL R177, R177, 0.5 ;  /* 0x3f000000b1b1e820 */ /* 0x000fc60000400000 */
[----:B------:R-:W4:Y:S04]  /*6a70*/  LDL.LU R14, [R1+0x1d0] ;  /* 0x0001d000010e7983 */ /* 0x000f280000300800 */
[----:B------:R-:W4:Y:S04]  /*6a80*/  LDL.LU R13, [R1+0x1d4] ;  /* 0x0001d400010d7983 */ /* 0x000f280000300800 */
[----:B------:R-:W4:Y:S04]  /*6a90*/  LDL.LU R12, [R1+0x1e0] ;  /* 0x0001e000010c7983 */ /* 0x000f280000300800 */
[----:B------:R-:W4:Y:S04]  /*6aa0*/  LDL.LU R11, [R1+0x1e4] ;  /* 0x0001e400010b7983 */ /* 0x000f280000300800 */
[----:B------:R-:W4:Y:S01]  /*6ab0*/  LDL.LU R10, [R1+0x1f0] ;  /* 0x0001f000010a7983 */ /* 0x000f220000300800 */
[----:B------:R-:W-:-:S03]  /*6ac0*/  @!P4 FMUL R173, R173, 0.5 ;  /* 0x3f000000adadc820 */ /* 0x000fc60000400000 */
[----:B------:R-:W4:Y:S01]  /*6ad0*/  LDL.LU R9, [R1+0x1f4] ;  /* 0x0001f40001097983 */ /* 0x000f220000300800 */
[----:B------:R-:W-:-:S03]  /*6ae0*/  @!P5 FMUL R181, R181, 0.5 ;  /* 0x3f000000b5b5d820 */ /* 0x000fc60000400000 */
[----:B------:R-:W4:Y:S01]  /*6af0*/  LDL.LU R235, [R1+0xc8] ;  /* 0x0000c80001eb7983 */ /* 0x000f220000300800 */
[----:B------:R-:W1:Y:S03]  /*6b00*/  MUFU.EX2 R177, R177 ;  /* 0x000000b100b17308 */ /* 0x000e660000000800 */
[----:B------:R-:W4:Y:S04]  /*6b10*/  LDL.LU R234, [R1+0xcc] ;  /* 0x0000cc0001ea7983 */ /* 0x000f280000300800 */
[----:B------:R-:W4:Y:S04]  /*6b20*/  LDL.LU R233, [R1+0xd8] ;  /* 0x0000d80001e97983 */ /* 0x000f280000300800 */
[----:B------:R-:W4:Y:S04]  /*6b30*/  LDL.LU R232, [R1+0xdc] ;  /* 0x0000dc0001e87983 */ /* 0x000f280000300800 */
[----:B------:R-:W4:Y:S01]  /*6b40*/  LDL.LU R231, [R1+0xe8] ;  /* 0x0000e80001e77983 */ /* 0x000f220000300800 */
[----:B------:R-:W1:Y:S03]  /*6b50*/  MUFU.EX2 R173, R173 ;  /* 0x000000ad00ad7308 */ /* 0x000e660000000800 */
[----:B------:R-:W4:Y:S01]  /*6b60*/  LDL.LU R230, [R1+0xec] ;  /* 0x0000ec0001e67983 */ /* 0x000f220000300800 */
[----:B------:R-:W-:-:S03]  /*6b70*/  FADD R0, -R4, R2 ;  /* 0x0000000204007221 */ /* 0x000fc60000000100 */
[----:B------:R-:W4:Y:S01]  /*6b80*/  LDL.LU R229, [R1+0xf8] ;  /* 0x0000f80001e57983 */ /* 0x000f220000300800 */
[----:B------:R-:W1:Y:S03]  /*6b90*/  MUFU.EX2 R181, R181 ;  /* 0x000000b500b57308 */ /* 0x000e660000000800 */
[----:B------:R-:W4:Y:S01]  /*6ba0*/  LDL.LU R228, [R1+0xfc] ;  /* 0x0000fc0001e47983 */ /* 0x000f220000300800 */
[----:B------:R-:W-:-:S01]  /*6bb0*/  FADD R4, R152, R168 ;  /* 0x000000a898047221 */ /* 0x000fc20000000000 */
[----:B------:R-:W-:Y:S02]  /*6bc0*/  FADD R2, R160, R176 ;  /* 0x000000b0a0027221 */ /* 0x000fe40000000000 */
[----:B------:R-:W4:Y:S01]  /*6bd0*/  LDL.LU R227, [R1+0x108] ;  /* 0x0001080001e37983 */ /* 0x000f220000300800 */
[----:B--2---:R-:W-:-:S03]  /*6be0*/  @!P3 FMUL R180, R180, R180 ;  /* 0x000000b4b4b4b220 */ /* 0x004fc60000400000 */
[----:B------:R-:W2:Y:S04]  /*6bf0*/  LDL.LU R226, [R1+0x10c] ;  /* 0x00010c0001e27983 */ /* 0x000ea80000300800 */
[----:B------:R-:W2:Y:S01]  /*6c00*/  LDL.LU R225, [R1+0x118] ;  /* 0x0001180001e17983 */ /* 0x000ea20000300800 */
[----:B------:R-:W-:-:S03]  /*6c10*/  FADD R5, R4, R2 ;  /* 0x0000000204057221 */ /* 0x000fc60000000000 */
[----:B------:R-:W2:Y:S01]  /*6c20*/  LDL.LU R224, [R1+0x11c] ;  /* 0x00011c0001e07983 */ /* 0x000ea20000300800 */
[----:B------:R-:W-:-:S03]  /*6c30*/  FADD R4, R156, R172 ;  /* 0x000000ac9c047221 */ /* 0x000fc60000000000 */
[----:B------:R-:W2:Y:S01]  /*6c40*/  LDL.LU R223, [R1+0x128] ;  /* 0x0001280001df7983 */ /* 0x000ea20000300800 */
[----:B------:R-:W-:-:S03]  /*6c50*/  FADD R2, R164, R180 ;  /* 0x000000b4a4027221 */ /* 0x000fc60000000000 */
[----:B------:R-:W2:Y:S04]  /*6c60*/  LDL.LU R222, [R1+0x12c] ;  /* 0x00012c0001de7983 */ /* 0x000ea80000300800 */
[----:B------:R-:W2:Y:S04]  /*6c70*/  LDL.LU R221, [R1+0x138] ;  /* 0x0001380001dd7983 */ /* 0x000ea80000300800 */
[----:B------:R-:W2:Y:S01]  /*6c80*/  LDL.LU R220, [R1+0x13c] ;  /* 0x00013c0001dc7983 */ /* 0x000ea20000300800 */
[----:B------:R-:W-:-:S03]  /*6c90*/  FADD R2, R4, R2 ;  /* 0x0000000204027221 */ /* 0x000fc60000000000 */
[----:B------:R-:W2:Y:S01]  /*6ca0*/  LDL.LU R219, [R1+0x148] ;  /* 0x0001480001db7983 */ /* 0x000ea20000300800 */
[----:B-1----:R-:W-:-:S03]  /*6cb0*/  @!P6 FMUL R177, R177, R177 ;  /* 0x000000b1b1b1e220 */ /* 0x002fc60000400000 */
[----:B------:R-:W2:Y:S04]  /*6cc0*/  LDL.LU R218, [R1+0x14c] ;  /* 0x00014c0001da7983 */ /* 0x000ea80000300800 */
[----:B------:R-:W2:Y:S04]  /*6cd0*/  LDL.LU R217, [R1+0x158] ;  /* 0x0001580001d97983 */ /* 0x000ea80000300800 */
[----:B------:R-:W2:Y:S01]  /*6ce0*/  LDL.LU R216, [R1+0x15c] ;  /* 0x00015c0001d87983 */ /* 0x000ea20000300800 */
[----:B------:R-:W-:-:S03]  /*6cf0*/  FADD R6, R5, R2 ;  /* 0x0000000205067221 */ /* 0x000fc60000000000 */
[----:B------:R-:W2:Y:S01]  /*6d00*/  LDL.LU R215, [R1+0x168] ;  /* 0x0001680001d77983 */ /* 0x000ea20000300800 */
[----:B------:R-:W-:-:S03]  /*6d10*/  FADD R4, R153, R169 ;  /* 0x000000a999047221 */ /* 0x000fc60000000000 */
[----:B------:R-:W2:Y:S01]  /*6d20*/  LDL.LU R214, [R1+0x16c] ;  /* 0x00016c0001d67983 */ /* 0x000ea20000300800 */
[----:B------:R-:W-:-:S03]  /*6d30*/  FADD R2, R161, R177 ;  /* 0x000000b1a1027221 */ /* 0x000fc60000000000 */
[----:B------:R-:W2:Y:S01]  /*6d40*/  LDL.LU R213, [R1+0x178] ;  /* 0x0001780001d57983 */ /* 0x000ea20000300800 */
[----:B------:R-:W-:Y:S01]  /*6d50*/  @!P4 FMUL R173, R173, R173 ;  /* 0x000000adadadc220 */ /* 0x000fe20000400000 */
[----:B------:R-:W-:Y:S02]  /*6d60*/  @!P5 FMUL R181, R181, R181 ;  /* 0x000000b5b5b5d220 */ /* 0x000fe40000400000 */
        /* <DEDUP_REMOVED lines=11> */
[----:B------:R-:W2:Y:S04]  /*6e20*/  LDL.LU R205, [R1+0x1b8] ;  /* 0x0001b80001cd7983 */ /* 0x000ea80000300800 */
        /* <DEDUP_REMOVED lines=10> */
[----:B------:R-:W2:Y:S01]  /*6ed0*/  LDL.LU R23, [R1+0x1fc] ;  /* 0x0001fc0001177983 */ /* 0x000ea20000300800 */
[----:B------:R-:W-:-:S03]  /*6ee0*/  FMUL R0, R0, UR6 ;  /* 0x0000000600007c20 */ /* 0x000fc60008400000 */
[----:B------:R-:W2:Y:S02]  /*6ef0*/  LDL.LU R4, [R1+0x1a0] ;  /* 0x0001a00001047983 */ /* 0x000ea40000300800 */
[C---:B------:R-:W-:Y:S02]  /*6f00*/  FSETP.GEU.AND P3, PT, R0.reuse, -126, PT ;  /* 0xc2fc00000000780b */ /* 0x040fe40003f6e000 */
[----:B------:R-:W2:Y:S04]  /*6f10*/  LDL.LU R5, [R1+0x194] ;  /* 0x0001940001057983 */ /* 0x000ea80000300800 */
[----:B------:R-:W2:Y:S07]  /*6f20*/  LDL.LU R6, [R1+0x190] ;  /* 0x0001900001067983 */ /* 0x000eae0000300800 */
[----:B------:R-:W-:-:S06]  /*6f30*/  @!P3 FMUL R0, R0, 0.5 ;  /* 0x3f0000000000b820 */ /* 0x000fcc0000400000 */
[----:B------:R-:W1:Y:S02]  /*6f40*/  MUFU.EX2 R0, R0 ;  /* 0x0000000000007308 */ /* 0x000e640000000800 */
[----:B-1----:R-:W-:-:S04]  /*6f50*/  @!P3 FMUL R0, R0, R0 ;  /* 0x000000000000b220 */ /* 0x002fc80000400000 */
[-C--:B------:R-:W-:Y:S01]  /*6f60*/  FMUL R83, R83, R0.reuse ;  /* 0x0000000053537220 */ /* 0x080fe20000400000 */
[-C--:B------:R-:W-:Y:S01]  /*6f70*/  FMUL R86, R86, R0.reuse ;  /* 0x0000000056567220 */ /* 0x080fe20000400000 */
[-C--:B------:R-:W-:Y:S01]  /*6f80*/  FMUL R87, R87, R0.reuse ;  /* 0x0000000057577220 */ /* 0x080fe20000400000 */
[-C--:B------:R-:W-:Y:S02]  /*6f90*/  FMUL R90, R90, R0.reuse ;  /* 0x000000005a5a7220 */ /* 0x080fe40000400000 */
[----:B------:R1:W-:Y:S01]  /*6fa0*/  STL [R1], R83 ;  /* 0x0000005301007387 */ /* 0x0003e20000100800 */
[-C--:B------:R-:W-:Y:S01]  /*6fb0*/  FMUL R91, R91, R0.reuse ;  /* 0x000000005b5b7220 */ /* 0x080fe20000400000 */
[-C--:B------:R-:W-:Y:S01]  /*6fc0*/  FMUL R94, R94, R0.reuse ;  /* 0x000000005e5e7220 */ /* 0x080fe20000400000 */
[-C--:B------:R-:W-:Y:S01]  /*6fd0*/  FMUL R95, R95, R0.reuse ;  /* 0x000000005f5f7220 */ /* 0x080fe20000400000 */
[----:B-1----:R-:W2:Y:S04]  /*6fe0*/  LDL.LU R83, [R1+0x30c] ;  /* 0x00030c0001537983 */ /* 0x002ea80000300800 */
[----:B------:R1:W-:Y:S01]  /*6ff0*/  STL [R1+0x4], R86 ;  /* 0x0000045601007387 */ /* 0x0003e20000100800 */
[-C--:B------:R-:W-:Y:S01]  /*7000*/  FMUL R98, R98, R0.reuse ;  /* 0x0000000062627220 */ /* 0x080fe20000400000 */
[----:B------:R-:W-:-:S02]  /*7010*/  FMUL R99, R99, R0 ;  /* 0x0000000063637220 */ /* 0x000fc40000400000 */
[----:B-1----:R-:W2:Y:S04]  /*7020*/  LDL.LU R86, [R1+0x308] ;  /* 0x0003080001567983 */ /* 0x002ea80000300800 */
[----:B------:R1:W-:Y:S01]  /*7030*/  STL [R1+0x10], R87 ;  /* 0x0000105701007387 */ /* 0x0003e20000100800 */
[----:B------:R-:W-:-:S03]  /*7040*/  FMUL R102, R102, R0 ;  /* 0x0000000066667220 */ /* 0x000fc60000400000 */
        /* <DEDUP_REMOVED lines=50> */
[----:B---3--:R-:W-:-:S03]  /*7370*/  FMUL R135, R135, R0 ;  /* 0x0000000087877220 */ /* 0x008fc60000400000 */
[----:B-1----:R-:W3:Y:S04]  /*7380*/  LDL.LU R122, [R1+0x2c0] ;  /* 0x0002c000017a7983 */ /* 0x002ee80000300800 */
[----:B------:R1:W-:Y:S01]  /*7390*/  STL [R1+0xa0], R123 ;  /* 0x0000a07b01007387 */ /* 0x0003e20000100800 */
[----:B------:R-:W-:-:S03]  /*73a0*/  FMUL R138, R138, R0 ;  /* 0x000000008a8a7220 */ /* 0x000fc60000400000 */
        /* <DEDUP_REMOVED lines=50> */
[----:B----4-:R-:W-:-:S03]  /*76d0*/  FMUL R192, R192, R0 ;  /* 0x00000000c0c07220 */ /* 0x010fc60000400000 */
[----:B-1----:R-:W4:Y:S04]  /*76e0*/  LDL.LU R198, [R1+0x278] ;  /* 0x0002780001c67983 */ /* 0x002f280000300800 */
[----:B------:R1:W-:Y:S01]  /*76f0*/  STL [R1+0x130], R200 ;  /* 0x000130c801007387 */ /* 0x0003e20000100800 */
[----:B------:R-:W-:-:S03]  /*7700*/  FMUL R191, R191, R0 ;  /* 0x00000000bfbf7220 */ /* 0x000fc60000400000 */
[----:B-1----:R1:W5:Y:S04]  /*7710*/  LDL.LU R200, [R1+0x274] ;  /* 0x0002740001c87983 */ /* 0x0023680000300800 */
[----:B------:R1:W-:Y:S01]  /*7720*/  STL [R1+0x134], R197 ;  /* 0x000134c501007387 */ /* 0x0003e20000100800 */
[----:B------:R-:W-:-:S03]  /*7730*/  FMUL R190, R190, R0 ;  /* 0x00000000bebe7220 */ /* 0x000fc60000400000 */
[----:B-1----:R1:W5:Y:S04]  /*7740*/  LDL.LU R197, [R1+0x270] ;  /* 0x0002700001c57983 */ /* 0x0023680000300800 */
[----:B------:R2:W-:Y:S01]  /*7750*/  STL [R1+0x140], R196 ;  /* 0x000140c401007387 */ /* 0x0005e20000100800 */
[----:B------:R-:W-:-:S03]  /*7760*/  FMUL R16, R16, R0 ;  /* 0x0000000010107220 */ /* 0x000fc60000400000 */
[----:B--2---:R1:W5:Y:S04]  /*7770*/  LDL.LU R196, [R1+0x26c] ;  /* 0x00026c0001c47983 */ /* 0x0043680000300800 */
        /* <DEDUP_REMOVED lines=9> */
[----:B------:R2:W-:Y:S04]  /*7810*/  STL [R1+0x160], R192 ;  /* 0x000160c001007387 */ /* 0x0005e80000100800 */
        /* <DEDUP_REMOVED lines=9> */
[----:B------:R-:W-:Y:S04]  /*78b0*/  STL [R1+0x184], R22 ;  /* 0x0001841601007387 */ /* 0x000fe80000100800 */
[----:B------:R2:W-:Y:S02]  /*78c0*/  STL [R1+0x190], R6 ;  /* 0x0001900601007387 */ /* 0x0005e40000100800 */
[----:B--2---:R-:W-:-:S04]  /*78d0*/  FMNMX R6, R154, R8, !PT ;  /* 0x000000089a067209 */ /* 0x004fc80007800000 */
[----:B------:R-:W-:-:S04]  /*78e0*/  FMNMX R6, R155, R6, !PT ;  /* 0x000000069b067209 */ /* 0x000fc80007800000 */
        /* <DEDUP_REMOVED lines=13> */
[----:B------:R-:W-:Y:S01]  /*79c0*/  FMNMX R6, R183, R6, !PT ;  /* 0x00000006b7067209 */ /* 0x000fe20007800000 */
[-C--:B------:R-:W-:Y:S01]  /*79d0*/  FMUL R5, R5, R0.reuse ;  /* 0x0000000005057220 */ /* 0x080fe20000400000 */
        /* <DEDUP_REMOVED lines=75> */
[----:B------:R-:W-:Y:S01]  /*7e90*/  FMUL R149, R149, R0 ;  /* 0x0000000095957220 */ /* 0x000fe20000400000 */
[----:B------:R-:W-:-:S02]  /*7ea0*/  FFMA R189, R0, R189, R2 ;  /* 0x000000bd00bd7223 */ /* 0x000fc40000000002 */
[----:B------:R-:W2:Y:S02]  /*7eb0*/  SHFL.BFLY PT, R0, R6, 0x1, 0x1f ;  /* 0x0c201f0006007f89 */ /* 0x000ea400000e0000 */
[----:B--2---:R-:W-:-:S05]  /*7ec0*/  FMNMX R6, R6, R0, !PT ;  /* 0x0000000006067209 */ /* 0x004fca0007800000 */
[----:B------:R-:W2:Y:S02]  /*7ed0*/  SHFL.BFLY PT, R0, R6, 0x2, 0x1f ;  /* 0x0c401f0006007f89 */ /* 0x000ea400000e0000 */
[----:B--2---:R-:W-:-:S04]  /*7ee0*/  FMNMX R6, R6, R0, !PT ;  /* 0x0000000006067209 */ /* 0x004fc80007800000 */
[----:B------:R-:W-:-:S04]  /*7ef0*/  FSETP.NEU.AND P3, PT, R6, -INF , PT ;  /* 0xff8000000600780b */ /* 0x000fc80003f6d000 */
[----:B------:R-:W-:-:S05]  /*7f00*/  FSEL R2, R6, RZ, P3 ;  /* 0x000000ff06027208 */ /* 0x000fca0001800000 */
[----:B------:R-:W-:-:S04]  /*7f10*/  FMUL R0, R2, UR6 ;  /* 0x0000000602007c20 */ /* 0x000fc80008400000 */
[--C-:B------:R-:W-:Y:S01]  /*7f20*/  FFMA R158, R158, UR6, -R0.reuse ;  /* 0x000000069e9e7c23 */ /* 0x100fe20008000800 */
[----:B------:R-:W-:-:S01]  /*7f30*/  FFMA R154, R154, UR6, -R0 ;  /* 0x000000069a9a7c23 */ /* 0x000fc20008000800 */
[--C-:B------:R-:W-:Y:S01]  /*7f40*/  FFMA R155, R155, UR6, -R0.reuse ;  /* 0x000000069b9b7c23 */ /* 0x100fe20008000800 */
[----:B------:R-:W-:-:S02]  /*7f50*/  FFMA R159, R159, UR6, -R0 ;  /* 0x000000069f9f7c23 */ /* 0x000fc40008000800 */
[----:B------:R-:W-:Y:S02]  /*7f60*/  FSETP.GEU.AND P3, PT, R158, -126, PT ;  /* 0xc2fc00009e00780b */ /* 0x000fe40003f6e000 */
[----:B------:R-:W-:Y:S02]  /*7f70*/  FSETP.GEU.AND P5, PT, R154, -126, PT ;  /* 0xc2fc00009a00780b */ /* 0x000fe40003fae000 */
[----:B------:R-:W-:Y:S02]  /*7f80*/  FSETP.GEU.AND P6, PT, R155, -126, PT ;  /* 0xc2fc00009b00780b */ /* 0x000fe40003fce000 */
[----:B------:R-:W-:-:S07]  /*7f90*/  FSETP.GEU.AND P4, PT, R159, -126, PT ;  /* 0xc2fc00009f00780b */ /* 0x000fce0003f8e000 */
[----:B------:R-:W-:Y:S02]  /*7fa0*/  @!P3 FMUL R158, R158, 0.5 ;  /* 0x3f0000009e9eb820 */ /* 0x000fe40000400000 */
[----:B------:R-:W-:Y:S02]  /*7fb0*/  @!P5 FMUL R154, R154, 0.5 ;  /* 0x3f0000009a9ad820 */ /* 0x000fe40000400000 */
[----:B------:R-:W-:Y:S02]  /*7fc0*/  @!P6 FMUL R155, R155, 0.5 ;  /* 0x3f0000009b9be820 */ /* 0x000fe40000400000 */
[----:B------:R-:W-:Y:S01]  /*7fd0*/  @!P4 FMUL R159, R159, 0.5 ;  /* 0x3f0000009f9fc820 */ /* 0x000fe20000400000 */
[----:B------:R-:W2:Y:S08]  /*7fe0*/  MUFU.EX2 R158, R158 ;  /* 0x0000009e009e7308 */ /* 0x000eb00000000800 */
[----:B------:R-:W1:Y:S08]  /*7ff0*/  MUFU.EX2 R154, R154 ;  /* 0x0000009a009a7308 */ /* 0x000e700000000800 */
[----:B------:R-:W3:Y:S08]  /*8000*/  MUFU.EX2 R155, R155 ;  /* 0x0000009b009b7308 */ /* 0x000ef00000000800 */
[----:B------:R-:W4:Y:S01]  /*8010*/  MUFU.EX2 R159, R159 ;  /* 0x0000009f009f7308 */ /* 0x000f220000000800 */
[----:B------:R-:W-:-:S01]  /*8020*/  FFMA R166, R166, UR6, -R0 ;  /* 0x00000006a6a67c23 */ /* 0x000fc20008000800 */
[----:B--2---:R-:W-:Y:S01]  /*8030*/  @!P3 FMUL R158, R158, R158 ;  /* 0x0000009e9e9eb220 */ /* 0x004fe20000400000 */
[----:B------:R-:W-:-:S01]  /*8040*/  FFMA R162, R162, UR6, -R0 ;  /* 0x00000006a2a27c23 */ /* 0x000fc20008000800 */
[--C-:B------:R-:W-:Y:S01]  /*8050*/  FFMA R163, R163, UR6, -R0.reuse ;  /* 0x00000006a3a37c23 */ /* 0x100fe20008000800 */
[----:B------:R-:W-:-:S01]  /*8060*/  FFMA R170, R170, UR6, -R0 ;  /* 0x00000006aaaa7c23 */ /* 0x000fc20008000800 */
[----:B------:R-:W-:Y:S01]  /*8070*/  FSETP.GEU.AND P3, PT, R166, -126, PT ;  /* 0xc2fc0000a600780b */ /* 0x000fe20003f6e000 */
[----:B-1----:R-:W-:Y:S01]  /*8080*/  @!P5 FMUL R154, R154, R154 ;  /* 0x0000009a9a9ad220 */ /* 0x002fe20000400000 */
[----:B------:R-:W-:Y:S01]  /*8090*/  FSETP.GEU.AND P5, PT, R162, -126, PT ;  /* 0xc2fc0000a200780b */ /* 0x000fe20003fae000 */
[----:B---3--:R-:W-:Y:S01]  /*80a0*/  @!P6 FMUL R155, R155, R155 ;  /* 0x0000009b9b9be220 */ /* 0x008fe20000400000 */
[----:B------:R-:W-:Y:S01]  /*80b0*/  FSETP.GEU.AND P6, PT, R163, -126, PT ;  /* 0xc2fc0000a300780b */ /* 0x000fe20003fce000 */
[----:B----4-:R-:W-:Y:S01]  /*80c0*/  @!P4 FMUL R159, R159, R159 ;  /* 0x0000009f9f9fc220 */ /* 0x010fe20000400000 */
[----:B------:R-:W-:-:S07]  /*80d0*/  FSETP.GEU.AND P4, PT, R170, -126, PT ;  /* 0xc2fc0000aa00780b */ /* 0x000fce0003f8e000 */
[----:B------:R-:W-:Y:S02]  /*80e0*/  @!P3 FMUL R166, R166, 0.5 ;  /* 0x3f000000a6a6b820 */ /* 0x000fe40000400000 */
[----:B------:R-:W-:Y:S02]  /*80f0*/  @!P5 FMUL R162, R162, 0.5 ;  /* 0x3f000000a2a2d820 */ /* 0x000fe40000400000 */
[----:B------:R-:W-:Y:S02]  /*8100*/  @!P6 FMUL R163, R163, 0.5 ;  /* 0x3f000000a3a3e820 */ /* 0x000fe40000400000 */
[----:B------:R-:W1:Y:S01]  /*8110*/  MUFU.EX2 R166, R166 ;  /* 0x000000a600a67308 */ /* 0x000e620000000800 */
[----:B------:R-:W-:-:S07]  /*8120*/  @!P4 FMUL R170, R170, 0.5 ;  /* 0x3f000000aaaac820 */ /* 0x000fce0000400000 */
[----:B------:R-:W2:Y:S08]  /*8130*/  MUFU.EX2 R162, R162 ;  /* 0x000000a200a27308 */ /* 0x000eb00000000800 */
[----:B------:R-:W3:Y:S08]  /*8140*/  MUFU.EX2 R163, R163 ;  /* 0x000000a300a37308 */ /* 0x000ef00000000800 */
[----:B------:R-:W4:Y:S01]  /*8150*/  MUFU.EX2 R170, R170 ;  /* 0x000000aa00aa7308 */ /* 0x000f220000000800 */
[----:B------:R-:W-:-:S01]  /*8160*/  FFMA R178, R178, UR6, -R0 ;  /* 0x00000006b2b27c23 */ /* 0x000fc20008000800 */
[----:B-1----:R-:W-:Y:S01]  /*8170*/  @!P3 FMUL R166, R166, R166 ;  /* 0x000000a6a6a6b220 */ /* 0x002fe20000400000 */
[----:B------:R-:W-:-:S01]  /*8180*/  FFMA R171, R171, UR6, -R0 ;  /* 0x00000006abab7c23 */ /* 0x000fc20008000800 */
[--C-:B------:R-:W-:Y:S01]  /*8190*/  FFMA R174, R174, UR6, -R0.reuse ;  /* 0x00000006aeae7c23 */ /* 0x100fe20008000800 */
[----:B------:R-:W-:-:S01]  /*81a0*/  FFMA R182, R182, UR6, -R0 ;  /* 0x00000006b6b67c23 */ /* 0x000fc20008000800 */
[----:B------:R-:W-:Y:S01]  /*81b0*/  FSETP.GEU.AND P3, PT, R178, -126, PT ;  /* 0xc2fc0000b200780b */ /* 0x000fe20003f6e000 */
[----:B--2---:R-:W-:Y:S01]  /*81c0*/  @!P5 FMUL R162, R162, R162 ;  /* 0x000000a2a2a2d220 */ /* 0x004fe20000400000 */
        /* <DEDUP_REMOVED lines=9> */
[----:B------:R2:W-:Y:S01]  /*8260*/  STL [R1+0x194], R5 ;  /* 0x0001940501007387 */ /* 0x0005e20000100800 */
[----:B------:R-:W-:-:S03]  /*8270*/  @!P4 FMUL R182, R182, 0.5 ;  /* 0x3f000000b6b6c820 */ /* 0x000fc60000400000 */
[----:B------:R3:W-:Y:S03]  /*8280*/  STL [R1+0x1a0], R4 ;  /* 0x0001a00401007387 */ /* 0x0007e60000100800 */
[----:B------:R-:W4:Y:S01]  /*8290*/  MUFU.EX2 R171, R171 ;  /* 0x000000ab00ab7308 */ /* 0x000f220000000800 */
[----:B------:R-:W-:Y:S07]  /*82a0*/  STL [R1+0x1a4], R21 ;  /* 0x0001a41501007387 */ /* 0x000fee0000100800 */
[----:B------:R-:W4:Y:S01]  /*82b0*/  MUFU.EX2 R174, R174 ;  /* 0x000000ae00ae7308 */ /* 0x000f220000000800 */
[----:B------:R-:W-:Y:S04]  /*82c0*/  STL [R1+0x1b0], R20 ;  /* 0x0001b01401007387 */ /* 0x000fe80000100800 */
[----:B------:R-:W-:Y:S03]  /*82d0*/  STL [R1+0x1b4], R19 ;  /* 0x0001b41301007387 */ /* 0x000fe60000100800 */
[----:B------:R-:W4:Y:S01]  /*82e0*/  MUFU.EX2 R182, R182 ;  /* 0x000000b600b67308 */ /* 0x000f220000000800 */
[----:B------:R-:W-:Y:S04]  /*82f0*/  STL [R1+0x1c0], R18 ;  /* 0x0001c01201007387 */ /* 0x000fe80000100800 */
[----:B------:R-:W-:Y:S04]  /*8300*/  STL [R1+0x1c4], R15 ;  /* 0x0001c40f01007387 */ /* 0x000fe80000100800 */
[----:B------:R4:W-:Y:S01]  /*8310*/  STL [R1+0x1d0], R14 ;  /* 0x0001d00e01007387 */ /* 0x0009e20000100800 */
[----:B--2---:R-:W-:-:S01]  /*8320*/  FFMA R5, R167, UR6, -R0 ;  /* 0x00000006a7057c23 */ /* 0x004fc20008000800 */
[----:B---3--:R-:W-:Y:S01]  /*8330*/  FFMA R4, R175, UR6, -R0 ;  /* 0x00000006af047c23 */ /* 0x008fe20008000800 */
[----:B-1----:R-:W-:Y:S01]  /*8340*/  @!P3 FMUL R178, R178, R178 ;  /* 0x000000b2b2b2b220 */ /* 0x002fe20000400000 */
[----:B----4-:R-:W-:Y:S01]  /*8350*/  FADD R14, -R2, R8 ;  /* 0x00000008020e7221 */ /* 0x010fe20000000100 */
[----:B------:R-:W-:-:S01]  /*8360*/  FFMA R2, R179, UR6, -R0 ;  /* 0x00000006b3027c23 */ /* 0x000fc20008000800 */
[----:B------:R-:W-:-:S04]  /*8370*/  FFMA R0, R183, UR6, -R0 ;  /* 0x00000006b7007c23 */ /* 0x000fc80008000800 */
[----:B------:R-:W-:Y:S01]  /*8380*/  FSETP.GEU.AND P3, PT, R2, -126, PT ;  /* 0xc2fc00000200780b */ /* 0x000fe20003f6e000 */
[----:B------:R-:W-:Y:S01]  /*8390*/  @!P5 FMUL R171, R171, R171 ;  /* 0x000000abababd220 */ /* 0x000fe20000400000 */
[----:B------:R-:W-:Y:S01]  /*83a0*/  @!P6 FMUL R174, R174, R174 ;  /* 0x000000aeaeaee220 */ /* 0x000fe20000400000 */
[----:B------:R-:W-:Y:S01]  /*83b0*/  @!P4 FMUL R182, R182, R182 ;  /* 0x000000b6b6b6c220 */ /* 0x000fe20000400000 */
[----:B------:R-:W-:Y:S02]  /*83c0*/  FSETP.GEU.AND P5, PT, R5, -126, PT ;  /* 0xc2fc00000500780b */ /* 0x000fe40003fae000 */
[----:B------:R-:W-:Y:S02]  /*83d0*/  FSETP.GEU.AND P6, PT, R4, -126, PT ;  /* 0xc2fc00000400780b */ /* 0x000fe40003fce000 */
[----:B------:R-:W-:-:S05]  /*83e0*/  FSETP.GEU.AND P4, PT, R0, -126, PT ;  /* 0xc2fc00000000780b */ /* 0x000fca0003f8e000 */
[----:B------:R-:W-:Y:S01]  /*83f0*/  @!P3 FMUL R2, R2, 0.5 ;  /* 0x3f0000000202b820 */ /* 0x000fe20000400000 */
[----:B------:R-:W-:Y:S03]  /*8400*/  STL [R1+0x1d4], R13 ;  /* 0x0001d40d01007387 */ /* 0x000fe60000100800 */
[----:B------:R-:W-:Y:S02]  /*8410*/  @!P5 FMUL R5, R5, 0.5 ;  /* 0x3f0000000505d820 */ /* 0x000fe40000400000 */
[----:B------:R-:W-:Y:S01]  /*8420*/  @!P6 FMUL R4, R4, 0.5 ;  /* 0x3f0000000404e820 */ /* 0x000fe20000400000 */
[----:B------:R-:W1:Y:S01]  /*8430*/  MUFU.EX2 R2, R2 ;  /* 0x0000000200027308 */ /* 0x000e620000000800 */
[----:B------:R-:W-:Y:S01]  /*8440*/  @!P4 FMUL R0, R0, 0.5 ;  /* 0x3f0000000000c820 */ /* 0x000fe20000400000 */
[----:B------:R-:W-:Y:S01]  /*8450*/  STL [R1+0x1e0], R12 ;  /* 0x0001e00c01007387 */ /* 0x000fe20000100800 */
[----:B------:R-:W-:-:S03]  /*8460*/  FADD R8, R162, R178 ;  /* 0x000000b2a2087221 */ /* 0x000fc60000000000 */
[----:B------:R-:W-:Y:S02]  /*8470*/  STL [R1+0x1e4], R11 ;  /* 0x0001e40b01007387 */ /* 0x000fe40000100800 */
[----:B------:R-:W2:Y:S02]  /*8480*/  MUFU.EX2 R5, R5 ;  /* 0x0000000500057308 */ /* 0x000ea40000000800 */
[----:B------:R-:W-:Y:S04]  /*8490*/  STL [R1+0x1f0], R10 ;  /* 0x0001f00a01007387 */ /* 0x000fe80000100800 */
[----:B------:R3:W-:Y:S02]  /*84a0*/  STL [R1+0x1f4], R9 ;  /* 0x0001f40901007387 */ /* 0x0007e40000100800 */
[----:B------:R-:W4:Y:S01]  /*84b0*/  MUFU.EX2 R4, R4 ;  /* 0x0000000400047308 */ /* 0x000f220000000800 */
[----:B-1----:R-:W-:Y:S01]  /*84c0*/  @!P3 FMUL R2, R2, R2 ;  /* 0x000000020202b220 */ /* 0x002fe20000400000 */
[----:B------:R-:W-:Y:S01]  /*84d0*/  F2FP.SATFINITE.E4M3.F32.PACK_AB_MERGE_C R152, RZ, R152, RZ ;  /* 0x00000098ff98723e */ /* 0x000fe200048070ff */
[----:B------:R-:W4:Y:S05]  /*84e0*/  LDL.LU R167, [R1+0xbc] ;  /* 0x0000bc0001a77983 */ /* 0x000f2a0000300800 */
[----:B------:R-:W1:Y:S01]  /*84f0*/  MUFU.EX2 R0, R0 ;  /* 0x0000000000007308 */ /* 0x000e620000000800 */
[----:B---3--:R-:W-:-:S01]  /*8500*/  FADD R9, R154, R170 ;  /* 0x000000aa9a097221 */ /* 0x008fc20000000000 */
[----:B--2---:R-:W-:Y:S01]  /*8510*/  @!P5 FMUL R5, R5, R5 ;  /* 0x000000050505d220 */ /* 0x004fe20000400000 */
[----:B------:R-:W-:Y:S01]  /*8520*/  F2FP.SATFINITE.E4M3.F32.PACK_AB_MERGE_C R153, RZ, R153, RZ ;  /* 0x00000099ff99723e */ /* 0x000fe200048070ff */
[----:B------:R-:W2:Y:S01]  /*8530*/  LDL.LU R175, [R1+0xb8] ;  /* 0x0000b80001af7983 */ /* 0x000ea20000300800 */
[----:B------:R-:W-:-:S01]  /*8540*/  FADD R10, R9, R8 ;  /* 0x00000008090a7221 */ /* 0x000fc20000000000 */
[----:B------:R-:W-:Y:S01]  /*8550*/  FADD R9, R158, R174 ;  /* 0x000000ae9e097221 */ /* 0x000fe20000000000 */
[----:B------:R-:W-:-:S01]  /*8560*/  FADD R8, R166, R182 ;  /* 0x000000b6a6087221 */ /* 0x000fc20000000000 */
[----:B----4-:R-:W-:Y:S01]  /*8570*/  @!P6 FMUL R4, R4, R4 ;  /* 0x000000040404e220 */ /* 0x010fe20000400000 */
[----:B------:R-:W-:-:S02]  /*8580*/  F2FP.SATFINITE.E4M3.F32.PACK_AB_MERGE_C R156, RZ, R156, RZ ;  /* 0x0000009cff9c723e */ /* 0x000fc400048070ff */
[----:B------:R-:W-:Y:S01]  /*8590*/  FADD R8, R9, R8 ;  /* 0x0000000809087221 */ /* 0x000fe20000000000 */
[----:B------:R-:W-:-:S01]  /*85a0*/  FADD R9, R155, R171 ;  /* 0x000000ab9b097221 */ /* 0x000fc20000000000 */
[----:B-1----:R-:W-:Y:S02]  /*85b0*/  @!P4 FMUL R0, R0, R0 ;  /* 0x000000000000c220 */ /* 0x002fe40000400000 */
[----:B------:R-:W-:-:S01]  /*85c0*/  FADD R11, R10, R8 ;  /* 0x000000080a0b7221 */ /* 0x000fc20000000000 */
[----:B------:R-:W-:Y:S01]  /*85d0*/  FADD R8, R163, R2 ;  /* 0x00000002a3087221 */ /* 0x000fe20000000000 */
[----:B------:R-:W-:Y:S01]  /*85e0*/  F2FP.SATFINITE.E4M3.F32.PACK_AB_MERGE_C R157, RZ, R157, RZ ;  /* 0x0000009dff9d723e */ /* 0x000fe200048070ff */
[----:B------:R-:W3:Y:S02]  /*85f0*/  LDL.LU R179, [R1+0xac] ;  /* 0x0000ac0001b37983 */ /* 0x000ee40000300800 */
[----:B------:R-:W-:-:S01]  /*8600*/  FADD R10, R9, R8 ;  /* 0x00000008090a7221 */ /* 0x000fc20000000000 */
[----:B------:R-:W-:Y:S01]  /*8610*/  FADD R9, R159, R4 ;  /* 0x000000049f097221 */ /* 0x000fe20000000000 */
[----:B------:R-:W-:-:S01]  /*8620*/  FADD R8, R5, R0 ;  /* 0x0000000005087221 */ /* 0x000fc20000000000 */
[----:B------:R-:W-:Y:S01]  /*8630*/  F2FP.SATFINITE.E4M3.F32.PACK_AB_MERGE_C R160, RZ, R160, RZ ;  /* 0x000000a0ffa0723e */ /* 0x000fe200048070ff */
[----:B------:R-:W4:Y:S01]  /*8640*/  LDL.LU R183, [R1+0xa8] ;  /* 0x0000a80001b77983 */ /* 0x000f220000300800 */
[----:B------:R-:W-:-:S02]  /*8650*/  LOP3.LUT R152, R152, 0xff, RZ, 0xc0, !PT ;  /* 0x000000ff98987812 */ /* 0x000fc400078ec0ff */
[----:B------:R-:W-:Y:S01]  /*8660*/  F2FP.SATFINITE.E4M3.F32.PACK_AB_MERGE_C R161, RZ, R161, RZ ;  /* 0x000000a1ffa1723e */ /* 0x000fe200048070ff */
[----:B------:R-:W-:-:S01]  /*8670*/  FADD R8, R9, R8 ;  /* 0x0000000809087221 */ /* 0x000fc20000000000 */
[----:B------:R-:W-:Y:S02]  /*8680*/  LOP3.LUT R13, R153, 0xffff, RZ, 0xc0, !PT ;  /* 0x0000ffff990d7812 */ /* 0x000fe400078ec0ff */
[----:B------:R-:W-:Y:S02]  /*8690*/  LOP3.LUT R156, R156, 0xff, RZ, 0xc0, !PT ;  /* 0x000000ff9c9c7812 */ /* 0x000fe400078ec0ff */
[----:B------:R-:W-:Y:S02]  /*86a0*/  F2FP.SATFINITE.E4M3.F32.PACK_AB_MERGE_C R164, RZ, R164, RZ ;  /* 0x000000a4ffa4723e */ /* 0x000fe400048070ff */
[----:B------:R-:W-:Y:S02]  /*86b0*/  LOP3.LUT R12, R157, 0xffff, RZ, 0xc0, !PT ;  /* 0x0000ffff9d0c7812 */ /* 0x000fe400078ec0ff */
[----:B------:R-:W-:-:S02]  /*86c0*/  LOP3.LUT R160, R160, 0xff, RZ, 0xc0, !PT ;  /* 0x000000ffa0a07812 */ /* 0x000fc400078ec0ff */
[----:B------:R-:W-:Y:S02]  /*86d0*/  F2FP.SATFINITE.E4M3.F32.PACK_AB_MERGE_C R165, RZ, R165, RZ ;  /* 0x000000a5ffa5723e */ /* 0x000fe400048070ff */
[----:B------:R-:W-:Y:S02]  /*86e0*/  F2FP.SATFINITE.E4M3.F32.PACK_AB_MERGE_C R168, RZ, R168, RZ ;  /* 0x000000a8ffa8723e */ /* 0x000fe400048070ff */
[----:B------:R-:W-:Y:S02]  /*86f0*/  LOP3.LUT R21, R161, 0xffff, RZ, 0xc0, !PT ;  /* 0x0000ffffa1157812 */ /* 0x000fe400078ec0ff */
[----:B------:R-:W-:Y:S01]  /*8700*/  F2FP.SATFINITE.E4M3.F32.PACK_AB_MERGE_C R169, RZ, R169, RZ ;  /* 0x000000a9ffa9723e */ /* 0x000fe200048070ff */
[----:B------:R-:W-:-:S01]  /*8710*/  FADD R8, R10, R8 ;  /* 0x000000080a087221 */ /* 0x000fc20000000000 */
[----:B------:R-:W-:Y:S02]  /*8720*/  PRMT R13, R13, 0x7604, R152 ;  /* 0x000076040d0d7816 */ /* 0x000fe40000000098 */
[----:B------:R-:W4:Y:S01]  /*8730*/  LDL.LU R152, [R1+0x9c] ;  /* 0x00009c0001987983 */ /* 0x000f220000300800 */
[----:B------:R-:W-:-:S02]  /*8740*/  LOP3.LUT R164, R164, 0xff, RZ, 0xc0, !PT ;  /* 0x000000ffa4a47812 */ /* 0x000fc400078ec0ff */
[----:B------:R-:W-:Y:S01]  /*8750*/  F2FP.SATFINITE.E4M3.F32.PACK_AB_MERGE_C R172, RZ, R172, RZ ;  /* 0x000000acffac723e */ /* 0x000fe200048070ff */
[----:B------:R-:W4:Y:S01]  /*8760*/  LDL.LU R161, [R1+0x98] ;  /* 0x0000980001a17983 */ /* 0x000f220000300800 */
[----:B------:R-:W-:Y:S02]  /*8770*/  PRMT R12, R12, 0x7604, R156 ;  /* 0x000076040c0c7816 */ /* 0x000fe4000000009c */
[----:B------:R-:W-:Y:S01]  /*8780*/  LOP3.LUT R10, R165, 0xffff, RZ, 0xc0, !PT ;  /* 0x0000ffffa50a7812 */ /* 0x000fe200078ec0ff */
[----:B------:R-:W4:Y:S01]  /*8790*/  LDL.LU R156, [R1+0x8c] ;  /* 0x00008c00019c7983 */ /* 0x000f220000300800 */
[----:B------:R-:W-:Y:S02]  /*87a0*/  LOP3.LUT R168, R168, 0xff, RZ, 0xc0, !PT ;  /* 0x000000ffa8a87812 */ /* 0x000fe400078ec0ff */
[----:B------:R-:W-:Y:S02]  /*87b0*/  F2FP.SATFINITE.E4M3.F32.PACK_AB_MERGE_C R173, RZ, R173, RZ ;  /* 0x000000adffad723e */ /* 0x000fe400048070ff */
[----:B------:R-:W-:-:S02]  /*87c0*/  F2FP.SATFINITE.E4M3.F32.PACK_AB_MERGE_C R176, RZ, R176, RZ ;  /* 0x000000b0ffb0723e */ /* 0x000fc400048070ff */
[----:B------:R-:W-:Y:S02]  /*87d0*/  PRMT R21, R21, 0x7604, R160 ;  /* 0x0000760415157816 */ /* 0x000fe400000000a0 */
[----:B------:R-:W-:Y:S01]  /*87e0*/  LOP3.LUT R9, R169, 0xffff, RZ, 0xc0, !PT ;  /* 0x0000ffffa9097812 */ /* 0x000fe200078ec0ff */
[----:B------:R-:W4:Y:S01]  /*87f0*/  LDL.LU R160, [R1+0x88] ;  /* 0x0000880001a07983 */ /* 0x000f220000300800 */
[----:B------:R-:W-:Y:S02]  /*8800*/  F2FP.SATFINITE.E4M3.F32.PACK_AB_MERGE_C R177, RZ, R177, RZ ;  /* 0x000000b1ffb1723e */ /* 0x000fe400048070ff */
[----:B------:R-:W-:Y:S01]  /*8810*/  F2FP.SATFINITE.E4M3.F32.PACK_AB_MERGE_C R180, RZ, R180, RZ ;  /* 0x000000b4ffb4723e */ /* 0x000fe200048070ff */
[----:B------:R-:W4:Y:S01]  /*8820*/  LDL.LU R165, [R1+0x7c] ;  /* 0x00007c0001a57983 */ /* 0x000f220000300800 */
[----:B------:R-:W-:Y:S02]  /*8830*/  F2FP.SATFINITE.E4M3.F32.PACK_AB_MERGE_C R154, RZ, R154, RZ ;  /* 0x0000009aff9a723e */ /* 0x000fe400048070ff */
[----:B------:R-:W-:Y:S01]  /*8840*/  LOP3.LUT R172, R172, 0xff, RZ, 0xc0, !PT ;  /* 0x000000ffacac7812 */ /* 0x000fe200078ec0ff */
[----:B------:R-:W4:Y:S01]  /*8850*/  LDL.LU R169, [R1+0x78] ;  /* 0x0000780001a97983 */ /* 0x000f220000300800 */
[----:B------:R-:W-:-:S02]  /*8860*/  F2FP.SATFINITE.E4M3.F32.PACK_AB_MERGE_C R181, RZ, R181, RZ ;  /* 0x000000b5ffb5723e */ /* 0x000fc400048070ff */
[----:B------:R-:W-:Y:S02]  /*8870*/  PRMT R10, R10, 0x7604, R164 ;  /* 0x000076040a0a7816 */ /* 0x000fe400000000a4 */
[----:B------:R-:W-:Y:S01]  /*8880*/  LOP3.LUT R19, R173, 0xffff, RZ, 0xc0, !PT ;  /* 0x0000ffffad137812 */ /* 0x000fe200078ec0ff */
[----:B------:R-:W4:Y:S01]  /*8890*/  LDL.LU R164, [R1+0x6c] ;  /* 0x00006c0001a47983 */ /* 0x000f220000300800 */
[----:B------:R-:W-:Y:S02]  /*88a0*/  LOP3.LUT R176, R176, 0xff, RZ, 0xc0, !PT ;  /* 0x000000ffb0b07812 */ /* 0x000fe400078ec0ff */
[----:B------:R-:W-:Y:S02]  /*88b0*/  PRMT R9, R9, 0x7604, R168 ;  /* 0x0000760409097816 */ /* 0x000fe400000000a8 */
[----:B------:R-:W-:Y:S01]  /*88c0*/  LOP3.LUT R20, R177, 0xffff, RZ, 0xc0, !PT ;  /* 0x0000ffffb1147812 */ /* 0x000fe200078ec0ff */
[----:B------:R-:W4:Y:S01]  /*88d0*/  LDL.LU R168, [R1+0x68] ;  /* 0x0000680001a87983 */ /* 0x000f220000300800 */
[----:B------:R-:W-:Y:S01]  /*88e0*/  F2FP.SATFINITE.E4M3.F32.PACK_AB_MERGE_C R158, RZ, R158, RZ ;  /* 0x0000009eff9e723e */ /* 0x000fe200048070ff */
[----:B------:R-:W-:Y:S01]  /*88f0*/  IMAD.U32 R154, R154, 0x10000, RZ ;  /* 0x000100009a9a7824 */ /* 0x000fe200078e00ff */
[----:B------:R-:W-:Y:S01]  /*8900*/  LOP3.LUT R180, R180, 0xff, RZ, 0xc0, !PT ;  /* 0x000000ffb4b47812 */ /* 0x000fe200078ec0ff */
[----:B------:R-:W4:Y:S01]  /*8910*/  LDL.LU R173, [R1+0x5c] ;  /* 0x00005c0001ad7983 */ /* 0x000f220000300800 */
[----:B------:R-:W-:-:S02]  /*8920*/  F2FP.SATFINITE.E4M3.F32.PACK_AB_MERGE_C R166, RZ, R166, RZ ;  /* 0x000000a6ffa6723e */ /* 0x000fc400048070ff */
[----:B------:R-:W-:Y:S01]  /*8930*/  LOP3.LUT R18, R181, 0xffff, RZ, 0xc0, !PT ;  /* 0x0000ffffb5127812 */ /* 0x000fe200078ec0ff */
[----:B------:R-:W4:Y:S01]  /*8940*/  LDL.LU R177, [R1+0x58] ;  /* 0x0000580001b17983 */ /* 0x000f220000300800 */
[----:B------:R-:W-:Y:S02]  /*8950*/  F2FP.SATFINITE.E4M3.F32.PACK_AB_MERGE_C R170, RZ, R170, RZ ;  /* 0x000000aaffaa723e */ /* 0x000fe400048070ff */
[----:B------:R-:W-:Y:S02]  /*8960*/  F2FP.SATFINITE.E4M3.F32.PACK_AB_MERGE_C R174, RZ, R174, RZ ;  /* 0x000000aeffae723e */ /* 0x000fe400048070ff */
[----:B------:R-:W-:Y:S02]  /*8970*/  PRMT R19, R19, 0x7604, R172 ;  /* 0x0000760413137816 */ /* 0x000fe400000000ac */
[----:B------:R-:W-:Y:S01]  /*8980*/  F2FP.SATFINITE.E4M3.F32.PACK_AB_MERGE_C R162, RZ, R162, RZ ;  /* 0x000000a2ffa2723e */ /* 0x000fe200048070ff */
[----:B------:R-:W4:Y:S01]  /*8990*/  LDL.LU R172, [R1+0x4c] ;  /* 0x00004c0001ac7983 */ /* 0x000f220000300800 */
[----:B------:R-:W-:-:S02]  /*89a0*/  PRMT R20, R20, 0x7604, R176 ;  /* 0x0000760414147816 */ /* 0x000fc400000000b0 */
[----:B------:R-:W-:Y:S01]  /*89b0*/  SHF.L.U32 R158, R158, 0x10, RZ ;  /* 0x000000109e9e7819 */ /* 0x000fe200000006ff */
[----:B------:R-:W4:Y:S01]  /*89c0*/  LDL.LU R176, [R1+0x48] ;  /* 0x0000480001b07983 */ /* 0x000f220000300800 */
[----:B------:R-:W-:Y:S01]  /*89d0*/  SHF.L.U32 R166, R166, 0x10, RZ ;  /* 0x00000010a6a67819 */ /* 0x000fe200000006ff */
[----:B------:R-:W-:Y:S01]  /*89e0*/  FADD R15, R11, R8 ;  /* 0x000000080b0f7221 */ /* 0x000fe20000000000 */
[----:B------:R-:W-:Y:S01]  /*89f0*/  PRMT R18, R18, 0x7604, R180 ;  /* 0x0000760412127816 */ /* 0x000fe200000000b4 */
[----:B------:R-:W4:Y:S01]  /*8a00*/  LDL.LU R181, [R1+0x3c] ;  /* 0x00003c0001b57983 */ /* 0x000f220000300800 */
[----:B------:R-:W-:Y:S01]  /*8a10*/  SHF.L.U32 R170, R170, 0x10, RZ ;  /* 0x00000010aaaa7819 */ /* 0x000fe200000006ff */
[----:B------:R-:W-:Y:S01]  /*8a20*/  IMAD.U32 R174, R174, 0x10000, RZ ;  /* 0x00010000aeae7824 */ /* 0x000fe200078e00ff */
[----:B------:R-:W-:Y:S01]  /*8a30*/  LOP3.LUT R13, R13, 0xff0000, R154, 0xf8, !PT ;  /* 0x00ff00000d0d7812 */ /* 0x000fe200078ef89a */
[----:B------:R-:W4:Y:S01]  /*8a40*/  LDL.LU R180, [R1+0x38] ;  /* 0x0000380001b47983 */ /* 0x000f220000300800 */
[----:B------:R-:W-:-:S02]  /*8a50*/  SHF.L.U32 R11, R162, 0x10, RZ ;  /* 0x00000010a20b7819 */ /* 0x000fc400000006ff */
[----:B------:R-:W-:Y:S01]  /*8a60*/  LOP3.LUT R12, R12, 0xff0000, R158, 0xf8, !PT ;  /* 0x00ff00000c0c7812 */ /* 0x000fe200078ef89e */
[----:B------:R-:W4:Y:S01]  /*8a70*/  LDL.LU R154, [R1+0x2c] ;  /* 0x00002c00019a7983 */ /* 0x000f220000300800 */
[----:B------:R-:W-:-:S03]  /*8a80*/  LOP3.LUT R10, R10, 0xff0000, R166, 0xf8, !PT ;  /* 0x00ff00000a0a7812 */ /* 0x000fc600078ef8a6 */
[----:B------:R-:W4:Y:S01]  /*8a90*/  LDL.LU R162, [R1+0x28] ;  /* 0x0000280001a27983 */ /* 0x000f220000300800 */
[----:B------:R-:W-:-:S03]  /*8aa0*/  LOP3.LUT R9, R9, 0xff0000, R170, 0xf8, !PT ;  /* 0x00ff000009097812 */ /* 0x000fc600078ef8aa */
[----:B------:R-:W4:Y:S01]  /*8ab0*/  LDL.LU R158, [R1+0x1c] ;  /* 0x00001c00019e7983 */ /* 0x000f220000300800 */
[----:B------:R-:W-:-:S03]  /*8ac0*/  LOP3.LUT R19, R19, 0xff0000, R174, 0xf8, !PT ;  /* 0x00ff000013137812 */ /* 0x000fc600078ef8ae */
[----:B------:R-:W4:Y:S04]  /*8ad0*/  LDL.LU R166, [R1+0x18] ;  /* 0x0000180001a67983 */ /* 0x000f280000300800 */
[----:B------:R-:W4:Y:S04]  /*8ae0*/  LDL.LU R170, [R1+0xc] ;  /* 0x00000c0001aa7983 */ /* 0x000f280000300800 */
[----:B------:R-:W4:Y:S01]  /*8af0*/  LDL.LU R174, [R1+0x8] ;  /* 0x0000080001ae7983 */ /* 0x000f220000300800 */
[----:B------:R-:W-:-:S04]  /*8b00*/  F2FP.SATFINITE.E4M3.F32.PACK_AB_MERGE_C R155, RZ, R155, RZ ;  /* 0x0000009bff9b723e */ /* 0x000fc800048070ff */
[----:B------:R-:W-:Y:S02]  /*8b10*/  LOP3.LUT R8, R155, 0xffff, RZ, 0xc0, !PT ;  /* 0x0000ffff9b087812 */ /* 0x000fe400078ec0ff */
[----:B------:R-:W-:Y:S02]  /*8b20*/  F2FP.SATFINITE.E4M3.F32.PACK_AB_MERGE_C R159, RZ, R159, RZ ;  /* 0x0000009fff9f723e */ /* 0x000fe400048070ff */
[----:B------:R-:W-:-:S04]  /*8b30*/  SHF.L.U32 R8, R8, 0x18, RZ ;  /* 0x0000001808087819 */ /* 0x000fc800000006ff */
[----:B------:R-:W-:Y:S02]  /*8b40*/  LOP3.LUT R13, R13, R8, RZ, 0xfc, !PT ;  /* 0x000000080d0d7212 */ /* 0x000fe400078efcff */
[----:B------:R-:W-:-:S04]  /*8b50*/  LOP3.LUT R8, R159, 0xffff, RZ, 0xc0, !PT ;  /* 0x0000ffff9f087812 */ /* 0x000fc800078ec0ff */
[----:B------:R-:W-:-:S04]  /*8b60*/  SHF.L.U32 R8, R8, 0x18, RZ ;  /* 0x0000001808087819 */ /* 0x000fc800000006ff */
[----:B------:R-:W-:Y:S02]  /*8b70*/  LOP3.LUT R12, R12, R8, RZ, 0xfc, !PT ;  /* 0x000000080c0c7212 */ /* 0x000fe400078efcff */
[----:B------:R-:W-:Y:S01]  /*8b80*/  F2FP.SATFINITE.E4M3.F32.PACK_AB_MERGE_C R8, RZ, R5, RZ ;  /* 0x00000005ff08723e */ /* 0x000fe200048070ff */
[----:B------:R-:W-:Y:S01]  /*8b90*/  FMUL R5, R14, UR6 ;  /* 0x000000060e057c20 */ /* 0x000fe20008400000 */
[----:B------:R-:W-:Y:S02]  /*8ba0*/  F2FP.SATFINITE.E4M3.F32.PACK_AB_MERGE_C R171, RZ, R171, RZ ;  /* 0x000000abffab723e */ /* 0x000fe400048070ff */
[----:B------:R-:W-:Y:S02]  /*8bb0*/  LOP3.LUT R8, R8, 0xffff, RZ, 0xc0, !PT ;  /* 0x0000ffff08087812 */ /* 0x000fe400078ec0ff */
[----:B------:R-:W-:Y:S02]  /*8bc0*/  FSETP.GEU.AND P3, PT, R5, -126, PT ;  /* 0xc2fc00000500780b */ /* 0x000fe40003f6e000 */
[----:B------:R-:W-:-:S02]  /*8bd0*/  SHF.L.U32 R8, R8, 0x18, RZ ;  /* 0x0000001808087819 */ /* 0x000fc400000006ff */
[----:B------:R-:W-:Y:S02]  /*8be0*/  LOP3.LUT R171, R171, 0xffff, RZ, 0xc0, !PT ;  /* 0x0000ffffabab7812 */ /* 0x000fe400078ec0ff */
[----:B------:R-:W-:Y:S02]  /*8bf0*/  F2FP.SATFINITE.E4M3.F32.PACK_AB_MERGE_C R4, RZ, R4, RZ ;  /* 0x00000004ff04723e */ /* 0x000fe400048070ff */
[----:B------:R-:W-:Y:S02]  /*8c00*/  F2FP.SATFINITE.E4M3.F32.PACK_AB_MERGE_C R2, RZ, R2, RZ ;  /* 0x00000002ff02723e */ /* 0x000fe400048070ff */
[----:B------:R-:W-:Y:S02]  /*8c10*/  F2FP.SATFINITE.E4M3.F32.PACK_AB_MERGE_C R0, RZ, R0, RZ ;  /* 0x00000000ff00723e */ /* 0x000fe400048070ff */
[----:B------:R-:W-:Y:S02]  /*8c20*/  LOP3.LUT R10, R10, R8, RZ, 0xfc, !PT ;  /* 0x000000080a0a7212 */ /* 0x000fe400078efcff */
[----:B------:R-:W-:-:S02]  /*8c30*/  SHF.L.U32 R8, R171, 0x18, RZ ;  /* 0x00000018ab087819 */ /* 0x000fc400000006ff */
[----:B------:R-:W-:Y:S02]  /*8c40*/  LOP3.LUT R4, R4, 0xffff, RZ, 0xc0, !PT ;  /* 0x0000ffff04047812 */ /* 0x000fe400078ec0ff */
[----:B------:R-:W-:Y:S02]  /*8c50*/  LOP3.LUT R2, R2, 0xffff, RZ, 0xc0, !PT ;  /* 0x0000ffff02027812 */ /* 0x000fe400078ec0ff */
[----:B------:R-:W-:Y:S01]  /*8c60*/  LOP3.LUT R0, R0, 0xffff, RZ, 0xc0, !PT ;  /* 0x0000ffff00007812 */ /* 0x000fe200078ec0ff */
[----:B------:R-:W-:Y:S01]  /*8c70*/  @!P3 FMUL R5, R5, 0.5 ;  /* 0x3f0000000505b820 */ /* 0x000fe20000400000 */
[----:B------:R-:W-:Y:S02]  /*8c80*/  LOP3.LUT R9, R9, R8, RZ, 0xfc, !PT ;  /* 0x0000000809097212 */ /* 0x000fe400078efcff */
[----:B------:R-:W-:Y:S02]  /*8c90*/  SHF.L.U32 R8, R4, 0x18, RZ ;  /* 0x0000001804087819 */ /* 0x000fe400000006ff */
[----:B------:R-:W-:-:S02]  /*8ca0*/  SHF.L.U32 R4, R2, 0x18, RZ ;  /* 0x0000001802047819 */ /* 0x000fc400000006ff */
[----:B------:R-:W-:Y:S02]  /*8cb0*/  SHF.L.U32 R2, R0, 0x18, RZ ;  /* 0x0000001800027819 */ /* 0x000fe400000006ff */
[----:B------:R-:W1:Y:S02]  /*8cc0*/  MUFU.EX2 R0, R5 ;  /* 0x0000000500007308 */ /* 0x000e640000000800 */
[----:B-1----:R-:W-:Y:S01]  /*8cd0*/  @!P3 FMUL R0, R0, R0 ;  /* 0x000000000000b220 */ /* 0x002fe20000400000 */
[----:B------:R-:W1:Y:S03]  /*8ce0*/  S2R R22, SR_TID.X ;  /* 0x0000000000167919 */ /* 0x000e660000002100 */
        /* <DEDUP_REMOVED lines=10> */
[----:B------:R-:W-:Y:S01]  /*8d90*/  F2FP.SATFINITE.E4M3.F32.PACK_AB_MERGE_C R163, RZ, R163, RZ ;  /* 0x000000a3ffa3723e */ /* 0x000fe200048070ff */
[-C--:B------:R-:W-:Y:S01]  /*8da0*/  FMUL R225, R225, R0.reuse ;  /* 0x00000000e1e17220 */ /* 0x080fe20000400000 */
[-C--:B------:R-:W-:Y:S01]  /*8db0*/  FMUL R224, R224, R0.reuse ;  /* 0x00000000e0e07220 */ /* 0x080fe20000400000 */
[-C--:B------:R-:W-:Y:S01]  /*8dc0*/  FMUL R223, R223, R0.reuse ;  /* 0x00000000dfdf7220 */ /* 0x080fe20000400000 */
[----:B------:R-:W-:Y:S01]  /*8dd0*/  LOP3.LUT R11, R21, 0xff0000, R11, 0xf8, !PT ;  /* 0x00ff0000150b7812 */ /* 0x000fe200078ef80b */
[----:B------:R-:W-:Y:S01]  /*8de0*/  FMUL R222, R222, R0 ;  /* 0x00000000dede7220 */ /* 0x000fe20000400000 */
[----:B------:R-:W-:Y:S01]  /*8df0*/  F2FP.SATFINITE.E4M3.F32.PACK_AB_MERGE_C R178, RZ, R178, RZ ;  /* 0x000000b2ffb2723e */ /* 0x000fe200048070ff */
[----:B------:R-:W-:Y:S01]  /*8e00*/  FMUL R221, R221, R0 ;  /* 0x00000000dddd7220 */ /* 0x000fe20000400000 */
[----:B------:R-:W-:Y:S01]  /*8e10*/  F2FP.SATFINITE.E4M3.F32.PACK_AB_MERGE_C R182, RZ, R182, RZ ;  /* 0x000000b6ffb6723e */ /* 0x000fe200048070ff */
[-C--:B------:R-:W-:Y:S01]  /*8e20*/  FMUL R220, R220, R0.reuse ;  /* 0x00000000dcdc7220 */ /* 0x080fe20000400000 */
[----:B------:R-:W-:Y:S01]  /*8e30*/  LOP3.LUT R21, R163, 0xffff, RZ, 0xc0, !PT ;  /* 0x0000ffffa3157812 */ /* 0x000fe200078ec0ff */
[-C--:B------:R-:W-:Y:S01]  /*8e40*/  FMUL R219, R219, R0.reuse ;  /* 0x00000000dbdb7220 */ /* 0x080fe20000400000 */
[----:B------:R-:W-:Y:S01]  /*8e50*/  SHF.L.U32 R178, R178, 0x10, RZ ;  /* 0x00000010b2b27819 */ /* 0x000fe200000006ff */
[-C--:B------:R-:W-:Y:S01]  /*8e60*/  FMUL R218, R218, R0.reuse ;  /* 0x00000000dada7220 */ /* 0x080fe20000400000 */
[----:B------:R-:W-:Y:S01]  /*8e70*/  SHF.L.U32 R182, R182, 0x10, RZ ;  /* 0x00000010b6b67819 */ /* 0x000fe200000006ff */
[----:B------:R-:W-:Y:S01]  /*8e80*/  FMUL R217, R217, R0 ;  /* 0x00000000d9d97220 */ /* 0x000fe20000400000 */
[----:B------:R-:W-:-:S02]  /*8e90*/  IMAD.SHL.U32 R21, R21, 0x1000000, RZ ;  /* 0x0100000015157824 */ /* 0x000fc400078e00ff */
[-C--:B------:R-:W-:Y:S01]  /*8ea0*/  FMUL R216, R216, R0.reuse ;  /* 0x00000000d8d87220 */ /* 0x080fe20000400000 */
[-C--:B------:R-:W-:Y:S01]  /*8eb0*/  FMUL R215, R215, R0.reuse ;  /* 0x00000000d7d77220 */ /* 0x080fe20000400000 */
[----:B------:R-:W-:Y:S01]  /*8ec0*/  LOP3.LUT R20, R20, 0xff0000, R178, 0xf8, !PT ;  /* 0x00ff000014147812 */ /* 0x000fe200078ef8b2 */
[-C--:B------:R-:W-:Y:S01]  /*8ed0*/  FMUL R214, R214, R0.reuse ;  /* 0x00000000d6d67220 */ /* 0x080fe20000400000 */
[----:B------:R-:W-:Y:S01]  /*8ee0*/  LOP3.LUT R18, R18, 0xff0000, R182, 0xf8, !PT ;  /* 0x00ff000012127812 */ /* 0x000fe200078ef8b6 */
[----:B------:R-:W-:Y:S01]  /*8ef0*/  FMUL R213, R213, R0 ;  /* 0x00000000d5d57220 */ /* 0x000fe20000400000 */
[----:B------:R-:W-:Y:S01]  /*8f00*/  LOP3.LUT R8, R19, R8, RZ, 0xfc, !PT ;  /* 0x0000000813087212 */ /* 0x000fe200078efcff */
[-C--:B------:R-:W-:Y:S01]  /*8f10*/  FMUL R212, R212, R0.reuse ;  /* 0x00000000d4d47220 */ /* 0x080fe20000400000 */
[----:B-1----:R-:W-:Y:S01]  /*8f20*/  SHF.L.U32 R22, R22, 0x2, RZ ;  /* 0x0000000216167819 */ /* 0x002fe200000006ff */
[-C--:B------:R-:W-:Y:S01]  /*8f30*/  FMUL R211, R211, R0.reuse ;  /* 0x00000000d3d37220 */ /* 0x080fe20000400000 */
[----:B------:R-:W-:Y:S01]  /*8f40*/  LOP3.LUT R11, R11, R21, RZ, 0xfc, !PT ;  /* 0x000000150b0b7212 */ /* 0x000fe200078efcff */
[----:B------:R-:W-:Y:S01]  /*8f50*/  IMAD.MOV.U32 R5, RZ, RZ, 0x3021 ;  /* 0x00003021ff057424 */ /* 0x000fe200078e00ff */
[----:B------:R-:W-:Y:S01]  /*8f60*/  SEL R14, R12, R13, P1 ;  /* 0x0000000d0c0e7207 */ /* 0x000fe20000800000 */
[----:B------:R-:W-:Y:S01]  /*8f70*/  FMUL R210, R210, R0 ;  /* 0x00000000d2d27220 */ /* 0x000fe20000400000 */
[----:B------:R-:W-:Y:S01]  /*8f80*/  SEL R157, R13, R12, P1 ;  /* 0x0000000c0d9d7207 */ /* 0x000fe20000800000 */
[----:B------:R-:W-:Y:S01]  /*8f90*/  FMUL R209, R209, R0 ;  /* 0x00000000d1d17220 */ /* 0x000fe20000400000 */
[----:B------:R-:W-:-:S02]  /*8fa0*/  LOP3.LUT R4, R20, R4, RZ, 0xfc, !PT ;  /* 0x0000000414047212 */ /* 0x000fc400078efcff */
[----:B------:R-:W-:Y:S01]  /*8fb0*/  LOP3.LUT R2, R18, R2, RZ, 0xfc, !PT ;  /* 0x0000000212027212 */ /* 0x000fe200078efcff */
[-C--:B------:R-:W-:Y:S01]  /*8fc0*/  FMUL R167, R167, R0.reuse ;  /* 0x00000000a7a77220 */ /* 0x080fe20000400000 */
[-C--:B--2---:R-:W-:Y:S01]  /*8fd0*/  FMUL R175, R175, R0.reuse ;  /* 0x00000000afaf7220 */ /* 0x084fe20000400000 */
[-C--:B---3--:R-:W-:Y:S01]  /*8fe0*/  FMUL R179, R179, R0.reuse ;  /* 0x00000000b3b37220 */ /* 0x088fe20000400000 */
[-C--:B----4-:R-:W-:Y:S01]  /*8ff0*/  FMUL R183, R183, R0.reuse ;  /* 0x00000000b7b77220 */ /* 0x090fe20000400000 */
        /* <DEDUP_REMOVED lines=19> */
[----:B------:R-:W-:-:S05]  /*9130*/  FMUL R174, R174, R0 ;  /* 0x00000000aeae7220 */ /* 0x000fca0000400000 */
[----:B------:R-:W-:Y:S04]  /*9140*/  STL [R1+0x8], R174 ;  /* 0x000008ae01007387 */ /* 0x000fe80000100800 */
        /* <DEDUP_REMOVED lines=39> */
[----:B------:R-:W-:Y:S01]  /*93c0*/  STL [R1+0x148], R219 ;  /* 0x000148db01007387 */ /* 0x000fe20000100800 */
[----:B------:R-:W-:-:S03]  /*93d0*/  SEL R12, R8, R9, P1 ;  /* 0x00000009080c7207 */ /* 0x000fc60000800000 */
[----:B------:R-:W-:Y:S01]  /*93e0*/  STL [R1+0x14c], R218 ;  /* 0x00014cda01007387 */ /* 0x000fe20000100800 */
[----:B------:R-:W-:-:S03]  /*93f0*/  SEL R153, R9, R8, P1 ;  /* 0x0000000809997207 */ /* 0x000fc60000800000 */
[----:B------:R-:W-:Y:S01]  /*9400*/  STL [R1+0x158], R217 ;  /* 0x000158d901007387 */ /* 0x000fe20000100800 */
[----:B------:R-:W-:-:S03]  /*9410*/  LOP3.LUT R22, R22, 0xc, RZ, 0xc0, !PT ;  /* 0x0000000c16167812 */ /* 0x000fc600078ec0ff */
[----:B------:R-:W-:Y:S01]  /*9420*/  STL [R1+0x15c], R216 ;  /* 0x00015cd801007387 */ /* 0x000fe20000100800 */
[----:B------:R-:W-:Y:S01]  /*9430*/  MOV R8, 0x2130 ;  /* 0x0000213000087802 */ /* 0x000fe20000000f00 */
[-C--:B------:R-:W-:Y:S02]  /*9440*/  FMUL R208, R208, R0.reuse ;  /* 0x00000000d0d07220 */ /* 0x080fe40000400000 */
[----:B------:R-:W-:Y:S01]  /*9450*/  STL [R1+0x168], R215 ;  /* 0x000168d701007387 */ /* 0x000fe20000100800 */
[----:B------:R-:W-:Y:S01]  /*9460*/  SEL R13, R10, R11, P1 ;  /* 0x0000000b0a0d7207 */ /* 0x000fe20000800000 */
[----:B------:R-:W-:Y:S02]  /*9470*/  FMUL R207, R207, R0 ;  /* 0x00000000cfcf7220 */ /* 0x000fe40000400000 */
[----:B------:R-:W-:Y:S01]  /*9480*/  STL [R1+0x16c], R214 ;  /* 0x00016cd601007387 */ /* 0x000fe20000100800 */
[----:B------:R-:W-:Y:S01]  /*9490*/  SEL R159, R11, R10, P1 ;  /* 0x0000000a0b9f7207 */ /* 0x000fe20000800000 */
[----:B------:R-:W-:-:S02]  /*94a0*/  FMUL R206, R206, R0 ;  /* 0x00000000cece7220 */ /* 0x000fc40000400000 */
[----:B------:R-:W-:Y:S01]  /*94b0*/  STL [R1+0x178], R213 ;  /* 0x000178d501007387 */ /* 0x000fe20000100800 */
[----:B------:R-:W-:Y:S01]  /*94c0*/  SEL R10, R2, R4, P1 ;  /* 0x00000004020a7207 */ /* 0x000fe20000800000 */
[----:B------:R-:W-:Y:S01]  /*94d0*/  FMUL R205, R205, R0 ;  /* 0x00000000cdcd7220 */ /* 0x000fe20000400000 */
[----:B------:R-:W-:Y:S01]  /*94e0*/  SEL R155, R4, R2, P1 ;  /* 0x00000002049b7207 */ /* 0x000fe20000800000 */
[----:B------:R-:W-:Y:S01]  /*94f0*/  STL [R1+0x17c], R212 ;  /* 0x00017cd401007387 */ /* 0x000fe20000100800 */
[----:B------:R-:W-:Y:S01]  /*9500*/  SHF.R.U32.HI R5, RZ, R22, R5 ;  /* 0x00000016ff057219 */ /* 0x000fe20000011605 */
[----:B------:R-:W-:Y:S01]  /*9510*/  FMUL R204, R204, R0 ;  /* 0x00000000cccc7220 */ /* 0x000fe20000400000 */
[----:B------:R-:W-:Y:S01]  /*9520*/  SHF.R.U32.HI R4, RZ, R22, R8 ;  /* 0x00000016ff047219 */ /* 0x000fe20000011608 */
[----:B------:R-:W-:Y:S01]  /*9530*/  STL [R1+0x188], R211 ;  /* 0x000188d301007387 */ /* 0x000fe20000100800 */
[----:B------:R-:W-:-:S03]  /*9540*/  FMUL R203, R203, R0 ;  /* 0x00000000cbcb7220 */ /* 0x000fc60000400000 */
[----:B------:R-:W-:Y:S01]  /*9550*/  STL [R1+0x18c], R210 ;  /* 0x00018cd201007387 */ /* 0x000fe20000100800 */
[----:B------:R-:W-:-:S03]  /*9560*/  FMUL R202, R202, R0 ;  /* 0x00000000caca7220 */ /* 0x000fc60000400000 */
[----:B------:R-:W-:Y:S01]  /*9570*/  STL [R1+0x198], R209 ;  /* 0x000198d101007387 */ /* 0x000fe20000100800 */
[----:B------:R-:W-:Y:S01]  /*9580*/  LOP3.LUT R5, R5, 0xf, RZ, 0xc0, !PT ;  /* 0x0000000f05057812 */ /* 0x000fe200078ec0ff */
[-C--:B------:R-:W-:Y:S02]  /*9590*/  FMUL R201, R201, R0.reuse ;  /* 0x00000000c9c97220 */ /* 0x080fe40000400000 */
[----:B------:R-:W-:Y:S01]  /*95a0*/  STL [R1+0x19c], R208 ;  /* 0x00019cd001007387 */ /* 0x000fe20000100800 */
[----:B------:R-:W-:Y:S01]  /*95b0*/  LOP3.LUT R4, R4, 0xf, RZ, 0xc0, !PT ;  /* 0x0000000f04047812 */ /* 0x000fe200078ec0ff */
[-C--:B------:R-:W-:Y:S02]  /*95c0*/  FMUL R187, R187, R0.reuse ;  /* 0x00000000bbbb7220 */ /* 0x080fe40000400000 */
[----:B------:R-:W-:Y:S01]  /*95d0*/  STL [R1+0x1a8], R207 ;  /* 0x0001a8cf01007387 */ /* 0x000fe20000100800 */
[----:B------:R-:W-:-:S03]  /*95e0*/  FMUL R186, R186, R0 ;  /* 0x00000000baba7220 */ /* 0x000fc60000400000 */
[----:B------:R-:W-:Y:S01]  /*95f0*/  STL [R1+0x1ac], R206 ;  /* 0x0001acce01007387 */ /* 0x000fe20000100800 */
[----:B------:R-:W-:-:S03]  /*9600*/  FMUL R185, R185, R0 ;  /* 0x00000000b9b97220 */ /* 0x000fc60000400000 */
[----:B------:R-:W-:Y:S01]  /*9610*/  STL [R1+0x1b8], R205 ;  /* 0x0001b8cd01007387 */ /* 0x000fe20000100800 */
[----:B------:R-:W-:-:S03]  /*9620*/  FMUL R184, R184, R0 ;  /* 0x00000000b8b87220 */ /* 0x000fc60000400000 */
[----:B------:R-:W-:Y:S01]  /*9630*/  STL [R1+0x1bc], R204 ;  /* 0x0001bccc01007387 */ /* 0x000fe20000100800 */
[----:B------:R-:W-:-:S03]  /*9640*/  FMUL R23, R23, R0 ;  /* 0x0000000017177220 */ /* 0x000fc60000400000 */
[----:B------:R-:W-:Y:S04]  /*9650*/  STL [R1+0x1c8], R203 ;  /* 0x0001c8cb01007387 */ /* 0x000fe80000100800 */
[----:B------:R-:W-:Y:S04]  /*9660*/  STL [R1+0x1cc], R202 ;  /* 0x0001ccca01007387 */ /* 0x000fe80000100800 */
[----:B------:R-:W-:Y:S04]  /*9670*/  STL [R1+0x1d8], R201 ;  /* 0x0001d8c901007387 */ /* 0x000fe80000100800 */
[----:B------:R-:W-:Y:S04]  /*9680*/  SHFL.IDX PT, R2, R14, R5, 0x1c1f ;  /* 0x001c1f050e027589 */ /* 0x000fe800000e0000 */
[----:B------:R-:W1:Y:S04]  /*9690*/  SHFL.IDX PT, R157, R157, R4, 0x1c1f ;  /* 0x001c1f049d9d7589 */ /* 0x000e6800000e0000 */
[----:B------:R-:W-:Y:S04]  /*96a0*/  SHFL.IDX PT, R8, R13, R5, 0x1c1f ;  /* 0x001c1f050d087589 */ /* 0x000fe800000e0000 */
[----:B------:R-:W2:Y:S04]  /*96b0*/  SHFL.IDX PT, R159, R159, R4, 0x1c1f ;  /* 0x001c1f049f9f7589 */ /* 0x000ea800000e0000 */
[----:B------:R-:W-:Y:S04]  /*96c0*/  SHFL.IDX PT, R9, R12, R5, 0x1c1f ;  /* 0x001c1f050c097589 */ /* 0x000fe800000e0000 */
[----:B------:R-:W3:Y:S04]  /*96d0*/  SHFL.IDX PT, R153, R153, R4, 0x1c1f ;  /* 0x001c1f0499997589 */ /* 0x000ee800000e0000 */
[----:B------:R-:W-:Y:S04]  /*96e0*/  SHFL.IDX PT, R10, R10, R5, 0x1c1f ;  /* 0x001c1f050a0a7589 */ /* 0x000fe800000e0000 */
[----:B------:R-:W4:Y:S04]  /*96f0*/  SHFL.IDX PT, R155, R155, R4, 0x1c1f ;  /* 0x001c1f049b9b7589 */ /* 0x000f2800000e0000 */
[----:B------:R1:W-:Y:S04]  /*9700*/  STL [R1+0x1dc], R187 ;  /* 0x0001dcbb01007387 */ /* 0x0003e80000100800 */
[----:B------:R1:W-:Y:S04]  /*9710*/  STL [R1+0x1e8], R186 ;  /* 0x0001e8ba01007387 */ /* 0x0003e80000100800 */
[----:B------:R1:W-:Y:S04]  /*9720*/  STL [R1+0x1ec], R185 ;  /* 0x0001ecb901007387 */ /* 0x0003e80000100800 */
[----:B------:R2:W-:Y:S04]  /*9730*/  STL [R1+0x1f8], R184 ;  /* 0x0001f8b801007387 */ /* 0x0005e80000100800 */
[----:B------:R4:W-:Y:S01]  /*9740*/  STL [R1+0x1fc], R23 ;  /* 0x0001fc1701007387 */ /* 0x0009e20000100800 */
[----:B------:R-:W-:Y:S01]  /*9750*/  ULEA UR5, UR4, UR60, 0x3 ;  /* 0x0000003c04057291 */ /* 0x000fe2000f8e183f */
[----:B------:R-:W-:Y:S01]  /*9760*/  SHF.L.U32 R11, R17, 0x1f, RZ ;  /* 0x0000001f110b7819 */ /* 0x000fe200000006ff */
[-C--:B------:R-:W-:Y:S01]  /*9770*/  FMUL R26, R26, R0.reuse ;  /* 0x000000001a1a7220 */ /* 0x080fe20000400000 */
[-C--:B-1----:R-:W-:Y:S01]  /*9780*/  PRMT R156, R2, R199.reuse, R157 ;  /* 0x000000c7029c7216 */ /* 0x082fe2000000009d */
[-C--:B------:R-:W-:Y:S01]  /*9790*/  FMUL R27, R27, R0.reuse ;  /* 0x000000001b1b7220 */ /* 0x080fe20000400000 */
[-C--:B--2---:R-:W-:Y:S01]  /*97a0*/  PRMT R158, R8, R199.reuse, R159 ;  /* 0x000000c7089e7216 */ /* 0x084fe2000000009f */
[----:B------:R-:W-:Y:S01]  /*97b0*/  FMUL R30, R30, R0 ;  /* 0x000000001e1e7220 */ /* 0x000fe20000400000 */
[----:B---3--:R-:W-:-:S02]  /*97c0*/  PRMT R152, R9, R199, R153 ;  /* 0x000000c709987216 */ /* 0x008fc40000000099 */
[----:B------:R1:W2:Y:S01]  /*97d0*/  SYNCS.PHASECHK.TRANS64.TRYWAIT P3, [UR5+0x38000], R11 ;  /* 0x0380000bff0075a7 */ /* 0x0002a20008060145 */
[----:B----4-:R-:W-:Y:S01]  /*97e0*/  PRMT R154, R10, R199, R155 ;  /* 0x000000c70a9a7216 */ /* 0x010fe2000000009b */
        /* <DEDUP_REMOVED lines=61> */
[----:B------:R-:W-:-:S01]  /*9bc0*/  FFMA R188, R0, R188, R15 ;  /* 0x000000bc00bc7223 */ /* 0x000fc2000000000f */
[----:B------:R-:W-:-:S02]  /*9bd0*/  PRMT R157, R2, R198, R157 ;  /* 0x000000c6029d7216 */ /* 0x000fc4000000009d */
[-C--:B------:R-:W-:Y:S02]  /*9be0*/  PRMT R159, R8, R198.reuse, R159 ;  /* 0x000000c6089f7216 */ /* 0x080fe4000000009f */
[-C--:B------:R-:W-:Y:S02]  /*9bf0*/  PRMT R153, R9, R198.reuse, R153 ;  /* 0x000000c609997216 */ /* 0x080fe40000000099 */
[----:B------:R-:W-:Y:S01]  /*9c00*/  PRMT R155, R10, R198, R155 ;  /* 0x000000c60a9b7216 */ /* 0x000fe2000000009b */
[----:B-12---:R-:W-:Y:S06]  /*9c10*/  @!P0 BRA `(.L_x_27) ;  /* 0x0000000000048947 */ /* 0x006fec0003800000 */
[----:B------:R-:W-:Y:S01]  /*9c20*/  BPT.TRAP 0x1 ;  /* 0x000000040000795c */ /* 0x000fe20000300000 */
.L_x_27:
[----:B------:R-:W-:Y:S05]  /*9c30*/  @P3 BRA `(.L_x_28) ;  /* 0x0000000000083947 */ /* 0x000fea0003800000 */
[----:B------:R-:W1:Y:S02]  /*9c40*/  SYNCS.PHASECHK.TRANS64.TRYWAIT P3, [UR5+0x38000], R11 ;  /* 0x0380000bff0075a7 */ /* 0x000e640008060145 */
[----:B-1----:R-:W-:Y:S05]  /*9c50*/  @!P3 BRA `(.L_x_29) ;  /* 0x000001100094b947 */ /* 0x002fea0003800000 */
.L_x_28:
        /* <DEDUP_REMOVED lines=64> */
[----:B--2---:R-:W2:Y:S04]  /*a060*/  LDL.LU.64 R28, [R1] ;  /* 0x00000000011c7983 */ /* 0x004ea80000300a00 */
        /* <DEDUP_REMOVED lines=63> */
[----:B------:R-:W-:Y:S01]  /*a460*/  ULEA UR10, UR4, UR61, 0xb ;  /* 0x0000003d040a7291 */ /* 0x000fe2000f8e583f */
[----:B------:R-:W-:Y:S01]  /*a470*/  UMOV UR11, 0x80000020 ;  /* 0x80000020000b7882 */ /* 0x000fe20000000000 */
[----:B--2---:R-:W-:-:S07]  /*a480*/  WARPGROUP.ARRIVE ;  /* 0x00000000000079c5 */ /* 0x004fce0000000000 */
[----:B------:R-:W-:Y:S03]  /*a490*/  QGMMA.64x256x32.F32.E4M3.E4M3 R28, R156, gdesc[UR8], R28, gsb0 ;  /* 0x03e000089c1c7df3 */ /* 0x000fe6000800081c */
[----:B------:R-:W-:Y:S02]  /*a4a0*/  WARPGROUP.DEPBAR.LE gsb0, 0x0 ;  /* 0x00008000000079c5 */ /* 0x000fe40000010000 */
[----:B------:R-:W-:Y:S01]  /*a4b0*/  STL.64 [R1], R28 ;  /* 0x0000001c01007387 */ /* 0x000fe20000100a00 */
[----:B------:R-:W-:Y:S01]  /*a4c0*/  MOV R2, R154 ;  /* 0x0000009a00027202 */ /* 0x000fe20000000f00 */
[----:B------:R-:W-:Y:S01]  /*a4d0*/  IMAD.MOV.U32 R8, RZ, RZ, R153 ;  /* 0x000000ffff087224 */ /* 0x000fe200078e0099 */
[----:B-1----:R-:W-:Y:S01]  /*a4e0*/  MOV R0, R155 ;  /* 0x0000009b00007202 */ /* 0x002fe20000000f00 */
        /* <DEDUP_REMOVED lines=81> */
[----:B------:R1:W-:Y:S01]  /*aa00*/  STL [R1+0xc0], R76 ;  /* 0x0000c04c01007387 */ /* 0x0003e20000100800 */
[----:B------:R-:W-:Y:S02]  /*aa10*/  MOV R217, R96 ;  /* 0x0000006000d97202 */ /* 0x000fe40000000f00 */
[----:B------:R-:W-:Y:S01]  /*aa20*/  MOV R216, R97 ;  /* 0x0000006100d87202 */ /* 0x000fe20000000f00 */
[----:B------:R-:W2:Y:S01]  /*aa30*/  LDL.LU.64 R154, [R1+0x648] ;  /* 0x00064800019a7983 */ /* 0x000ea20000300a00 */
[----:B------:R-:W-:-:S02]  /*aa40*/  MOV R219, R94 ;  /* 0x0000005e00db7202 */ /* 0x000fc40000000f00 */
[----:B------:R-:W-:Y:S01]  /*aa50*/  MOV R218, R95 ;  /* 0x0000005f00da7202 */ /* 0x000fe20000000f00 */
[----:B------:R-:W2:Y:S01]  /*aa60*/  LDL.LU.64 R152, [R1+0x640] ;  /* 0x0006400001987983 */ /* 0x000ea20000300a00 */
[----:B------:R-:W-:Y:S02]  /*aa70*/  MOV R221, R92 ;  /* 0x0000005c00dd7202 */ /* 0x000fe40000000f00 */
[----:B------:R-:W-:Y:S01]  /*aa80*/  MOV R223, R90 ;  /* 0x0000005a00df7202 */ /* 0x000fe20000000f00 */
[----:B------:R-:W3:Y:S01]  /*aa90*/  LDL.LU.64 R150, [R1+0x638] ;  /* 0x0006380001967983 */ /* 0x000ee20000300a00 */
[----:B------:R-:W-:Y:S02]  /*aaa0*/  MOV R222, R91 ;  /* 0x0000005b00de7202 */ /* 0x000fe40000000f00 */
[----:B------:R-:W-:Y:S01]  /*aab0*/  MOV R225, R88 ;  /* 0x0000005800e17202 */ /* 0x000fe20000000f00 */
[----:B------:R-:W3:Y:S01]  /*aac0*/  LDL.LU.64 R148, [R1+0x630] ;  /* 0x0006300001947983 */ /* 0x000ee20000300a00 */
[----:B------:R-:W-:-:S02]  /*aad0*/  MOV R224, R89 ;  /* 0x0000005900e07202 */ /* 0x000fc40000000f00 */
[----:B------:R-:W-:Y:S01]  /*aae0*/  MOV R227, R86 ;  /* 0x0000005600e37202 */ /* 0x000fe20000000f00 */
[----:B------:R-:W3:Y:S01]  /*aaf0*/  LDL.LU.64 R146, [R1+0x628] ;  /* 0x0006280001927983 */ /* 0x000ee20000300a00 */
        /* <DEDUP_REMOVED lines=11> */
[----:B------:R-:W3:Y:S04]  /*abb0*/  LDL.LU.64 R138, [R1+0x608] ;  /* 0x00060800018a7983 */ /* 0x000ee80000300a00 */
        /* <DEDUP_REMOVED lines=30> */
[----:B-1----:R-:W3:Y:S04]  /*ada0*/  LDL.LU.64 R76, [R1+0x510] ;  /* 0x00051000014c7983 */ /* 0x002ee80000300a00 */
        /* <DEDUP_REMOVED lines=23> */
[----:B------:R-:W3:Y:S01]  /*af20*/  LDL.LU.64 R28, [R1+0x450] ;  /* 0x00045000011c7983 */ /* 0x000ee20000300a00 */
[----:B------:R-:W-:Y:S01]  /*af30*/  UIADD3 UR14, UR10, 0x400, URZ ;  /* 0x000004000a0e7890 */ /* 0x000fe2000fffe03f */
[----:B------:R-:W-:Y:S01]  /*af40*/  UMOV UR15, 0x80000020 ;  /* 0x80000020000f7882 */ /* 0x000fe20000000000 */
[----:B---3--:R-:W-:-:S07]  /*af50*/  WARPGROUP.ARRIVE ;  /* 0x00000000000079c5 */ /* 0x008fce0000000000 */
[----:B------:R-:W-:Y:S03]  /*af60*/  QGMMA.64x256x32.F32.E4M3.E4M3 R24, R156, gdesc[UR12], R24, gsb0 ;  /* 0x03e0000c9c187df3 */ /* 0x000fe60008000818 */
        /* <DEDUP_REMOVED lines=192> */
[----:B------:R-:W-:Y:S01]  /*bb70*/  MOV R151, R0 ;  /* 0x0000000000977202 */ /* 0x000fe20000000f00 */
[----:B------:R-:W-:Y:S01]  /*bb80*/  UIADD3 UR14, UR10, 0x2, URZ ;  /* 0x000000020a0e7890 */ /* 0x000fe2000fffe03f */
[----:B------:R-:W-:-:S04]  /*bb90*/  UMOV UR15, 0x80000020 ;  /* 0x80000020000f7882 */ /* 0x000fc80000000000 */
        /* <DEDUP_REMOVED lines=131> */
[----:B------:R-:W-:Y:S01]  /*c3d0*/  UIADD3 UR10, UR10, 0x402, URZ ;  /* 0x000004020a0a7890 */ /* 0x000fe2000fffe03f */
[----:B------:R-:W-:Y:S01]  /*c3e0*/  UMOV UR11, 0x80000020 ;  /* 0x80000020000b7882 */ /* 0x000fe20000000000 */
[----:B------:R-:W1:Y:S02]  /*c3f0*/  S2R R22, SR_TID.X ;  /* 0x0000000000167919 */ /* 0x000e640000002100 */
[----:B-1----:R-:W-:-:S04]  /*c400*/  SHF.L.U32 R22, R22, 0x2, RZ ;  /* 0x0000000216167819 */ /* 0x002fc800000006ff */
[----:B------:R-:W-:Y:S01]  /*c410*/  LOP3.LUT R22, R22, 0xc, RZ, 0xc0, !PT ;  /* 0x0000000c16167812 */ /* 0x000fe200078ec0ff */
[----:B--2---:R-:W-:-:S06]  /*c420*/  WARPGROUP.ARRIVE ;  /* 0x00000000000079c5 */ /* 0x004fcc0000000000 */
[----:B------:R-:W-:Y:S03]  /*c430*/  QGMMA.64x256x32.F32.E4M3.E4M3 R24, R152, gdesc[UR8], R24, gsb0 ;  /* 0x03e0000898187df3 */ /* 0x000fe60008000818 */
[----:B------:R-:W-:Y:S02]  /*c440*/  WARPGROUP.DEPBAR.LE gsb0, 0x0 ;  /* 0x00008000000079c5 */ /* 0x000fe40000010000 */
[----:B------:R-:W-:Y:S05]  /*c450*/  @!P0 BRA `(.L_x_30) ;  /* 0x0000000000048947 */ /* 0x000fea0003800000 */
[----:B------:R-:W-:Y:S01]  /*c460*/  BPT.TRAP 0x1 ;  /* 0x000000040000795c */ /* 0x000fe20000300000 */
.L_x_30:
[----:B------:R-:W-:-:S04]  /*c470*/  ULEA UR5, UR7, UR60, 0x3 ;  /* 0x0000003c07057291 */ /* 0x000fc8000f8e183f */
[----:B------:R-:W-:-:S04]  /*c480*/  UIADD3 UR5, UR5, 0x38028, URZ ;  /* 0x0003802805057890 */ /* 0x000fc8000fffe03f */
[----:B------:R-:W-:-:S09]  /*c490*/  UPRMT UR5, URZ, 0x654, UR5 ;  /* 0x000006543f057896 */ /* 0x000fd20008000005 */
[----:B------:R-:W-:Y:S01]  /*c4a0*/  SYNCS.ARRIVE.TRANS64.RED.A1T0 RZ, [UR5], RZ ;  /* 0x000000ffffff79a7 */ /* 0x000fe20008100405 */
[----:B------:R-:W-:Y:S05]  /*c4b0*/  @P2 BRA `(.L_x_31) ;  /* 0x0000000000042947 */ /* 0x000fea0003800000 */
[----:B------:R-:W-:Y:S01]  /*c4c0*/  BPT.TRAP 0x1 ;  /* 0x000000040000795c */ /* 0x000fe20000300000 */
.L_x_31:
[----:B------:R-:W-:-:S04]  /*c4d0*/  UIADD3 UR7, UR7, 0x1, URZ ;  /* 0x0000000107077890 */ /* 0x000fc8000fffe03f */
[----:B------:R-:W-:-:S04]  /*c4e0*/  UISETP.NE.AND UP0, UPT, UR7, 0x5, UPT ;  /* 0x000000050700788c */ /* 0x000fc8000bf05270 */
[----:B------:R-:W-:Y:S01]  /*c4f0*/  USEL UR7, UR7, URZ, UP0 ;  /* 0x0000003f07077287 */ /* 0x000fe20008000000 */
[----:B------:R-:W-:Y:S11]  /*c500*/  @!P0 BRA `(.L_x_32) ;  /* 0x0000000000048947 */ /* 0x000ff60003800000 */
[----:B------:R-:W-:Y:S01]  /*c510*/  BPT.TRAP 0x1 ;  /* 0x000000040000795c */ /* 0x000fe20000300000 */
.L_x_32:
[----:B------:R-:W-:-:S04]  /*c520*/  ULEA UR5, UR7, UR60, 0x3 ;  /* 0x0000003c07057291 */ /* 0x000fc8000f8e183f */
[----:B------:R-:W-:-:S04]  /*c530*/  UIADD3 UR5, UR5, 0x38028, URZ ;  /* 0x0003802805057890 */ /* 0x000fc8000fffe03f */
[----:B------:R-:W-:-:S09]  /*c540*/  UPRMT UR5, URZ, 0x654, UR5 ;  /* 0x000006543f057896 */ /* 0x000fd20008000005 */
[----:B------:R-:W-:Y:S01]  /*c550*/  SYNCS.ARRIVE.TRANS64.RED.A1T0 RZ, [UR5], RZ ;  /* 0x000000ffffff79a7 */ /* 0x000fe20008100405 */
[----:B------:R-:W-:Y:S05]  /*c560*/  @P2 BRA `(.L_x_33) ;  /* 0x0000000000042947 */ /* 0x000fea0003800000 */
[----:B------:R-:W-:Y:S01]  /*c570*/  BPT.TRAP 0x1 ;  /* 0x000000040000795c */ /* 0x000fe20000300000 */
.L_x_33:
[----:B------:R-:W-:Y:S01]  /*c580*/  UIADD3 UR4, UR4, 0x1, URZ ;  /* 0x0000000104047890 */ /* 0x000fe2000fffe03f */
[C---:B-----5:R-:W-:Y:S01]  /*c590*/  ISETP.GT.AND P3, PT, R16.reuse, 0x2, PT ;  /* 0x000000021000780c */ /* 0x060fe20003f64270 */
[----:B------:R-:W-:Y:S01]  /*c5a0*/  UIADD3 UR7, UR7, 0x1, URZ ;  /* 0x0000000107077890 */ /* 0x000fe2000fffe03f */
[----:B------:R-:W-:Y:S01]  /*c5b0*/  VIADD R9, R16, 0xffffffff ;  /* 0xffffffff10097836 */ /* 0x000fe20000000000 */
[----:B------:R-:W-:Y:S01]  /*c5c0*/  UISETP.NE.AND UP2, UPT, UR4, 0x5, UPT ;  /* 0x000000050400788c */ /* 0x000fe2000bf45270 */
[----:B------:R-:W-:Y:S01]  /*c5d0*/  IADD3 R3, R3, 0x40, RZ ;  /* 0x0000004003037810 */ /* 0x000fe20007ffe0ff */
[----:B------:R-:W-:Y:S01]  /*c5e0*/  UISETP.NE.AND UP0, UPT, UR7, 0x5, UPT ;  /* 0x000000050700788c */ /* 0x000fe2000bf05270 */
[----:B------:R-:W-:Y:S01]  /*c5f0*/  MOV R2, R7 ;  /* 0x0000000700027202 */ /* 0x000fe20000000f00 */
[----:B------:R-:W-:Y:S01]  /*c600*/  USEL UR5, URZ, 0x1, UP2 ;  /* 0x000000013f057887 */ /* 0x000fe20009000000 */
[----:B------:R-:W-:Y:S01]  /*c610*/  MOV R8, R6 ;  /* 0x0000000600087202 */ /* 0x000fe20000000f00 */
[----:B------:R-:W-:Y:S01]  /*c620*/  USEL UR7, UR7, URZ, UP0 ;  /* 0x0000003f07077287 */ /* 0x000fe20008000000 */
[----:B------:R-:W-:Y:S01]  /*c630*/  MOV R16, R9 ;  /* 0x0000000900107202 */ /* 0x000fe20000000f00 */
[----:B------:R-:W-:-:S02]  /*c640*/  USEL UR4, UR4, URZ, UP2 ;  /* 0x0000003f04047287 */ /* 0x000fc40009000000 */
[----:B------:R-:W-:Y:S01]  /*c650*/  LOP3.LUT R0, R17, UR5, RZ, 0x3c, !PT ;  /* 0x0000000511007c12 */ /* 0x000fe2000f8e3cff */
[----:B------:R-:W-:Y:S09]  /*c660*/  @P3 BRA `(.L_x_34) ;  /* 0xffffff9000203947 */ /* 0x000ff2000383ffff */
[----:B------:R-:W-:-:S07]  /*c670*/  MOV R186, R9 ;  /* 0x0000000900ba7202 */ /* 0x000fce0000000f00 */
.L_x_23:
[----:B------:R-:W-:-:S13]  /*c680*/  ISETP.GE.AND P3, PT, R186, 0x1, PT ;  /* 0x00000001ba00780c */ /* 0x000fda0003f66270 */
[----:B------:R-:W-:Y:S05]  /*c690*/  @!P3 BRA `(.L_x_35) ;  /* 0x0000007000e4b947 */ /* 0x000fea0003800000 */
[----:B------:R-:W-:Y:S01]  /*c6a0*/  MOV R185, R7 ;  /* 0x0000000700b97202 */ /* 0x000fe20000000f00 */
[----:B------:R-:W-:Y:S01]  /*c6b0*/  IMAD.MOV.U32 R11, RZ, RZ, R6 ;  /* 0x000000ffff0b7224 */ /* 0x000fe200078e0006 */
[----:B------:R-:W-:-:S06]  /*c6c0*/  ULDC UR6, c[0x0][0x604] ;  /* 0x0001810000067ab9 */ /* 0x000fcc0000000800 */
.L_x_46:
[----:B------:R-:W-:Y:S05]  /*c6d0*/  @!P0 BRA `(.L_x_36) ;  /* 0x0000000000048947 */ /* 0x000fea0003800000 */
[----:B------:R-:W-:Y:S01]  /*c6e0*/  BPT.TRAP 0x1 ;  /* 0x000000040000795c */ /* 0x000fe20000300000 */
.L_x_36:
[----:B------:R-:W-:Y:S01]  /*c6f0*/  ULEA UR5, UR4, UR60, 0x3 ;  /* 0x0000003c04057291 */ /* 0x000fe2000f8e183f */
[----:B------:R-:W-:-:S08]  /*c700*/  SHF.L.U32 R2, R0, 0x1f, RZ ;  /* 0x0000001f00027819 */ /* 0x000fd000000006ff */
[----:B------:R-:W1:Y:S02]  /*c710*/  SYNCS.PHASECHK.TRANS64.TRYWAIT P3, [UR5+0x38000], R2 ;  /* 0x03800002ff0075a7 */ /* 0x000e640008060145 */
[----:B-1----:R-:W-:Y:S05]  /*c720*/  @!P3 BRA `(.L_x_37) ;  /* 0x000000e400f8b947 */ /* 0x002fea0003800000 */
.L_x_119:
[----:B------:R-:W-:Y:S01]  /*c730*/  R2UR UR56, R192 ;  /* 0x00000000c03872ca */ /* 0x000fe200000e0000 */
[----:B------:R-:W-:Y:S01]  /*c740*/  ULEA UR5, UR4, UR61, 0xb ;  /* 0x0000003d04057291 */ /* 0x000fe2000f8e583f */
[----:B------:R-:W-:Y:S01]  /*c750*/  R2UR UR57, R193 ;  /* 0x00000000c13972ca */ /* 0x000fe200000e0000 */
[----:B------:R-:W-:Y:S01]  /*c760*/  WARPGROUP.ARRIVE ;  /* 0x00000000000079c5 */ /* 0x000fe20000000000 */
[----:B------:R-:W-:Y:S01]  /*c770*/  UMOV UR59, 0x40000040 ;  /* 0x40000040003b7882 */ /* 0x000fe20000000000 */
[----:B------:R-:W-:Y:S01]  /*c780*/  UIADD3 UR10, UR5, 0x6, URZ ;  /* 0x00000006050a7890 */ /* 0x000fe2000fffe03f */
[----:B------:R-:W-:Y:S02]  /*c790*/  UMOV UR11, 0x40000040 ;  /* 0x40000040000b7882 */ /* 0x000fe40000000000 */
[----:B------:R-:W-:Y:S01]  /*c7a0*/  UMOV UR58, UR5 ;  /* 0x00000005003a7c82 */ /* 0x000fe20008000000 */
[----:B------:R-:W-:Y:S01]  /*c7b0*/  UIADD3 UR14, UR5, 0x200, URZ ;  /* 0x00000200050e7890 */ /* 0x000fe2000fffe03f */
[----:B------:R-:W-:Y:S01]  /*c7c0*/  UMOV UR15, 0x40000040 ;  /* 0x40000040000f7882 */ /* 0x000fe20000000000 */
[----:B------:R-:W-:Y:S01]  /*c7d0*/  UIADD3 UR18, UR5, 0x202, URZ ;  /* 0x0000020205127890 */ /* 0x000fe2000fffe03f */
[----:B------:R-:W-:-:S03]  /*c7e0*/  UMOV UR19, 0x40000040 ;  /* 0x4000004000137882 */ /* 0x000fc60000000000 */
[----:B------:R-:W-:Y:S01]  /*c7f0*/  QGMMA.64x64x32.F32.E4M3.E4M3 R152, gdesc[UR56], RZ, !UPT, gsb0 ;  /* 0x00e00000389879f3 */ /* 0x000fe2000c0008ff */
[----:B------:R-:W-:Y:S01]  /*c800*/  R2UR UR56, R190 ;  /* 0x00000000be3872ca */ /* 0x000fe200000e0000 */
[----:B------:R-:W-:Y:S01]  /*c810*/  UIADD3 UR58, UR5, 0x2, URZ ;  /* 0x00000002053a7890 */ /* 0x000fe2000fffe03f */
[----:B------:R-:W-:Y:S01]  /*c820*/  R2UR UR57, R191 ;  /* 0x00000000bf3972ca */ /* 0x000fe200000e0000 */
        /* <DEDUP_REMOVED lines=29> */
[----:B------:R-:W-:Y:S02]  /*ca00*/  WARPGROUP.DEPBAR.LE gsb0, 0x0 ;  /* 0x00008000000079c5 */ /* 0x000fe40000010000 */
[----:B------:R-:W-:-:S09]  /*ca10*/  WARPGROUP.ARRIVE ;  /* 0x00000000000079c5 */ /* 0x000fd20000000000 */
[----:B------:R-:W-:Y:S01]  /*ca20*/  QGMMA.64x64x32.F32.E4M3.E4M3 R152, gdesc[UR56], R152, gsb0 ;  /* 0x00e00000389879f3 */ /* 0x000fe20008000898 */
[----:B------:R-:W-:Y:S01]  /*ca30*/  R2UR UR56, R194 ;  /* 0x00000000c23872ca */ /* 0x000fe200000e0000 */
[----:B------:R-:W-:Y:S01]  /*ca40*/  UIADD3 UR58, UR5, 0x606, URZ ;  /* 0x00000606053a7890 */ /* 0x000fe2000fffe03f */
        /* <DEDUP_REMOVED lines=46> */
.L_x_38:
[C---:B------:R-:W-:Y:S01]  /*cd30*/  IADD3 R0, R3.reuse, 0x1, RZ ;  /* 0x0000000103007810 */ /* 0x040fe20007ffe0ff */
[----:B------:R-:W-:Y:S01]  /*cd40*/  ULDC UR5, c[0x0][0x28c] ;  /* 0x0000a30000057ab9 */ /* 0x000fe20000000800 */
[----:B------:R2:W-:Y:S02]  /*cd50*/  STL [R1+0x320], R73 ;  /* 0x0003204901007387 */ /* 0x0005e40000100800 */
[----:B------:R-:W-:Y:S02]  /*cd60*/  ISETP.GE.AND P6, PT, R0, UR5, PT ;  /* 0x0000000500007c0c */ /* 0x000fe4000bfc6270 */
[C---:B------:R-:W-:Y:S02]  /*cd70*/  IADD3 R0, R3.reuse, 0x8, RZ ;  /* 0x0000000803007810 */ /* 0x040fe40007ffe0ff */
[----:B------:R-:W-:Y:S02]  /*cd80*/  ISETP.GE.AND P4, PT, R3, UR5, PT ;  /* 0x0000000503007c0c */ /* 0x000fe4000bf86270 */
[----:B------:R-:W-:-:S02]  /*cd90*/  ISETP.GE.AND P5, PT, R0, UR5, PT ;  /* 0x0000000500007c0c */ /* 0x000fc4000bfa6270 */
[C---:B------:R-:W-:Y:S01]  /*cda0*/  IADD3 R0, R3.reuse, 0x9, RZ ;  /* 0x0000000903007810 */ /* 0x040fe20007ffe0ff */
[----:B--2---:R-:W2:Y:S01]  /*cdb0*/  LDL.LU R73, [R1+0x8] ;  /* 0x0000080001497983 */ /* 0x004ea20000300800 */
[----:B-1----:R-:W-:Y:S02]  /*cdc0*/  IADD3 R6, R3, 0x10, RZ ;  /* 0x0000001003067810 */ /* 0x002fe40007ffe0ff */
[----:B------:R-:W-:Y:S01]  /*cdd0*/  ISETP.GE.AND P3, PT, R0, UR5, PT ;  /* 0x0000000500007c0c */ /* 0x000fe2000bf66270 */
[----:B------:R1:W-:Y:S01]  /*cde0*/  STL [R1+0x31c], R76 ;  /* 0x00031c4c01007387 */ /* 0x0003e20000100800 */
[----:B------:R-:W-:Y:S02]  /*cdf0*/  FSEL R18, R152, -INF , !P4 ;  /* 0xff80000098127808 */ /* 0x000fe40006000000 */
[----:B------:R-:W-:Y:S02]  /*ce00*/  FSEL R0, R154, -INF , !P4 ;  /* 0xff8000009a007808 */ /* 0x000fe40006000000 */
[----:B------:R-:W-:-:S02]  /*ce10*/  ISETP.GE.AND P4, PT, R6, UR5, PT ;  /* 0x0000000506007c0c */ /* 0x000fc4000bf86270 */
[----:B------:R-:W-:Y:S02]  /*ce20*/  IADD3 R6, R3, 0x11, RZ ;  /* 0x0000001103067810 */ /* 0x000fe40007ffe0ff */
[----:B------:R-:W-:Y:S01]  /*ce30*/  FSEL R17, R153, -INF , !P6 ;  /* 0xff80000099117808 */ /* 0x000fe20007000000 */
[----:B-1----:R-:W3:Y:S01]  /*ce40*/  LDL.LU R76, [R1+0xc] ;  /* 0x00000c00014c7983 */ /* 0x002ee20000300800 */
[----:B------:R-:W-:Y:S02]  /*ce50*/  FSEL R155, R155, -INF , !P6 ;  /* 0xff8000009b9b7808 */ /* 0x000fe40007000000 */
[----:B------:R-:W-:Y:S01]  /*ce60*/  ISETP.GE.AND P6, PT, R6, UR5, PT ;  /* 0x0000000506007c0c */ /* 0x000fe2000bfc6270 */
[----:B------:R-:W-:Y:S01]  /*ce70*/  VIADD R6, R3, 0x18 ;  /* 0x0000001803067836 */ /* 0x000fe20000000000 */
[----:B------:R-:W-:Y:S01]  /*ce80*/  FSEL R14, R156, -INF , !P5 ;  /* 0xff8000009c0e7808 */ /* 0x000fe20006800000 */
[----:B------:R1:W-:Y:S01]  /*ce90*/  STL [R1+0x318], R77 ;  /* 0x0003184d01007387 */ /* 0x0003e20000100800 */
[----:B------:R-:W-:-:S02]  /*cea0*/  FSEL R158, R158, -INF , !P5 ;  /* 0xff8000009e9e7808 */ /* 0x000fc40006800000 */
[----:B------:R-:W-:Y:S02]  /*ceb0*/  ISETP.GE.AND P5, PT, R6, UR5, PT ;  /* 0x0000000506007c0c */ /* 0x000fe4000bfa6270 */
[----:B------:R-:W-:Y:S02]  /*cec0*/  IADD3 R6, R3, 0x19, RZ ;  /* 0x0000001903067810 */ /* 0x000fe40007ffe0ff */
[----:B------:R-:W-:Y:S02]  /*ced0*/  FSEL R13, R157, -INF , !P3 ;  /* 0xff8000009d0d7808 */ /* 0x000fe40005800000 */
[----:B------:R-:W-:Y:S01]  /*cee0*/  FSEL R159, R159, -INF , !P3 ;  /* 0xff8000009f9f7808 */ /* 0x000fe20005800000 */
[----:B-1----:R-:W4:Y:S01]  /*cef0*/  LDL.LU R77, [R1+0x18] ;  /* 0x00001800014d7983 */ /* 0x002f220000300800 */
[----:B------:R-:W-:Y:S02]  /*cf00*/  ISETP.GE.AND P3, PT, R6, UR5, PT ;  /* 0x0000000506007c0c */ /* 0x000fe4000bf66270 */
[----:B------:R-:W-:Y:S01]  /*cf10*/  FMNMX R6, R0, R11, !PT ;  /* 0x0000000b00067209 */ /* 0x000fe20007800000 */
[----:B------:R1:W-:Y:S03]  /*cf20*/  STL [R1+0x314], R80 ;  /* 0x0003145001007387 */ /* 0x0003e60000100800 */
[----:B------:R-:W-:-:S04]  /*cf30*/  FMNMX R6, R155, R6, !PT ;  /* 0x000000069b067209 */ /* 0x000fc80007800000 */
[----:B------:R-:W-:Y:S02]  /*cf40*/  FMNMX R6, R158, R6, !PT ;  /* 0x000000069e067209 */ /* 0x000fe40007800000 */
[----:B------:R-:W-:Y:S01]  /*cf50*/  FSEL R10, R162, -INF , !P4 ;  /* 0xff800000a20a7808 */ /* 0x000fe20006000000 */
[----:B-1----:R-:W4:Y:S01]  /*cf60*/  LDL.LU R80, [R1+0x1c] ;  /* 0x00001c0001507983 */ /* 0x002f220000300800 */
[----:B------:R-:W-:Y:S02]  /*cf70*/  FMNMX R6, R159, R6, !PT ;  /* 0x000000069f067209 */ /* 0x000fe40007800000 */
[----:B------:R-:W-:Y:S01]  /*cf80*/  IADD3 R7, R3, 0x20, RZ ;  /* 0x0000002003077810 */ /* 0x000fe20007ffe0ff */
[----:B------:R1:W-:Y:S01]  /*cf90*/  STL [R1+0x310], R81 ;  /* 0x0003105101007387 */ /* 0x0003e20000100800 */
[----:B------:R-:W-:Y:S02]  /*cfa0*/  LOP3.LUT R2, R2, 0xffffffbf, RZ, 0xc0, !PT ;  /* 0xffffffbf02027812 */ /* 0x000fe400078ec0ff */
[----:B------:R-:W-:-:S02]  /*cfb0*/  FSEL R16, R160, -INF , !P4 ;  /* 0xff800000a0107808 */ /* 0x000fc40006000000 */
[----:B------:R-:W-:Y:S02]  /*cfc0*/  FSEL R9, R163, -INF , !P6 ;  /* 0xff800000a3097808 */ /* 0x000fe40007000000 */
[----:B------:R-:W-:Y:S02]  /*cfd0*/  FMNMX R6, R10, R6, !PT ;  /* 0x000000060a067209 */ /* 0x000fe40007800000 */
[----:B------:R-:W-:Y:S01]  /*cfe0*/  ISETP.GE.AND P4, PT, R7, UR5, PT ;  /* 0x0000000507007c0c */ /* 0x000fe2000bf86270 */
[----:B-1----:R-:W4:Y:S01]  /*cff0*/  LDL.LU R81, [R1+0x28] ;  /* 0x0000280001517983 */ /* 0x002f220000300800 */
[----:B------:R-:W-:Y:S02]  /*d000*/  @P1 LOP3.LUT R2, R2, 0x40, RZ, 0xfc, !PT ;  /* 0x0000004002021812 */ /* 0x000fe400078efcff */
[----:B------:R-:W-:Y:S01]  /*d010*/  IADD3 R7, R3, 0x21, RZ ;  /* 0x0000002103077810 */ /* 0x000fe20007ffe0ff */
[----:B------:R1:W-:Y:S01]  /*d020*/  STL [R1+0x30c], R84 ;  /* 0x00030c5401007387 */ /* 0x0003e20000100800 */
[----:B------:R-:W-:-:S02]  /*d030*/  FSEL R166, R166, -INF , !P5 ;  /* 0xff800000a6a67808 */ /* 0x000fc40006800000 */
[----:B------:R-:W-:Y:S02]  /*d040*/  FMNMX R6, R9, R6, !PT ;  /* 0x0000000609067209 */ /* 0x000fe40007800000 */
[----:B------:R-:W-:Y:S02]  /*d050*/  LOP3.LUT R2, R2, 0xffffffdf, RZ, 0xc0, !PT ;  /* 0xffffffdf02027812 */ /* 0x000fe400078ec0ff */
[----:B------:R-:W-:Y:S02]  /*d060*/  ISETP.GE.AND P1, PT, R7, UR5, PT ;  /* 0x0000000507007c0c */ /* 0x000fe4000bf26270 */
[----:B------:R-:W-:Y:S01]  /*d070*/  IADD3 R7, R3, 0x28, RZ ;  /* 0x0000002803077810 */ /* 0x000fe20007ffe0ff */
[----:B-1----:R-:W4:Y:S01]  /*d080*/  LDL.LU R84, [R1+0x2c] ;  /* 0x00002c0001547983 */ /* 0x002f220000300800 */
[----:B------:R-:W-:Y:S02]  /*d090*/  FSEL R167, R167, -INF , !P3 ;  /* 0xff800000a7a77808 */ /* 0x000fe40005800000 */
[----:B------:R-:W-:Y:S01]  /*d0a0*/  FMNMX R6, R166, R6, !PT ;  /* 0x00000006a6067209 */ /* 0x000fe20007800000 */
[----:B------:R1:W-:Y:S01]  /*d0b0*/  STL [R1+0x308], R85 ;  /* 0x0003085501007387 */ /* 0x0003e20000100800 */
[----:B------:R-:W-:-:S02]  /*d0c0*/  @P0 LOP3.LUT R2, R2, 0x20, RZ, 0xfc, !PT ;  /* 0x0000002002020812 */ /* 0x000fc400078efcff */
[----:B------:R-:W-:Y:S02]  /*d0d0*/  ISETP.GE.AND P0, PT, R7, UR5, PT ;  /* 0x0000000507007c0c */ /* 0x000fe4000bf06270 */
[----:B------:R-:W-:Y:S02]  /*d0e0*/  FSEL R170, R170, -INF , !P4 ;  /* 0xff800000aaaa7808 */ /* 0x000fe40006000000 */
[----:B------:R-:W-:Y:S02]  /*d0f0*/  IADD3 R7, R3, 0x29, RZ ;  /* 0x0000002903077810 */ /* 0x000fe40007ffe0ff */
[----:B------:R-:W-:Y:S01]  /*d100*/  FMNMX R6, R167, R6, !PT ;  /* 0x00000006a7067209 */ /* 0x000fe20007800000 */
[----:B-1----:R-:W4:Y:S01]  /*d110*/  LDL.LU R85, [R1+0x38] ;  /* 0x0000380001557983 */ /* 0x002f220000300800 */
[----:B------:R-:W-:Y:S02]  /*d120*/  FSEL R12, R165, -INF , !P3 ;  /* 0xff800000a50c7808 */ /* 0x000fe40005800000 */
[----:B------:R-:W-:Y:S01]  /*d130*/  ISETP.GE.AND P3, PT, R7, UR5, PT ;  /* 0x0000000507007c0c */ /* 0x000fe2000bf66270 */
[----:B------:R-:W-:Y:S01]  /*d140*/  VIADD R7, R3, 0x30 ;  /* 0x0000003003077836 */ /* 0x000fe20000000000 */
[----:B------:R-:W-:Y:S01]  /*d150*/  FSEL R171, R171, -INF , !P1 ;  /* 0xff800000abab7808 */ /* 0x000fe20004800000 */
[----:B------:R1:W-:Y:S01]  /*d160*/  STL [R1+0x304], R88 ;  /* 0x0003045801007387 */ /* 0x0003e20000100800 */
[----:B------:R-:W-:-:S02]  /*d170*/  FMNMX R6, R170, R6, !PT ;  /* 0x00000006aa067209 */ /* 0x000fc40007800000 */
[----:B------:R-:W-:Y:S02]  /*d180*/  LOP3.LUT R2, R2, 0xffffffef, RZ, 0xc0, !PT ;  /* 0xffffffef02027812 */ /* 0x000fe400078ec0ff */
[----:B------:R-:W-:Y:S02]  /*d190*/  FSEL R174, R174, -INF , !P0 ;  /* 0xff800000aeae7808 */ /* 0x000fe40004000000 */
[----:B------:R-:W-:Y:S02]  /*d1a0*/  FMNMX R6, R171, R6, !PT ;  /* 0x00000006ab067209 */ /* 0x000fe40007800000 */
[----:B------:R-:W-:Y:S01]  /*d1b0*/  @P2 LOP3.LUT R2, R2, 0x10, RZ, 0xfc, !PT ;  /* 0x0000001002022812 */ /* 0x000fe200078efcff */
[----:B-1----:R-:W4:Y:S01]  /*d1c0*/  LDL.LU R88, [R1+0x3c] ;  /* 0x00003c0001587983 */ /* 0x002f220000300800 */
[----:B------:R-:W-:Y:S02]  /*d1d0*/  ISETP.GE.AND P2, PT, R7, UR5, PT ;  /* 0x0000000507007c0c */ /* 0x000fe4000bf46270 */
[----:B------:R-:W-:Y:S01]  /*d1e0*/  IADD3 R7, R3, 0x31, RZ ;  /* 0x0000003103077810 */ /* 0x000fe20007ffe0ff */
[----:B------:R1:W-:Y:S01]  /*d1f0*/  STL [R1+0x300], R89 ;  /* 0x0003005901007387 */ /* 0x0003e20000100800 */
[----:B------:R-:W-:-:S02]  /*d200*/  FSEL R175, R175, -INF , !P3 ;  /* 0xff800000afaf7808 */ /* 0x000fc40005800000 */
[----:B------:R-:W-:Y:S02]  /*d210*/  FMNMX R6, R174, R6, !PT ;  /* 0x00000006ae067209 */ /* 0x000fe40007800000 */
[----:B------:R-:W-:Y:S02]  /*d220*/  FSEL R168, R168, -INF , !P4 ;  /* 0xff800000a8a87808 */ /* 0x000fe40006000000 */
[----:B------:R-:W-:Y:S02]  /*d230*/  ISETP.GE.AND P4, PT, R7, UR5, PT ;  /* 0x0000000507007c0c */ /* 0x000fe4000bf86270 */
[----:B------:R-:W-:Y:S01]  /*d240*/  FSEL R178, R178, -INF , !P2 ;  /* 0xff800000b2b27808 */ /* 0x000fe20005000000 */
[----:B-1----:R-:W4:Y:S01]  /*d250*/  LDL.LU R89, [R1+0x48] ;  /* 0x0000480001597983 */ /* 0x002f220000300800 */
[----:B------:R-:W-:Y:S02]  /*d260*/  FMNMX R6, R175, R6, !PT ;  /* 0x00000006af067209 */ /* 0x000fe40007800000 */
[----:B------:R-:W-:Y:S01]  /*d270*/  IADD3 R7, R3, 0x38, RZ ;  /* 0x0000003803077810 */ /* 0x000fe20007ffe0ff */
[----:B------:R1:W-:Y:S01]  /*d280*/  STL [R1+0x2fc], R92 ;  /* 0x0002fc5c01007387 */ /* 0x0003e20000100800 */
[----:B------:R-:W-:-:S02]  /*d290*/  FSEL R184, R164, -INF , !P5 ;  /* 0xff800000a4b87808 */ /* 0x000fc40006800000 */
[----:B------:R-:W-:Y:S02]  /*d2a0*/  FSEL R179, R179, -INF , !P4 ;  /* 0xff800000b3b37808 */ /* 0x000fe40006000000 */
[----:B------:R-:W-:Y:S02]  /*d2b0*/  FMNMX R6, R178, R6, !PT ;  /* 0x00000006b2067209 */ /* 0x000fe40007800000 */
[----:B------:R-:W-:Y:S02]  /*d2c0*/  IADD3 R8, R3, 0x39, RZ ;  /* 0x0000003903087810 */ /* 0x000fe40007ffe0ff */
[----:B------:R-:W-:Y:S01]  /*d2d0*/  ISETP.GE.AND P5, PT, R7, UR5, PT ;  /* 0x0000000507007c0c */ /* 0x000fe2000bfa6270 */
[----:B-1----:R-:W4:Y:S01]  /*d2e0*/  LDL.LU R92, [R1+0x4c] ;  /* 0x00004c00015c7983 */ /* 0x002f220000300800 */
[----:B------:R-:W-:Y:S02]  /*d2f0*/  FSEL R15, R161, -INF , !P6 ;  /* 0xff800000a10f7808 */ /* 0x000fe40007000000 */
[----:B------:R-:W-:Y:S01]  /*d300*/  FSEL R182, R182, -INF , !P5 ;  /* 0xff800000b6b67808 */ /* 0x000fe20006800000 */
[----:B------:R1:W-:Y:S01]  /*d310*/  STL [R1+0x2f8], R93 ;  /* 0x0002f85d01007387 */ /* 0x0003e20000100800 */
[----:B------:R-:W-:-:S02]  /*d320*/  FMNMX R6, R179, R6, !PT ;  /* 0x00000006b3067209 */ /* 0x000fc40007800000 */
[----:B------:R-:W-:Y:S02]  /*d330*/  ISETP.GE.AND P6, PT, R8, UR5, PT ;  /* 0x0000000508007c0c */ /* 0x000fe4000bfc6270 */
[----:B------:R-:W-:Y:S02]  /*d340*/  FMNMX R6, R182, R6, !PT ;  /* 0x00000006b6067209 */ /* 0x000fe40007800000 */
[----:B------:R-:W-:Y:S02]  /*d350*/  FSEL R183, R183, -INF , !P6 ;  /* 0xff800000b7b77808 */ /* 0x000fe40007000000 */
[----:B------:R-:W-:Y:S01]  /*d360*/  LOP3.LUT R2, R2, 0xffffff7f, RZ, 0xc0, !PT ;  /* 0xffffff7f02027812 */ /* 0x000fe200078ec0ff */
[----:B-1----:R-:W4:Y:S01]  /*d370*/  LDL.LU R93, [R1+0x58] ;  /* 0x00005800015d7983 */ /* 0x002f220000300800 */
[----:B------:R-:W-:Y:S02]  /*d380*/  FMNMX R6, R183, R6, !PT ;  /* 0x00000006b7067209 */ /* 0x000fe40007800000 */
[----:B------:R-:W-:Y:S01]  /*d390*/  @P1 LOP3.LUT R2, R2, 0x80, RZ, 0xfc, !PT ;  /* 0x0000008002021812 */ /* 0x000fe200078efcff */
[----:B------:R1:W-:Y:S04]  /*d3a0*/  STL [R1+0x2f4], R96 ;  /* 0x0002f46001007387 */ /* 0x0003e80000100800 */
[----:B------:R-:W1:Y:S01]  /*d3b0*/  SHFL.BFLY PT, R7, R6, 0x1, 0x1f ;  /* 0x0c201f0006077f89 */ /* 0x000e6200000e0000 */
[----:B------:R-:W-:-:S03]  /*d3c0*/  FSEL R173, R173, -INF , !P3 ;  /* 0xff800000adad7808 */ /* 0x000fc60005800000 */
[----:B-1----:R-:W4:Y:S04]  /*d3d0*/  LDL.LU R96, [R1+0x5c] ;  /* 0x00005c0001607983 */ /* 0x002f280000300800 */
[----:B------:R1:W-:Y:S04]  /*d3e0*/  STL [R1+0x2f0], R97 ;  /* 0x0002f06101007387 */ /* 0x0003e80000100800 */
[----:B-1----:R-:W4:Y:S01]  /*d3f0*/  LDL.LU R97, [R1+0x68] ;  /* 0x0000680001617983 */ /* 0x002f220000300800 */
[----:B------:R-:W-:-:S03]  /*d400*/  FMNMX R6, R6, R7, !PT ;  /* 0x0000000706067209 */ /* 0x000fc60007800000 */
[----:B------:R1:W-:Y:S04]  /*d410*/  STL [R1+0x2ec], R100 ;  /* 0x0002ec6401007387 */ /* 0x0003e80000100800 */
[----:B------:R-:W1:Y:S04]  /*d420*/  SHFL.BFLY PT, R7, R6, 0x2, 0x1f ;  /* 0x0c401f0006077f89 */ /* 0x000e6800000e0000 */
[----:B-1----:R-:W4:Y:S04]  /*d430*/  LDL.LU R100, [R1+0x6c] ;  /* 0x00006c0001647983 */ /* 0x002f280000300800 */
[----:B------:R1:W-:Y:S04]  /*d440*/  STL [R1+0x2e8], R101 ;  /* 0x0002e86501007387 */ /* 0x0003e80000100800 */
[----:B-1----:R-:W4:Y:S01]  /*d450*/  LDL.LU R101, [R1+0x78] ;  /* 0x0000780001657983 */ /* 0x002f220000300800 */
[----:B------:R-:W-:-:S03]  /*d460*/  FMNMX R6, R6, R7, !PT ;  /* 0x0000000706067209 */ /* 0x000fc60007800000 */
[----:B------:R1:W-:Y:S01]  /*d470*/  STL [R1+0x2e4], R104 ;  /* 0x0002e46801007387 */ /* 0x0003e20000100800 */
[----:B------:R-:W-:-:S04]  /*d480*/  FSETP.NEU.AND P1, PT, R6, -INF , PT ;  /* 0xff8000000600780b */ /* 0x000fc80003f2d000 */
[----:B------:R-:W-:Y:S01]  /*d490*/  FSEL R8, R6, RZ, P1 ;  /* 0x000000ff06087208 */ /* 0x000fe20000800000 */
[----:B-1----:R-:W4:Y:S04]  /*d4a0*/  LDL.LU R104, [R1+0x7c] ;  /* 0x00007c0001687983 */ /* 0x002f280000300800 */
[----:B------:R-:W-:Y:S01]  /*d4b0*/  FMUL R7, R8, UR6 ;  /* 0x0000000608077c20 */ /* 0x000fe20008400000 */
[----:B------:R1:W-:Y:S03]  /*d4c0*/  STL [R1+0x2e0], R105 ;  /* 0x0002e06901007387 */ /* 0x0003e60000100800 */
[----:B------:R-:W-:-:S05]  /*d4d0*/  FFMA R0, R0, UR6, -R7 ;  /* 0x0000000600007c23 */ /* 0x000fca0008000807 */
[C---:B------:R-:W-:Y:S01]  /*d4e0*/  FSETP.GEU.AND P3, PT, R0.reuse, -126, PT ;  /* 0xc2fc00000000780b */ /* 0x040fe20003f6e000 */
[----:B-1----:R-:W4:Y:S04]  /*d4f0*/  LDL.LU R105, [R1+0x88] ;  /* 0x0000880001697983 */ /* 0x002f280000300800 */
[----:B------:R1:W-:Y:S08]  /*d500*/  STL [R1+0x2dc], R108 ;  /* 0x0002dc6c01007387 */ /* 0x0003f00000100800 */
[----:B------:R-:W-:-:S04]  /*d510*/  @!P3 FMUL R0, R0, 0.5 ;  /* 0x3f0000000000b820 */ /* 0x000fc80000400000 */
[----:B------:R1:W1:Y:S02]  /*d520*/  MUFU.EX2 R165, R0 ;  /* 0x0000000000a57308 */ /* 0x0002640000000800 */
[----:B-1----:R-:W4:Y:S04]  /*d530*/  LDL.LU R108, [R1+0x8c] ;  /* 0x00008c00016c7983 */ /* 0x002f280000300800 */
[----:B------:R1:W-:Y:S01]  /*d540*/  STL [R1+0x2d8], R109 ;  /* 0x0002d86d01007387 */ /* 0x0003e20000100800 */
[----:B------:R-:W-:-:S03]  /*d550*/  FFMA R0, R155, UR6, -R7 ;  /* 0x000000069b007c23 */ /* 0x000fc60008000807 */
[----:B-1----:R-:W4:Y:S01]  /*d560*/  LDL.LU R109, [R1+0x98] ;  /* 0x00009800016d7983 */ /* 0x002f220000300800 */
[----:B------:R-:W-:Y:S01]  /*d570*/  @!P3 FMUL R165, R165, R165 ;  /* 0x000000a5a5a5b220 */ /* 0x000fe20000400000 */
[C---:B------:R-:W-:Y:S02]  /*d580*/  FSETP.GEU.AND P3, PT, R0.reuse, -126, PT ;  /* 0xc2fc00000000780b */ /* 0x040fe40003f6e000 */
[----:B------:R1:W-:Y:S04]  /*d590*/  STL [R1+0x2d4], R112 ;  /* 0x0002d47001007387 */ /* 0x0003e80000100800 */
[----:B-1----:R-:W4:Y:S07]  /*d5a0*/  LDL.LU R112, [R1+0x9c] ;  /* 0x00009c0001707983 */ /* 0x002f2e0000300800 */
[----:B------:R-:W-:Y:S01]  /*d5b0*/  @!P3 FMUL R0, R0, 0.5 ;  /* 0x3f0000000000b820 */ /* 0x000fe20000400000 */
[----:B------:R1:W-:Y:S03]  /*d5c0*/  STL [R1+0x2d0], R113 ;  /* 0x0002d07101007387 */ /* 0x0003e60000100800 */
[----:B------:R1:W2:Y:S02]  /*d5d0*/  MUFU.EX2 R164, R0 ;  /* 0x0000000000a47308 */ /* 0x0002a40000000800 */
[----:B-1----:R-:W4:Y:S01]  /*d5e0*/  LDL.LU R113, [R1+0xa8] ;  /* 0x0000a80001717983 */ /* 0x002f220000300800 */
[----:B------:R-:W-:-:S03]  /*d5f0*/  FFMA R0, R158, UR6, -R7 ;  /* 0x000000069e007c23 */ /* 0x000fc60008000807 */
[----:B------:R1:W-:Y:S01]  /*d600*/  STL [R1+0x2cc], R116 ;  /* 0x0002cc7401007387 */ /* 0x0003e20000100800 */
[----:B--2---:R-:W-:Y:S01]  /*d610*/  @!P3 FMUL R164, R164, R164 ;  /* 0x000000a4a4a4b220 */ /* 0x004fe20000400000 */
[C---:B------:R-:W-:Y:S02]  /*d620*/  FSETP.GEU.AND P3, PT, R0.reuse, -126, PT ;  /* 0xc2fc00000000780b */ /* 0x040fe40003f6e000 */
[----:B-1----:R-:W2:Y:S04]  /*d630*/  LDL.LU R116, [R1+0xac] ;  /* 0x0000ac0001747983 */ /* 0x002ea80000300800 */
[----:B------:R1:W-:Y:S07]  /*d640*/  STL [R1+0x2c8], R117 ;  /* 0x0002c87501007387 */ /* 0x0003ee0000100800 */
[----:B------:R-:W-:-:S04]  /*d650*/  @!P3 FMUL R0, R0, 0.5 ;  /* 0x3f0000000000b820 */ /* 0x000fc80000400000 */
[----:B------:R3:W3:Y:S01]  /*d660*/  MUFU.EX2 R163, R0 ;  /* 0x0000000000a37308 */ /* 0x0006e20000000800 */
[----:B-1----:R-:W2:Y:S04]  /*d670*/  LDL.LU R117, [R1+0xb8] ;  /* 0x0000b80001757983 */ /* 0x002ea80000300800 */
[----:B------:R1:W-:Y:S01]  /*d680*/  STL [R1+0x2c4], R5 ;  /* 0x0002c40501007387 */ /* 0x0003e20000100800 */
[----:B---3--:R-:W-:-:S03]  /*d690*/  FFMA R0, R159, UR6, -R7 ;  /* 0x000000069f007c23 */ /* 0x008fc60008000807 */
[----:B-1----:R-:W3:Y:S01]  /*d6a0*/  LDL.LU R5, [R1+0xbc] ;  /* 0x0000bc0001057983 */ /* 0x002ee20000300800 */
[----:B------:R-:W-:Y:S01]  /*d6b0*/  @!P3 FMUL R163, R163, R163 ;  /* 0x000000a3a3a3b220 */ /* 0x000fe20000400000 */
[C---:B------:R-:W-:Y:S02]  /*d6c0*/  FSETP.GEU.AND P3, PT, R0.reuse, -126, PT ;  /* 0xc2fc00000000780b */ /* 0x040fe40003f6e000 */
[----:B------:R1:W-:Y:S04]  /*d6d0*/  STL [R1+0x2c0], R4 ;  /* 0x0002c00401007387 */ /* 0x0003e80000100800 */
[----:B-1----:R-:W3:Y:S07]  /*d6e0*/  LDL.LU R4, [R1+0xc8] ;  /* 0x0000c80001047983 */ /* 0x002eee0000300800 */
[----:B------:R-:W-:Y:S01]  /*d6f0*/  @!P3 FMUL R0, R0, 0.5 ;  /* 0x3f0000000000b820 */ /* 0x000fe20000400000 */
[----:B------:R1:W-:Y:S03]  /*d700*/  STL [R1+0x2bc], R120 ;  /* 0x0002bc7801007387 */ /* 0x0003e60000100800 */
[----:B------:R1:W1:Y:S02]  /*d710*/  MUFU.EX2 R162, R0 ;  /* 0x0000000000a27308 */ /* 0x0002640000000800 */
[----:B-1----:R-:W3:Y:S01]  /*d720*/  LDL.LU R120, [R1+0xcc] ;  /* 0x0000cc0001787983 */ /* 0x002ee20000300800 */
[----:B------:R-:W-:-:S03]  /*d730*/  FFMA R0, R10, UR6, -R7 ;  /* 0x000000060a007c23 */ /* 0x000fc60008000807 */
[----:B------:R1:W-:Y:S01]  /*d740*/  STL [R1+0x2b8], R121 ;  /* 0x0002b87901007387 */ /* 0x0003e20000100800 */
[----:B------:R-:W-:Y:S01]  /*d750*/  @!P3 FMUL R162, R162, R162 ;  /* 0x000000a2a2a2b220 */ /* 0x000fe20000400000 */
[C---:B------:R-:W-:Y:S02]  /*d760*/  FSETP.GEU.AND P3, PT, R0.reuse, -126, PT ;  /* 0xc2fc00000000780b */ /* 0x040fe40003f6e000 */
[----:B-1----:R-:W3:Y:S04]  /*d770*/  LDL.LU R121, [R1+0xd8] ;  /* 0x0000d80001797983 */ /* 0x002ee80000300800 */
[----:B------:R1:W-:Y:S07]  /*d780*/  STL [R1+0x2b4], R124 ;  /* 0x0002b47c01007387 */ /* 0x0003ee0000100800 */
[----:B------:R-:W-:-:S04]  /*d790*/  @!P3 FMUL R0, R0, 0.5 ;  /* 0x3f0000000000b820 */ /* 0x000fc80000400000 */
[----:B------:R1:W1:Y:S02]  /*d7a0*/  MUFU.EX2 R161, R0 ;  /* 0x0000000000a17308 */ /* 0x0002640000000800 */
[----:B-1----:R-:W3:Y:S04]  /*d7b0*/  LDL.LU R124, [R1+0xdc] ;  /* 0x0000dc00017c7983 */ /* 0x002ee80000300800 */
[----:B------:R1:W-:Y:S01]  /*d7c0*/  STL [R1+0x2b0], R125 ;  /* 0x0002b07d01007387 */ /* 0x0003e20000100800 */
[----:B------:R-:W-:-:S03]  /*d7d0*/  FFMA R0, R9, UR6, -R7 ;  /* 0x0000000609007c23 */ /* 0x000fc60008000807 */
        /* <DEDUP_REMOVED lines=56> */
[----:B------:R4:W2:Y:S01]  /*db60*/  MUFU.EX2 R154, R0 ;  /* 0x00000000009a7308 */ /* 0x0008a20000000800 */
[----:B-1----:R-:W3:Y:S04]  /*db70*/  LDL.LU R200, [R1+0x158] ;  /* 0x0001580001c87983 */ /* 0x002ee80000300800 */
[----:B------:R1:W-:Y:S01]  /*db80*/  STL [R1+0x274], R199 ;  /* 0x000274c701007387 */ /* 0x0003e20000100800 */
[----:B----4-:R-:W-:-:S03]  /*db90*/  FFMA R0, R175, UR6, -R7 ;  /* 0x00000006af007c23 */ /* 0x010fc60008000807 */
[----:B-1----:R-:W4:Y:S01]  /*dba0*/  LDL.LU R199, [R1+0x15c] ;  /* 0x00015c0001c77983 */ /* 0x002f220000300800 */
[----:B--2---:R-:W-:Y:S01]  /*dbb0*/  @!P3 FMUL R154, R154, R154 ;  /* 0x0000009a9a9ab220 */ /* 0x004fe20000400000 */
[C---:B------:R-:W-:Y:S02]  /*dbc0*/  FSETP.GEU.AND P3, PT, R0.reuse, -126, PT ;  /* 0xc2fc00000000780b */ /* 0x040fe40003f6e000 */
[----:B------:R1:W-:Y:S04]  /*dbd0*/  STL [R1+0x270], R198 ;  /* 0x000270c601007387 */ /* 0x0003e80000100800 */
[----:B-1----:R-:W2:Y:S07]  /*dbe0*/  LDL.LU R198, [R1+0x168] ;  /* 0x0001680001c67983 */ /* 0x002eae0000300800 */
[----:B------:R-:W-:Y:S01]  /*dbf0*/  @!P3 FMUL R0, R0, 0.5 ;  /* 0x3f0000000000b820 */ /* 0x000fe20000400000 */
[----:B------:R1:W-:Y:S03]  /*dc00*/  STL [R1+0x26c], R197 ;  /* 0x00026cc501007387 */ /* 0x0003e60000100800 */
[----:B------:R1:W1:Y:S02]  /*dc10*/  MUFU.EX2 R155, R0 ;  /* 0x00000000009b7308 */ /* 0x0002640000000800 */
[----:B-1----:R-:W2:Y:S01]  /*dc20*/  LDL.LU R197, [R1+0x16c] ;  /* 0x00016c0001c57983 */ /* 0x002ea20000300800 */
[----:B------:R-:W-:-:S03]  /*dc30*/  FFMA R0, R178, UR6, -R7 ;  /* 0x00000006b2007c23 */ /* 0x000fc60008000807 */
[----:B------:R1:W-:Y:S01]  /*dc40*/  STL [R1+0x268], R196 ;  /* 0x000268c401007387 */ /* 0x0003e20000100800 */
[----:B------:R-:W-:Y:S01]  /*dc50*/  @!P3 FMUL R155, R155, R155 ;  /* 0x0000009b9b9bb220 */ /* 0x000fe20000400000 */
[C---:B------:R-:W-:Y:S02]  /*dc60*/  FSETP.GEU.AND P3, PT, R0.reuse, -126, PT ;  /* 0xc2fc00000000780b */ /* 0x040fe40003f6e000 */
[----:B-1----:R-:W2:Y:S04]  /*dc70*/  LDL.LU R196, [R1+0x178] ;  /* 0x0001780001c47983 */ /* 0x002ea80000300800 */
[----:B------:R1:W-:Y:S07]  /*dc80*/  STL [R1+0x264], R195 ;  /* 0x000264c301007387 */ /* 0x0003ee0000100800 */
[----:B------:R-:W-:-:S04]  /*dc90*/  @!P3 FMUL R0, R0, 0.5 ;  /* 0x3f0000000000b820 */ /* 0x000fc80000400000 */
[----:B------:R1:W1:Y:S02]  /*dca0*/  MUFU.EX2 R152, R0 ;  /* 0x0000000000987308 */ /* 0x0002640000000800 */
[----:B-1----:R-:W2:Y:S04]  /*dcb0*/  LDL.LU R195, [R1+0x17c] ;  /* 0x00017c0001c37983 */ /* 0x002ea80000300800 */
[----:B------:R1:W-:Y:S01]  /*dcc0*/  STL [R1+0x260], R194 ;  /* 0x000260c201007387 */ /* 0x0003e20000100800 */
[----:B------:R-:W-:-:S03]  /*dcd0*/  FFMA R0, R179, UR6, -R7 ;  /* 0x00000006b3007c23 */ /* 0x000fc60008000807 */
[----:B-1----:R-:W2:Y:S01]  /*dce0*/  LDL.LU R194, [R1+0x188] ;  /* 0x0001880001c27983 */ /* 0x002ea20000300800 */
[----:B------:R-:W-:Y:S01]  /*dcf0*/  @!P3 FMUL R152, R152, R152 ;  /* 0x000000989898b220 */ /* 0x000fe20000400000 */
        /* <DEDUP_REMOVED lines=31> */
[----:B------:R-:W-:-:S03]  /*def0*/  @!P3 FMUL R0, R0, 0.5 ;  /* 0x3f0000000000b820 */ /* 0x000fc60000400000 */
[----:B------:R-:W2:Y:S04]  /*df00*/  LDL.LU R228, [R1+0x120] ;  /* 0x0001200001e47983 */ /* 0x000ea80000300800 */
[----:B------:R-:W2:Y:S04]  /*df10*/  LDL.LU R227, [R1+0x124] ;  /* 0x0001240001e37983 */ /* 0x000ea80000300800 */
[----:B------:R-:W2:Y:S04]  /*df20*/  LDL.LU R226, [R1+0x130] ;  /* 0x0001300001e27983 */ /* 0x000ea80000300800 */
[----:B------:R-:W2:Y:S01]  /*df30*/  LDL.LU R225, [R1+0x134] ;  /* 0x0001340001e17983 */ /* 0x000ea20000300800 */
[----:B------:R1:W1:Y:S03]  /*df40*/  MUFU.EX2 R23, R0 ;  /* 0x0000000000177308 */ /* 0x0002660000000800 */
[----:B------:R-:W2:Y:S04]  /*df50*/  LDL.LU R224, [R1+0x140] ;  /* 0x0001400001e07983 */ /* 0x000ea80000300800 */
[----:B------:R-:W2:Y:S01]  /*df60*/  LDL.LU R223, [R1+0x144] ;  /* 0x0001440001df7983 */ /* 0x000ea20000300800 */
[----:B------:R-:W-:-:S01]  /*df70*/  FADD R7, R161, R152 ;  /* 0x00000098a1077221 */ /* 0x000fc20000000000 */
[----:B-1----:R-:W-:-:S02]  /*df80*/  FADD R0, -R8, R11 ;  /* 0x0000000b08007221 */ /* 0x002fc40000000100 */
[----:B------:R-:W2:Y:S01]  /*df90*/  LDL.LU R222, [R1+0x150] ;  /* 0x0001500001de7983 */ /* 0x000ea20000300800 */
[----:B------:R-:W-:-:S03]  /*dfa0*/  FADD R8, R165, R156 ;  /* 0x0000009ca5087221 */ /* 0x000fc60000000000 */
        /* <DEDUP_REMOVED lines=22> */
[----:B------:R-:W-:-:S03]  /*e110*/  @!P3 FMUL R23, R23, R23 ;  /* 0x000000171717b220 */ /* 0x000fc60000400000 */
        /* <DEDUP_REMOVED lines=8> */
[----:B------:R-:W2:Y:S01]  /*e1a0*/  LDL.LU R201, [R1+0x1f4] ;  /* 0x0001f40001c97983 */ /* 0x000ea20000300800 */
[----:B------:R-:W-:Y:S02]  /*e1b0*/  LOP3.LUT P1, RZ, R2, 0x80, RZ, 0xc0, !PT ;  /* 0x0000008002ff7812 */ /* 0x000fe4000782c0ff */
[----:B------:R-:W-:Y:S01]  /*e1c0*/  FSEL R172, R172, -INF , !P0 ;  /* 0xff800000acac7808 */ /* 0x000fe20004000000 */
[----:B------:R-:W2:Y:S01]  /*e1d0*/  LDL.LU R166, [R1+0x1e8] ;  /* 0x0001e80001a67983 */ /* 0x000ea20000300800 */
[----:B------:R-:W-:-:S01]  /*e1e0*/  FADD R7, R8, R7 ;  /* 0x0000000708077221 */ /* 0x000fc20000000000 */
[----:B------:R-:W-:Y:S01]  /*e1f0*/  FMUL R0, R0, UR6 ;  /* 0x0000000600007c20 */ /* 0x000fe20008400000 */
[----:B------:R-:W-:Y:S01]  /*e200*/  FSEL R169, R169, -INF , !P1 ;  /* 0xff800000a9a97808 */ /* 0x000fe20004800000 */
[----:B------:R-:W2:Y:S01]  /*e210*/  LDL.LU R167, [R1+0x1dc] ;  /* 0x0001dc0001a77983 */ /* 0x000ea20000300800 */
[----:B------:R-:W-:-:S01]  /*e220*/  FADD R7, R9, R7 ;  /* 0x0000000709077221 */ /* 0x000fc20000000000 */
[----:B------:R-:W-:-:S02]  /*e230*/  FSEL R176, R176, -INF , !P2 ;  /* 0xff800000b0b07808 */ /* 0x000fc40005000000 */
[----:B------:R-:W2:Y:S01]  /*e240*/  LDL.LU R170, [R1+0x1d8] ;  /* 0x0001d80001aa7983 */ /* 0x000ea20000300800 */
[----:B------:R-:W-:Y:S02]  /*e250*/  FSETP.GEU.AND P3, PT, R0, -126, PT ;  /* 0xc2fc00000000780b */ /* 0x000fe40003f6e000 */
[----:B------:R-:W-:Y:S01]  /*e260*/  FSEL R177, R177, -INF , !P4 ;  /* 0xff800000b1b17808 */ /* 0x000fe20006000000 */
[----:B------:R-:W2:Y:S01]  /*e270*/  LDL.LU R171, [R1+0xe0] ;  /* 0x0000e00001ab7983 */ /* 0x000ea20000300800 */
[----:B------:R-:W-:Y:S02]  /*e280*/  FSEL R180, R180, -INF , !P5 ;  /* 0xff800000b4b47808 */ /* 0x000fe40006800000 */
[----:B------:R-:W-:Y:S01]  /*e290*/  FSEL R181, R181, -INF , !P6 ;  /* 0xff800000b5b57808 */ /* 0x000fe20007000000 */
[----:B------:R-:W2:Y:S01]  /*e2a0*/  LDL.LU R174, [R1+0xd4] ;  /* 0x0000d40001ae7983 */ /* 0x000ea20000300800 */
[C---:B------:R-:W-:Y:S02]  /*e2b0*/  LOP3.LUT P1, RZ, R2.reuse, 0x40, RZ, 0xc0, !PT ;  /* 0x0000004002ff7812 */ /* 0x040fe4000782c0ff */
[----:B------:R-:W-:Y:S01]  /*e2c0*/  LOP3.LUT P0, RZ, R2, 0x20, RZ, 0xc0, !PT ;  /* 0x0000002002ff7812 */ /* 0x000fe2000780c0ff */
        /* <DEDUP_REMOVED lines=8> */
[----:B------:R-:W2:Y:S04]  /*e350*/  LDL.LU R9, [R1+0x1bc] ;  /* 0x0001bc0001097983 */ /* 0x000ea80000300800 */
[----:B------:R-:W2:Y:S01]  /*e360*/  LDL.LU R10, [R1+0x1b8] ;  /* 0x0001b800010a7983 */ /* 0x000ea20000300800 */
[----:B------:R-:W-:-:S06]  /*e370*/  @!P3 FMUL R0, R0, 0.5 ;  /* 0x3f0000000000b820 */ /* 0x000fcc0000400000 */
[----:B------:R-:W1:Y:S02]  /*e380*/  MUFU.EX2 R0, R0 ;  /* 0x0000000000007308 */ /* 0x000e640000000800 */
[----:B-1----:R-:W-:-:S04]  /*e390*/  @!P3 FMUL R0, R0, R0 ;  /* 0x000000000000b220 */ /* 0x002fc80000400000 */
        /* <DEDUP_REMOVED lines=23> */
[-C--:B---3--:R-:W-:Y:S01]  /*e510*/  FMUL R5, R5, R0.reuse ;  /* 0x0000000005057220 */ /* 0x088fe20000400000 */
        /* <DEDUP_REMOVED lines=19> */
[-C--:B----4-:R-:W-:Y:S01]  /*e650*/  FMUL R199, R199, R0.reuse ;  /* 0x00000000c7c77220 */ /* 0x090fe20000400000 */
[-C--:B--2---:R-:W-:Y:S01]  /*e660*/  FMUL R198, R198, R0.reuse ;  /* 0x00000000c6c67220 */ /* 0x084fe20000400000 */
        /* <DEDUP_REMOVED lines=77> */
[----:B------:R1:W-:Y:S04]  /*eb40*/  STL [R1+0x8], R73 ;  /* 0x0000084901007387 */ /* 0x0003e80000100800 */
[----:B-1----:R-:W2:Y:S04]  /*eb50*/  LDL.LU R73, [R1+0x320] ;  /* 0x0003200001497983 */ /* 0x002ea80000300800 */
[----:B------:R1:W-:Y:S04]  /*eb60*/  STL [R1+0xc], R76 ;  /* 0x00000c4c01007387 */ /* 0x0003e80000100800 */
[----:B-1----:R-:W3:Y:S04]  /*eb70*/  LDL.LU R76, [R1+0x31c] ;  /* 0x00031c00014c7983 */ /* 0x002ee80000300800 */
[----:B------:R1:W-:Y:S04]  /*eb80*/  STL [R1+0x18], R77 ;  /* 0x0000184d01007387 */ /* 0x0003e80000100800 */
[----:B-1----:R-:W4:Y:S04]  /*eb90*/  LDL.LU R77, [R1+0x318] ;  /* 0x00031800014d7983 */ /* 0x002f280000300800 */
[----:B------:R1:W-:Y:S04]  /*eba0*/  STL [R1+0x1c], R80 ;  /* 0x00001c5001007387 */ /* 0x0003e80000100800 */
[----:B-1----:R-:W4:Y:S04]  /*ebb0*/  LDL.LU R80, [R1+0x314] ;  /* 0x0003140001507983 */ /* 0x002f280000300800 */
[----:B------:R1:W-:Y:S04]  /*ebc0*/  STL [R1+0x28], R81 ;  /* 0x0000285101007387 */ /* 0x0003e80000100800 */
[----:B-1----:R-:W4:Y:S04]  /*ebd0*/  LDL.LU R81, [R1+0x310] ;  /* 0x0003100001517983 */ /* 0x002f280000300800 */
[----:B------:R1:W-:Y:S04]  /*ebe0*/  STL [R1+0x2c], R84 ;  /* 0x00002c5401007387 */ /* 0x0003e80000100800 */
[----:B-1----:R-:W4:Y:S01]  /*ebf0*/  LDL.LU R84, [R1+0x30c] ;  /* 0x00030c0001547983 */ /* 0x002f220000300800 */
[-C--:B------:R-:W-:Y:S01]  /*ec00*/  FMUL R166, R166, R0.reuse ;  /* 0x00000000a6a67220 */ /* 0x080fe20000400000 */
[-C--:B------:R-:W-:Y:S01]  /*ec10*/  FMUL R167, R167, R0.reuse ;  /* 0x00000000a7a77220 */ /* 0x080fe20000400000 */
[-C--:B------:R-:W-:Y:S01]  /*ec20*/  FMUL R170, R170, R0.reuse ;  /* 0x00000000aaaa7220 */ /* 0x080fe20000400000 */
[----:B------:R1:W-:Y:S04]  /*ec30*/  STL [R1+0x38], R85 ;  /* 0x0000385501007387 */ /* 0x0003e80000100800 */
[----:B-1----:R-:W4:Y:S01]  /*ec40*/  LDL.LU R85, [R1+0x308] ;  /* 0x0003080001557983 */ /* 0x002f220000300800 */
[-C--:B------:R-:W-:Y:S01]  /*ec50*/  FMUL R11, R11, R0.reuse ;  /* 0x000000000b0b7220 */ /* 0x080fe20000400000 */
[-C--:B------:R-:W-:Y:S01]  /*ec60*/  FMUL R8, R8, R0.reuse ;  /* 0x0000000008087220 */ /* 0x080fe20000400000 */
[-C--:B------:R-:W-:Y:S01]  /*ec70*/  FMUL R9, R9, R0.reuse ;  /* 0x0000000009097220 */ /* 0x080fe20000400000 */
[----:B------:R-:W-:Y:S01]  /*ec80*/  FMUL R10, R10, R0 ;  /* 0x000000000a0a7220 */ /* 0x000fe20000400000 */
[----:B------:R-:W-:-:S04]  /*ec90*/  FMNMX R0, R18, R185, !PT ;  /* 0x000000b912007209 */ /* 0x000fc80007800000 */
[----:B------:R-:W-:-:S04]  /*eca0*/  FMNMX R0, R17, R0, !PT ;  /* 0x0000000011007209 */ /* 0x000fc80007800000 */
[----:B------:R-:W-:-:S04]  /*ecb0*/  FMNMX R0, R14, R0, !PT ;  /* 0x000000000e007209 */ /* 0x000fc80007800000 */
[----:B------:R-:W-:-:S04]  /*ecc0*/  FMNMX R0, R13, R0, !PT ;  /* 0x000000000d007209 */ /* 0x000fc80007800000 */
[----:B------:R-:W-:-:S04]  /*ecd0*/  FMNMX R0, R16, R0, !PT ;  /* 0x0000000010007209 */ /* 0x000fc80007800000 */
[----:B------:R-:W-:Y:S01]  /*ece0*/  FMNMX R0, R15, R0, !PT ;  /* 0x000000000f007209 */ /* 0x000fe20007800000 */
[----:B------:R1:W-:Y:S03]  /*ecf0*/  STL [R1+0x3c], R88 ;  /* 0x00003c5801007387 */ /* 0x0003e60000100800 */
[----:B------:R-:W-:-:S04]  /*ed00*/  FMNMX R0, R184, R0, !PT ;  /* 0x00000000b8007209 */ /* 0x000fc80007800000 */
[----:B------:R-:W-:Y:S01]  /*ed10*/  FMNMX R0, R12, R0, !PT ;  /* 0x000000000c007209 */ /* 0x000fe20007800000 */
[----:B-1----:R-:W4:Y:S04]  /*ed20*/  LDL.LU R88, [R1+0x304] ;  /* 0x0003040001587983 */ /* 0x002f280000300800 */
[----:B------:R1:W-:Y:S01]  /*ed30*/  STL [R1+0x48], R89 ;  /* 0x0000485901007387 */ /* 0x0003e20000100800 */
[----:B------:R-:W-:-:S03]  /*ed40*/  FMNMX R0, R168, R0, !PT ;  /* 0x00000000a8007209 */ /* 0x000fc60007800000 */
[----:B-1----:R-:W4:Y:S04]  /*ed50*/  LDL.LU R89, [R1+0x300] ;  /* 0x0003000001597983 */ /* 0x002f280000300800 */
[----:B------:R1:W-:Y:S01]  /*ed60*/  STL [R1+0x4c], R92 ;  /* 0x00004c5c01007387 */ /* 0x0003e20000100800 */
[----:B------:R-:W-:-:S03]  /*ed70*/  FMNMX R0, R169, R0, !PT ;  /* 0x00000000a9007209 */ /* 0x000fc60007800000 */
[----:B-1----:R-:W4:Y:S04]  /*ed80*/  LDL.LU R92, [R1+0x2fc] ;  /* 0x0002fc00015c7983 */ /* 0x002f280000300800 */
[----:B------:R1:W-:Y:S01]  /*ed90*/  STL [R1+0x58], R93 ;  /* 0x0000585d01007387 */ /* 0x0003e20000100800 */
[----:B------:R-:W-:-:S03]  /*eda0*/  FMNMX R0, R172, R0, !PT ;  /* 0x00000000ac007209 */ /* 0x000fc60007800000 */
[----:B-1----:R-:W4:Y:S04]  /*edb0*/  LDL.LU R93, [R1+0x2f8] ;  /* 0x0002f800015d7983 */ /* 0x002f280000300800 */
[----:B------:R1:W-:Y:S04]  /*edc0*/  STL [R1+0x5c], R96 ;  /* 0x00005c6001007387 */ /* 0x0003e80000100800 */
        /* <DEDUP_REMOVED lines=26> */
[----:B------:R1:W-:Y:S04]  /*ef70*/  STL [R1+0xb8], R117 ;  /* 0x0000b87501007387 */ /* 0x0003e80000100800 */
[----:B-1----:R-:W4:Y:S04]  /*ef80*/  LDL.LU R117, [R1+0x2c8] ;  /* 0x0002c80001757983 */ /* 0x002f280000300800 */
[----:B------:R1:W-:Y:S04]  /*ef90*/  STL [R1+0xbc], R5 ;  /* 0x0000bc0501007387 */ /* 0x0003e80000100800 */
[----:B-1----:R-:W2:Y:S04]  /*efa0*/  LDL.LU R5, [R1+0x2c4] ;  /* 0x0002c40001057983 */ /* 0x002ea80000300800 */
[----:B------:R1:W-:Y:S04]  /*efb0*/  STL [R1+0xc8], R4 ;  /* 0x0000c80401007387 */ /* 0x0003e80000100800 */
[----:B------:R-:W3:Y:S04]  /*efc0*/  SHFL.BFLY PT, R0, R7, 0x1, 0x1f ;  /* 0x0c201f0007007f89 */ /* 0x000ee800000e0000 */
[----:B-1----:R-:W4:Y:S04]  /*efd0*/  LDL.LU R4, [R1+0x2c0] ;  /* 0x0002c00001047983 */ /* 0x002f280000300800 */
[----:B------:R1:W-:Y:S04]  /*efe0*/  STL [R1+0xcc], R120 ;  /* 0x0000cc7801007387 */ /* 0x0003e80000100800 */
[----:B-1----:R-:W2:Y:S04]  /*eff0*/  LDL.LU R120, [R1+0x2bc] ;  /* 0x0002bc0001787983 */ /* 0x002ea80000300800 */
        /* <DEDUP_REMOVED lines=16> */
[----:B------:R1:W-:Y:S01]  /*f100*/  STL [R1+0x118], R137 ;  /* 0x0001188901007387 */ /* 0x0003e20000100800 */
[----:B---3--:R-:W-:-:S03]  /*f110*/  FMNMX R7, R7, R0, !PT ;  /* 0x0000000007077209 */ /* 0x008fc60007800000 */
[----:B-1----:R-:W3:Y:S04]  /*f120*/  LDL.LU R137, [R1+0x298] ;  /* 0x0002980001897983 */ /* 0x002ee80000300800 */
[----:B------:R1:W-:Y:S04]  /*f130*/  STL [R1+0x11c], R140 ;  /* 0x00011c8c01007387 */ /* 0x0003e80000100800 */
[----:B-1----:R-:W3:Y:S04]  /*f140*/  LDL.LU R140, [R1+0x294] ;  /* 0x00029400018c7983 */ /* 0x002ee80000300800 */
[----:B------:R1:W-:Y:S04]  /*f150*/  STL [R1+0x128], R141 ;  /* 0x0001288d01007387 */ /* 0x0003e80000100800 */
[----:B-1----:R-:W3:Y:S04]  /*f160*/  LDL.LU R141, [R1+0x290] ;  /* 0x00029000018d7983 */ /* 0x002ee80000300800 */
[----:B------:R1:W-:Y:S04]  /*f170*/  STL [R1+0x12c], R144 ;  /* 0x00012c9001007387 */ /* 0x0003e80000100800 */
[----:B-1----:R-:W3:Y:S04]  /*f180*/  LDL.LU R144, [R1+0x28c] ;  /* 0x00028c0001907983 */ /* 0x002ee80000300800 */
[----:B------:R1:W-:Y:S04]  /*f190*/  STL [R1+0x138], R145 ;  /* 0x0001389101007387 */ /* 0x0003e80000100800 */
[----:B------:R-:W4:Y:S04]  /*f1a0*/  SHFL.BFLY PT, R0, R7, 0x2, 0x1f ;  /* 0x0c401f0007007f89 */ /* 0x000f2800000e0000 */
        /* <DEDUP_REMOVED lines=8> */
[----:B-1----:R1:W5:Y:S04]  /*f230*/  LDL.LU R200, [R1+0x278] ;  /* 0x0002780001c87983 */ /* 0x0023680000300800 */
[----:B------:R1:W-:Y:S04]  /*f240*/  STL [R1+0x15c], R199 ;  /* 0x00015cc701007387 */ /* 0x0003e80000100800 */
[----:B-1----:R1:W5:Y:S04]  /*f250*/  LDL.LU R199, [R1+0x274] ;  /* 0x0002740001c77983 */ /* 0x0023680000300800 */
[----:B------:R1:W-:Y:S04]  /*f260*/  STL [R1+0x168], R198 ;  /* 0x000168c601007387 */ /* 0x0003e80000100800 */
[----:B-1----:R1:W5:Y:S04]  /*f270*/  LDL.LU R198, [R1+0x270] ;  /* 0x0002700001c67983 */ /* 0x0023680000300800 */
[----:B------:R1:W-:Y:S04]  /*f280*/  STL [R1+0x16c], R197 ;  /* 0x00016cc501007387 */ /* 0x0003e80000100800 */
[----:B-1----:R1:W5:Y:S04]  /*f290*/  LDL.LU R197, [R1+0x26c] ;  /* 0x00026c0001c57983 */ /* 0x0023680000300800 */
[----:B------:R4:W-:Y:S04]  /*f2a0*/  STL [R1+0x178], R196 ;  /* 0x000178c401007387 */ /* 0x0009e80000100800 */
[----:B----4-:R1:W5:Y:S04]  /*f2b0*/  LDL.LU R196, [R1+0x268] ;  /* 0x0002680001c47983 */ /* 0x0103680000300800 */
[----:B------:R4:W-:Y:S04]  /*f2c0*/  STL [R1+0x17c], R195 ;  /* 0x00017cc301007387 */ /* 0x0009e80000100800 */
[----:B----4-:R1:W5:Y:S04]  /*f2d0*/  LDL.LU R195, [R1+0x264] ;  /* 0x0002640001c37983 */ /* 0x0103680000300800 */
[----:B------:R4:W-:Y:S04]  /*f2e0*/  STL [R1+0x188], R194 ;  /* 0x000188c201007387 */ /* 0x0009e80000100800 */
[----:B----4-:R1:W5:Y:S04]  /*f2f0*/  LDL.LU R194, [R1+0x260] ;  /* 0x0002600001c27983 */ /* 0x0103680000300800 */
[----:B------:R4:W-:Y:S01]  /*f300*/  STL [R1+0x18c], R193 ;  /* 0x00018cc101007387 */ /* 0x0009e20000100800 */
[----:B------:R-:W-:-:S03]  /*f310*/  FMNMX R7, R7, R0, !PT ;  /* 0x0000000007077209 */ /* 0x000fc60007800000 */
[----:B----4-:R1:W5:Y:S04]  /*f320*/  LDL.LU R193, [R1+0x25c] ;  /* 0x00025c0001c17983 */ /* 0x0103680000300800 */
[----:B------:R4:W-:Y:S04]  /*f330*/  STL [R1+0x198], R192 ;  /* 0x000198c001007387 */ /* 0x0009e80000100800 */
[----:B----4-:R1:W5:Y:S04]  /*f340*/  LDL.LU R192, [R1+0x258] ;  /* 0x0002580001c07983 */ /* 0x0103680000300800 */
[----:B------:R4:W-:Y:S01]  /*f350*/  STL [R1+0x19c], R191 ;  /* 0x00019cbf01007387 */ /* 0x0009e20000100800 */
[----:B------:R-:W-:-:S03]  /*f360*/  FSETP.NEU.AND P3, PT, R7, -INF , PT ;  /* 0xff8000000700780b */ /* 0x000fc60003f6d000 */
[----:B----4-:R1:W5:Y:S04]  /*f370*/  LDL.LU R191, [R1+0x254] ;  /* 0x0002540001bf7983 */ /* 0x0103680000300800 */
[----:B------:R4:W-:Y:S04]  /*f380*/  STL [R1+0x1a8], R190 ;  /* 0x0001a8be01007387 */ /* 0x0009e80000100800 */
[----:B----4-:R1:W5:Y:S04]  /*f390*/  LDL.LU R190, [R1+0x250] ;  /* 0x0002500001be7983 */ /* 0x0103680000300800 */
[----:B------:R4:W-:Y:S04]  /*f3a0*/  STL [R1+0x1ac], R186 ;  /* 0x0001acba01007387 */ /* 0x0009e80000100800 */
[----:B----4-:R1:W5:Y:S04]  /*f3b0*/  LDL.LU R186, [R1+0x24c] ;  /* 0x00024c0001ba7983 */ /* 0x0103680000300800 */
[----:B------:R-:W-:Y:S04]  /*f3c0*/  STL [R1+0x1b8], R10 ;  /* 0x0001b80a01007387 */ /* 0x000fe80000100800 */
[----:B------:R-:W-:Y:S04]  /*f3d0*/  STL [R1+0x1bc], R9 ;  /* 0x0001bc0901007387 */ /* 0x000fe80000100800 */
[----:B------:R-:W-:Y:S04]  /*f3e0*/  STL [R1+0x1c8], R8 ;  /* 0x0001c80801007387 */ /* 0x000fe80000100800 */
[----:B------:R-:W-:Y:S04]  /*f3f0*/  STL [R1+0x1cc], R11 ;  /* 0x0001cc0b01007387 */ /* 0x000fe80000100800 */
[----:B------:R-:W-:Y:S04]  /*f400*/  STL [R1+0x1d8], R170 ;  /* 0x0001d8aa01007387 */ /* 0x000fe80000100800 */
[----:B------:R-:W-:Y:S04]  /*f410*/  STL [R1+0x1dc], R167 ;  /* 0x0001dca701007387 */ /* 0x000fe80000100800 */
[----:B------:R4:W-:Y:S01]  /*f420*/  STL [R1+0x1e8], R166 ;  /* 0x0001e8a601007387 */ /* 0x0009e20000100800 */
[----:B------:R-:W-:-:S02]  /*f430*/  LOP3.LUT P2, RZ, R2, 0x10, RZ, 0xc0, !PT ;  /* 0x0000001002ff7812 */ /* 0x000fc4000784c0ff */
[----:B----4-:R-:W-:-:S05]  /*f440*/  FSEL R166, R7, RZ, P3 ;  /* 0x000000ff07a67208 */ /* 0x010fca0001800000 */
        /* <DEDUP_REMOVED lines=8> */
[----:B------:R-:W-:Y:S01]  /*f4d0*/  FSETP.GEU.AND P6, PT, R8, -126, PT ;  /* 0xc2fc00000800780b */ /* 0x000fe20003fce000 */
[----:B------:R-:W-:Y:S04]  /*f4e0*/  STL [R1+0x1ec], R21 ;  /* 0x0001ec1501007387 */ /* 0x000fe80000100800 */
[----:B------:R-:W-:Y:S02]  /*f4f0*/  STL [R1+0x1f8], R20 ;  /* 0x0001f81401007387 */ /* 0x000fe40000100800 */
[----:B------:R-:W-:-:S02]  /*f500*/  @!P3 FMUL R2, R2, 0.5 ;  /* 0x3f0000000202b820 */ /* 0x000fc40000400000 */
[----:B------:R4:W-:Y:S01]  /*f510*/  STL [R1+0x1fc], R19 ;  /* 0x0001fc1301007387 */ /* 0x0009e20000100800 */
[----:B------:R-:W-:Y:S01]  /*f520*/  @!P4 FMUL R10, R10, 0.5 ;  /* 0x3f0000000a0ac820 */ /* 0x000fe20000400000 */
[----:B------:R-:W-:Y:S02]  /*f530*/  @!P5 FMUL R9, R9, 0.5 ;  /* 0x3f0000000909d820 */ /* 0x000fe40000400000 */
[----:B------:R-:W-:Y:S01]  /*f540*/  @!P6 FMUL R8, R8, 0.5 ;  /* 0x3f0000000808e820 */ /* 0x000fe20000400000 */
[----:B------:R-:W-:Y:S08]  /*f550*/  MUFU.EX2 R18, R10 ;  /* 0x0000000a00127308 */ /* 0x000ff00000000800 */
[----:B----4-:R4:W1:Y:S08]  /*f560*/  MUFU.EX2 R19, R2 ;  /* 0x0000000200137308 */ /* 0x0108700000000800 */
[----:B------:R2:W2:Y:S08]  /*f570*/  MUFU.EX2 R21, R9 ;  /* 0x0000000900157308 */ /* 0x0004b00000000800 */
[----:B------:R2:W2:Y:S01]  /*f580*/  MUFU.EX2 R20, R8 ;  /* 0x0000000800147308 */ /* 0x0004a20000000800 */
[----:B----4-:R-:W-:-:S01]  /*f590*/  FFMA R2, R12, UR6, -R0 ;  /* 0x000000060c027c23 */ /* 0x010fc20008000800 */
[--C-:B------:R-:W-:Y:S01]  /*f5a0*/  FFMA R10, R168, UR6, -R0.reuse ;  /* 0x00000006a80a7c23 */ /* 0x100fe20008000800 */
[----:B-1----:R-:W-:Y:S01]  /*f5b0*/  @!P3 FMUL R19, R19, R19 ;  /* 0x000000131313b220 */ /* 0x002fe20000400000 */
[----:B--2---:R-:W-:-:S02]  /*f5c0*/  FFMA R9, R16, UR6, -R0 ;  /* 0x0000000610097c23 */ /* 0x004fc40008000800 */
[----:B------:R-:W-:Y:S01]  /*f5d0*/  FSETP.GEU.AND P3, PT, R2, -126, PT ;  /* 0xc2fc00000200780b */ /* 0x000fe20003f6e000 */
[----:B------:R-:W-:Y:S01]  /*f5e0*/  @!P4 FMUL R18, R18, R18 ;  /* 0x000000121212c220 */ /* 0x000fe20000400000 */
[----:B------:R-:W-:-:S01]  /*f5f0*/  FFMA R8, R15, UR6, -R0 ;  /* 0x000000060f087c23 */ /* 0x000fc20008000800 */
[----:B------:R-:W-:Y:S01]  /*f600*/  FSETP.GEU.AND P4, PT, R10, -126, PT ;  /* 0xc2fc00000a00780b */ /* 0x000fe20003f8e000 */
[----:B------:R-:W-:Y:S01]  /*f610*/  @!P5 FMUL R21, R21, R21 ;  /* 0x000000151515d220 */ /* 0x000fe20000400000 */
[----:B------:R-:W-:Y:S01]  /*f620*/  FSETP.GEU.AND P5, PT, R9, -126, PT ;  /* 0xc2fc00000900780b */ /* 0x000fe20003fae000 */
[----:B------:R-:W-:Y:S01]  /*f630*/  @!P6 FMUL R20, R20, R20 ;  /* 0x000000141414e220 */ /* 0x000fe20000400000 */
[----:B------:R-:W-:-:S06]  /*f640*/  FSETP.GEU.AND P6, PT, R8, -126, PT ;  /* 0xc2fc00000800780b */ /* 0x000fcc0003fce000 */
[----:B------:R-:W-:-:S03]  /*f650*/  @!P3 FMUL R2, R2, 0.5 ;  /* 0x3f0000000202b820 */ /* 0x000fc60000400000 */
[----:B------:R-:W-:Y:S01]  /*f660*/  @!P4 FMUL R10, R10, 0.5 ;  /* 0x3f0000000a0ac820 */ /* 0x000fe20000400000 */
[----:B------:R1:W2:Y:S01]  /*f670*/  MUFU.EX2 R15, R2 ;  /* 0x00000002000f7308 */ /* 0x0002a20000000800 */
[----:B------:R-:W-:Y:S02]  /*f680*/  @!P5 FMUL R9, R9, 0.5 ;  /* 0x3f0000000909d820 */ /* 0x000fe40000400000 */
[----:B------:R-:W-:-:S05]  /*f690*/  @!P6 FMUL R8, R8, 0.5 ;  /* 0x3f0000000808e820 */ /* 0x000fca0000400000 */
[----:B------:R4:W3:Y:S08]  /*f6a0*/  MUFU.EX2 R14, R10 ;  /* 0x0000000a000e7308 */ /* 0x0008f00000000800 */
[----:B------:R3:W3:Y:S08]  /*f6b0*/  MUFU.EX2 R17, R9 ;  /* 0x0000000900117308 */ /* 0x0006f00000000800 */
[----:B------:R3:W3:Y:S01]  /*f6c0*/  MUFU.EX2 R16, R8 ;  /* 0x0000000800107308 */ /* 0x0006e20000000800 */
[----:B-1----:R-:W-:-:S01]  /*f6d0*/  FFMA R2, R177, UR6, -R0 ;  /* 0x00000006b1027c23 */ /* 0x002fc20008000800 */
[--C-:B----4-:R-:W-:Y:S01]  /*f6e0*/  FFMA R10, R181, UR6, -R0.reuse ;  /* 0x00000006b50a7c23 */ /* 0x110fe20008000800 */
[----:B--2---:R-:W-:Y:S01]  /*f6f0*/  @!P3 FMUL R15, R15, R15 ;  /* 0x0000000f0f0fb220 */ /* 0x004fe20000400000 */
[----:B---3--:R-:W-:-:S02]  /*f700*/  FFMA R9, R169, UR6, -R0 ;  /* 0x00000006a9097c23 */ /* 0x008fc40008000800 */
[----:B------:R-:W-:Y:S01]  /*f710*/  FSETP.GEU.AND P3, PT, R2, -126, PT ;  /* 0xc2fc00000200780b */ /* 0x000fe20003f6e000 */
[----:B------:R-:W-:Y:S01]  /*f720*/  @!P4 FMUL R14, R14, R14 ;  /* 0x0000000e0e0ec220 */ /* 0x000fe20000400000 */
[----:B------:R-:W-:-:S01]  /*f730*/  FFMA R8, R173, UR6, -R0 ;  /* 0x00000006ad087c23 */ /* 0x000fc20008000800 */
[----:B------:R-:W-:Y:S01]  /*f740*/  FSETP.GEU.AND P4, PT, R10, -126, PT ;  /* 0xc2fc00000a00780b */ /* 0x000fe20003f8e000 */
[----:B------:R-:W-:Y:S01]  /*f750*/  @!P5 FMUL R17, R17, R17 ;  /* 0x000000111111d220 */ /* 0x000fe20000400000 */
[----:B------:R-:W-:Y:S01]  /*f760*/  FSETP.GEU.AND P5, PT, R9, -126, PT ;  /* 0xc2fc00000900780b */ /* 0x000fe20003fae000 */
[----:B------:R-:W-:-:S01]  /*f770*/  FADD R170, -R166, R185 ;  /* 0x000000b9a6aa7221 */ /* 0x000fc20000000100 */
[----:B------:R-:W2:Y:S01]  /*f780*/  LDL.LU R173, [R1+0xa4] ;  /* 0x0000a40001ad7983 */ /* 0x000ea20000300800 */
[----:B------:R-:W-:Y:S01]  /*f790*/  @!P6 FMUL R16, R16, R16 ;  /* 0x000000101010e220 */ /* 0x000fe20000400000 */
[----:B------:R-:W-:-:S04]  /*f7a0*/  FSETP.GEU.AND P6, PT, R8, -126, PT ;  /* 0xc2fc00000800780b */ /* 0x000fc80003fce000 */
[----:B------:R-:W-:Y:S01]  /*f7b0*/  @!P3 FMUL R2, R2, 0.5 ;  /* 0x3f0000000202b820 */ /* 0x000fe20000400000 */
[----:B------:R-:W3:Y:S02]  /*f7c0*/  LDL.LU R177, [R1+0xa0] ;  /* 0x0000a00001b17983 */ /* 0x000ee40000300800 */
[----:B------:R-:W-:Y:S01]  /*f7d0*/  @!P4 FMUL R10, R10, 0.5 ;  /* 0x3f0000000a0ac820 */ /* 0x000fe20000400000 */
[----:B------:R1:W4:Y:S01]  /*f7e0*/  MUFU.EX2 R11, R2 ;  /* 0x00000002000b7308 */ /* 0x0003220000000800 */
[----:B------:R-:W-:Y:S01]  /*f7f0*/  @!P5 FMUL R9, R9, 0.5 ;  /* 0x3f0000000909d820 */ /* 0x000fe20000400000 */
[----:B------:R-:W3:Y:S03]  /*f800*/  LDL.LU R181, [R1+0x94] ;  /* 0x0000940001b57983 */ /* 0x000ee60000300800 */
[----:B------:R-:W-:-:S03]  /*f810*/  @!P6 FMUL R8, R8, 0.5 ;  /* 0x3f0000000808e820 */ /* 0x000fc60000400000 */
[----:B------:R4:W4:Y:S08]  /*f820*/  MUFU.EX2 R13, R9 ;  /* 0x00000009000d7308 */ /* 0x0009300000000800 */
[----:B------:R4:W4:Y:S08]  /*f830*/  MUFU.EX2 R12, R8 ;  /* 0x00000008000c7308 */ /* 0x0009300000000800 */
[----:B------:R-:W4:Y:S01]  /*f840*/  MUFU.EX2 R10, R10 ;  /* 0x0000000a000a7308 */ /* 0x000f220000000800 */
[----:B-1----:R-:W-:-:S01]  /*f850*/  FFMA R2, R176, UR6, -R0 ;  /* 0x00000006b0027c23 */ /* 0x002fc20008000800 */
[--C-:B----4-:R-:W-:Y:S01]  /*f860*/  FFMA R9, R184, UR6, -R0.reuse ;  /* 0x00000006b8097c23 */ /* 0x110fe20008000800 */
[----:B------:R-:W-:-:S01]  /*f870*/  FFMA R8, R172, UR6, -R0 ;  /* 0x00000006ac087c23 */ /* 0x000fc20008000800 */
[----:B------:R-:W-:Y:S01]  /*f880*/  @!P3 FMUL R11, R11, R11 ;  /* 0x0000000b0b0bb220 */ /* 0x000fe20000400000 */
[----:B------:R-:W-:-:S01]  /*f890*/  FFMA R0, R180, UR6, -R0 ;  /* 0x00000006b4007c23 */ /* 0x000fc20008000800 */
[----:B------:R-:W-:Y:S01]  /*f8a0*/  FSETP.GEU.AND P3, PT, R2, -126, PT ;  /* 0xc2fc00000200780b */ /* 0x000fe20003f6e000 */
[----:B------:R-:W-:Y:S01]  /*f8b0*/  @!P5 FMUL R13, R13, R13 ;  /* 0x0000000d0d0dd220 */ /* 0x000fe20000400000 */
[----:B------:R-:W-:Y:S01]  /*f8c0*/  FSETP.GEU.AND P5, PT, R9, -126, PT ;  /* 0xc2fc00000900780b */ /* 0x000fe20003fae000 */
[----:B------:R-:W-:Y:S01]  /*f8d0*/  @!P6 FMUL R12, R12, R12 ;  /* 0x0000000c0c0ce220 */ /* 0x000fe20000400000 */
[----:B------:R-:W-:Y:S01]  /*f8e0*/  FSETP.GEU.AND P6, PT, R8, -126, PT ;  /* 0xc2fc00000800780b */ /* 0x000fe20003fce000 */
[----:B------:R-:W4:Y:S01]  /*f8f0*/  LDL.LU R184, [R1+0x90] ;  /* 0x0000900001b87983 */ /* 0x000f220000300800 */
[----:B------:R-:W-:Y:S01]  /*f900*/  @!P4 FMUL R10, R10, R10 ;  /* 0x0000000a0a0ac220 */ /* 0x000fe20000400000 */
[----:B------:R-:W-:-:S06]  /*f910*/  FSETP.GEU.AND P4, PT, R0, -126, PT ;  /* 0xc2fc00000000780b */ /* 0x000fcc0003f8e000 */
[----:B------:R-:W-:Y:S01]  /*f920*/  @!P3 FMUL R2, R2, 0.5 ;  /* 0x3f0000000202b820 */ /* 0x000fe20000400000 */
[----:B------:R-:W-:-:S01]  /*f930*/  FADD R167, R20, R13 ;  /* 0x0000000d14a77221 */ /* 0x000fc20000000000 */
[----:B------:R-:W-:Y:S01]  /*f940*/  @!P5 FMUL R9, R9, 0.5 ;  /* 0x3f0000000909d820 */ /* 0x000fe20000400000 */
[----:B------:R-:W-:-:S01]  /*f950*/  FADD R166, R16, R11 ;  /* 0x0000000b10a67221 */ /* 0x000fc20000000000 */
[----:B------:R-:W-:Y:S01]  /*f960*/  @!P6 FMUL R8, R8, 0.5 ;  /* 0x3f0000000808e820 */ /* 0x000fe20000400000 */
[----:B------:R-:W4:Y:S01]  /*f970*/  LDL.LU R172, [R1+0x84] ;  /* 0x0000840001ac7983 */ /* 0x000f220000300800 */
[----:B------:R-:W1:Y:S01]  /*f980*/  MUFU.EX2 R2, R2 ;  /* 0x0000000200027308 */ /* 0x000e620000000800 */
[----:B------:R-:W-:-:S07]  /*f990*/  @!P4 FMUL R0, R0, 0.5 ;  /* 0x3f0000000000c820 */ /* 0x000fce0000400000 */
[----:B------:R-:W1:Y:S01]  /*f9a0*/  MUFU.EX2 R9, R9 ;  /* 0x0000000900097308 */ /* 0x000e620000000800 */
[----:B------:R-:W-:-:S01]  /*f9b0*/  FADD R168, R167, R166 ;  /* 0x000000a6a7a87221 */ /* 0x000fc20000000000 */
[----:B------:R-:W-:Y:S01]  /*f9c0*/  F2FP.SATFINITE.E4M3.F32.PACK_AB_MERGE_C R16, RZ, R16, RZ ;  /* 0x00000010ff10723e */ /* 0x000fe200048070ff */
[----:B------:R-:W4:Y:S05]  /*f9d0*/  LDL.LU R176, [R1+0x80] ;  /* 0x0000800001b07983 */ /* 0x000f2a0000300800 */
[----:B------:R-:W1:Y:S01]  /*f9e0*/  MUFU.EX2 R8, R8 ;  /* 0x0000000800087308 */ /* 0x000e620000000800 */
[----:B------:R-:W-:-:S07]  /*f9f0*/  FADD R167, R18, R12 ;  /* 0x0000000c12a77221 */ /* 0x000fce0000000000 */
[----:B------:R-:W1:Y:S01]  /*fa00*/  MUFU.EX2 R0, R0 ;  /* 0x0000000000007308 */ /* 0x000e620000000800 */
[----:B------:R-:W-:-:S01]  /*fa10*/  FADD R166, R15, R10 ;  /* 0x0000000a0fa67221 */ /* 0x000fc20000000000 */
[----:B-1----:R-:W-:Y:S01]  /*fa20*/  @!P3 FMUL R2, R2, R2 ;  /* 0x000000020202b220 */ /* 0x002fe20000400000 */
[----:B------:R-:W-:Y:S01]  /*fa30*/  @!P5 FMUL R9, R9, R9 ;  /* 0x000000090909d220 */ /* 0x000fe20000400000 */
[----:B------:R-:W-:Y:S01]  /*fa40*/  F2FP.SATFINITE.E4M3.F32.PACK_AB_MERGE_C R20, RZ, R20, RZ ;  /* 0x00000014ff14723e */ /* 0x000fe200048070ff */
[----:B------:R-:W-:-:S01]  /*fa50*/  FADD R166, R167, R166 ;  /* 0x000000a6a7a67221 */ /* 0x000fc20000000000 */
[----:B------:R-:W-:Y:S01]  /*fa60*/  FADD R167, R21, R14 ;  /* 0x0000000e15a77221 */ /* 0x000fe20000000000 */
[----:B------:R-:W-:Y:S01]  /*fa70*/  F2FP.SATFINITE.E4M3.F32.PACK_AB_MERGE_C R13, RZ, R13, RZ ;  /* 0x0000000dff0d723e */ /* 0x000fe200048070ff */
[----:B------:R-:W4:Y:S01]  /*fa80*/  LDL.LU R180, [R1+0x74] ;  /* 0x0000740001b47983 */ /* 0x000f220000300800 */
[----:B------:R-:W-:-:S01]  /*fa90*/  FADD R169, R168, R166 ;  /* 0x000000a6a8a97221 */ /* 0x000fc20000000000 */
[----:B------:R-:W-:Y:S01]  /*faa0*/  FADD R166, R17, R2 ;  /* 0x0000000211a67221 */ /* 0x000fe20000000000 */
[----:B------:R-:W-:Y:S01]  /*fab0*/  @!P6 FMUL R8, R8, R8 ;  /* 0x000000080808e220 */ /* 0x000fe20000400000 */
[----:B------:R-:W-:Y:S01]  /*fac0*/  F2FP.SATFINITE.E4M3.F32.PACK_AB_MERGE_C R21, RZ, R21, RZ ;  /* 0x00000015ff15723e */ /* 0x000fe200048070ff */
[----:B------:R-:W4:Y:S01]  /*fad0*/  LDL.LU R185, [R1+0x70] ;  /* 0x0000700001b97983 */ /* 0x000f220000300800 */
[----:B------:R-:W-:-:S01]  /*fae0*/  FADD R168, R167, R166 ;  /* 0x000000a6a7a87221 */ /* 0x000fc20000000000 */
[----:B------:R-:W-:Y:S01]  /*faf0*/  @!P4 FMUL R0, R0, R0 ;  /* 0x000000000000c220 */ /* 0x000fe20000400000 */
[----:B------:R-:W-:-:S01]  /*fb00*/  FADD R167, R19, R8 ;  /* 0x0000000813a77221 */ /* 0x000fc20000000000 */
[----:B------:R-:W-:-:S02]  /*fb10*/  F2FP.SATFINITE.E4M3.F32.PACK_AB_MERGE_C R17, RZ, R17, RZ ;  /* 0x00000011ff11723e */ /* 0x000fc400048070ff */
[----:B------:R-:W-:-:S01]  /*fb20*/  FADD R166, R9, R0 ;  /* 0x0000000009a67221 */ /* 0x000fc20000000000 */
[----:B------:R-:W-:Y:S02]  /*fb30*/  F2FP.SATFINITE.E4M3.F32.PACK_AB_MERGE_C R9, RZ, R9, RZ ;  /* 0x00000009ff09723e */ /* 0x000fe400048070ff */
[----:B------:R-:W-:Y:S01]  /*fb40*/  F2FP.SATFINITE.E4M3.F32.PACK_AB_MERGE_C R15, RZ, R15, RZ ;  /* 0x0000000fff0f723e */ /* 0x000fe200048070ff */
[----:B------:R-:W-:Y:S01]  /*fb50*/  FADD R166, R167, R166 ;  /* 0x000000a6a7a67221 */ /* 0x000fe20000000000 */
[----:B------:R-:W-:Y:S02]  /*fb60*/  F2FP.SATFINITE.E4M3.F32.PACK_AB_MERGE_C R19, RZ, R19, RZ ;  /* 0x00000013ff13723e */ /* 0x000fe400048070ff */
[----:B------:R-:W-:Y:S02]  /*fb70*/  F2FP.SATFINITE.E4M3.F32.PACK_AB_MERGE_C R18, RZ, R18, RZ ;  /* 0x00000012ff12723e */ /* 0x000fe400048070ff */
[----:B------:R-:W-:Y:S02]  /*fb80*/  F2FP.SATFINITE.E4M3.F32.PACK_AB_MERGE_C R14, RZ, R14, RZ ;  /* 0x0000000eff0e723e */ /* 0x000fe400048070ff */
[----:B------:R-:W-:-:S02]  /*fb90*/  LOP3.LUT R167, R21, 0xff, RZ, 0xc0, !PT ;  /* 0x000000ff15a77812 */ /* 0x000fc400078ec0ff */
[----:B------:R-:W-:Y:S02]  /*fba0*/  LOP3.LUT R17, R17, 0xff, RZ, 0xc0, !PT ;  /* 0x000000ff11117812 */ /* 0x000fe400078ec0ff */
[----:B------:R-:W-:Y:S02]  /*fbb0*/  LOP3.LUT R16, R16, 0xffff, RZ, 0xc0, !PT ;  /* 0x0000ffff10107812 */ /* 0x000fe400078ec0ff */
[----:B------:R-:W-:Y:S02]  /*fbc0*/  LOP3.LUT R21, R20, 0xffff, RZ, 0xc0, !PT ;  /* 0x0000ffff14157812 */ /* 0x000fe400078ec0ff */
[----:B------:R-:W-:Y:S02]  /*fbd0*/  LOP3.LUT R9, R9, 0xff, RZ, 0xc0, !PT ;  /* 0x000000ff09097812 */ /* 0x000fe400078ec0ff */
[----:B------:R-:W-:Y:S02]  /*fbe0*/  LOP3.LUT R15, R15, 0xffff, RZ, 0xc0, !PT ;  /* 0x0000ffff0f0f7812 */ /* 0x000fe400078ec0ff */
[----:B------:R-:W-:-:S02]  /*fbf0*/  LOP3.LUT R20, R19, 0xff, RZ, 0xc0, !PT ;  /* 0x000000ff13147812 */ /* 0x000fc400078ec0ff */
[----:B------:R-:W-:Y:S02]  /*fc00*/  F2FP.SATFINITE.E4M3.F32.PACK_AB_MERGE_C R8, RZ, R8, RZ ;  /* 0x00000008ff08723e */ /* 0x000fe400048070ff */
[----:B------:R-:W-:Y:S02]  /*fc10*/  LOP3.LUT R19, R18, 0xffff, RZ, 0xc0, !PT ;  /* 0x0000ffff12137812 */ /* 0x000fe400078ec0ff */
[----:B------:R-:W-:Y:S02]  /*fc20*/  LOP3.LUT R14, R14, 0xff, RZ, 0xc0, !PT ;  /* 0x000000ff0e0e7812 */ /* 0x000fe400078ec0ff */
[----:B------:R-:W-:Y:S01]  /*fc30*/  LOP3.LUT R13, R13, 0xffff, RZ, 0xc0, !PT ;  /* 0x0000ffff0d0d7812 */ /* 0x000fe200078ec0ff */
[----:B------:R-:W-:-:S01]  /*fc40*/  FADD R166, R168, R166 ;  /* 0x000000a6a8a67221 */ /* 0x000fc20000000000 */
[----:B------:R-:W-:Y:S01]  /*fc50*/  PRMT R16, R16, 0x7604, R17 ;  /* 0x0000760410107816 */ /* 0x000fe20000000011 */
[----:B------:R-:W4:Y:S01]  /*fc60*/  LDL.LU R168, [R1+0x64] ;  /* 0x0000640001a87983 */ /* 0x000f220000300800 */
[----:B------:R-:W-:-:S02]  /*fc70*/  F2FP.SATFINITE.E4M3.F32.PACK_AB_MERGE_C R12, RZ, R12, RZ ;  /* 0x0000000cff0c723e */ /* 0x000fc400048070ff */
[----:B------:R-:W-:Y:S02]  /*fc80*/  F2FP.SATFINITE.E4M3.F32.PACK_AB_MERGE_C R163, RZ, R163, RZ ;  /* 0x000000a3ffa3723e */ /* 0x000fe400048070ff */
[----:B------:R-:W-:Y:S02]  /*fc90*/  PRMT R17, R15, 0x7604, R9 ;  /* 0x000076040f117816 */ /* 0x000fe40000000009 */
[----:B------:R-:W-:Y:S02]  /*fca0*/  F2FP.SATFINITE.E4M3.F32.PACK_AB_MERGE_C R2, RZ, R2, RZ ;  /* 0x00000002ff02723e */ /* 0x000fe400048070ff */
[----:B------:R-:W-:Y:S02]  /*fcb0*/  F2FP.SATFINITE.E4M3.F32.PACK_AB_MERGE_C R11, RZ, R11, RZ ;  /* 0x0000000bff0b723e */ /* 0x000fe400048070ff */
[----:B------:R-:W-:Y:S02]  /*fcc0*/  F2FP.SATFINITE.E4M3.F32.PACK_AB_MERGE_C R165, RZ, R165, RZ ;  /* 0x000000a5ffa5723e */ /* 0x000fe400048070ff */
[----:B------:R-:W-:-:S02]  /*fcd0*/  PRMT R18, R21, 0x7604, R167 ;  /* 0x0000760415127816 */ /* 0x000fc400000000a7 */
[----:B------:R-:W-:Y:S01]  /*fce0*/  LOP3.LUT R15, R8, 0xff, RZ, 0xc0, !PT ;  /* 0x000000ff080f7812 */ /* 0x000fe200078ec0ff */
[----:B------:R-:W4:Y:S01]  /*fcf0*/  LDL.LU R21, [R1+0x54] ;  /* 0x0000540001157983 */ /* 0x000f220000300800 */
[----:B------:R-:W-:Y:S02]  /*fd00*/  F2FP.SATFINITE.E4M3.F32.PACK_AB_MERGE_C R0, RZ, R0, RZ ;  /* 0x00000000ff00723e */ /* 0x000fe400048070ff */
[----:B------:R-:W-:Y:S01]  /*fd10*/  F2FP.SATFINITE.E4M3.F32.PACK_AB_MERGE_C R10, RZ, R10, RZ ;  /* 0x0000000aff0a723e */ /* 0x000fe200048070ff */
[----:B------:R-:W4:Y:S01]  /*fd20*/  LDL.LU R167, [R1+0x60] ;  /* 0x0000600001a77983 */ /* 0x000f220000300800 */
[----:B------:R-:W-:Y:S02]  /*fd30*/  PRMT R19, R19, 0x7604, R20 ;  /* 0x0000760413137816 */ /* 0x000fe40000000014 */
[----:B------:R-:W-:Y:S01]  /*fd40*/  PRMT R8, R13, 0x7604, R14 ;  /* 0x000076040d087816 */ /* 0x000fe2000000000e */
[----:B------:R-:W4:Y:S01]  /*fd50*/  LDL.LU R20, [R1+0x50] ;  /* 0x0000500001147983 */ /* 0x000f220000300800 */
[----:B------:R-:W-:Y:S01]  /*fd60*/  F2FP.SATFINITE.E4M3.F32.PACK_AB_MERGE_C R156, RZ, R156, RZ ;  /* 0x0000009cff9c723e */ /* 0x000fe200048070ff */
[----:B------:R-:W-:Y:S01]  /*fd70*/  FADD R166, R166, R169 ;  /* 0x000000a9a6a67221 */ /* 0x000fe20000000000 */
[----:B------:R-:W-:Y:S01]  /*fd80*/  LOP3.LUT R12, R12, 0xffff, RZ, 0xc0, !PT ;  /* 0x0000ffff0c0c7812 */ /* 0x000fe200078ec0ff */
[----:B------:R-:W4:Y:S01]  /*fd90*/  LDL.LU R169, [R1+0x44] ;  /* 0x0000440001a97983 */ /* 0x000f220000300800 */
[----:B------:R-:W-:-:S02]  /*fda0*/  SHF.L.U32 R13, R163, 0x10, RZ ;  /* 0x00000010a30d7819 */ /* 0x000fc400000006ff */
[----:B------:R-:W-:Y:S02]  /*fdb0*/  F2FP.SATFINITE.E4M3.F32.PACK_AB_MERGE_C R161, RZ, R161, RZ ;  /* 0x000000a1ffa1723e */ /* 0x000fe400048070ff */
[----:B------:R-:W-:Y:S02]  /*fdc0*/  F2FP.SATFINITE.E4M3.F32.PACK_AB_MERGE_C R152, RZ, R152, RZ ;  /* 0x00000098ff98723e */ /* 0x000fe400048070ff */
[----:B------:R-:W-:Y:S02]  /*fdd0*/  LOP3.LUT R2, R2, 0xff, RZ, 0xc0, !PT ;  /* 0x000000ff02027812 */ /* 0x000fe400078ec0ff */
[----:B------:R-:W-:Y:S02]  /*fde0*/  LOP3.LUT R11, R11, 0xffff, RZ, 0xc0, !PT ;  /* 0x0000ffff0b0b7812 */ /* 0x000fe400078ec0ff */
[----:B------:R-:W-:Y:S02]  /*fdf0*/  F2FP.SATFINITE.E4M3.F32.PACK_AB_MERGE_C R159, RZ, R159, RZ ;  /* 0x0000009fff9f723e */ /* 0x000fe400048070ff */
[----:B------:R-:W-:-:S02]  /*fe00*/  F2FP.SATFINITE.E4M3.F32.PACK_AB_MERGE_C R22, RZ, R22, RZ ;  /* 0x00000016ff16723e */ /* 0x000fc400048070ff */
[----:B------:R-:W-:Y:S02]  /*fe10*/  LOP3.LUT R0, R0, 0xff, RZ, 0xc0, !PT ;  /* 0x000000ff00007812 */ /* 0x000fe400078ec0ff */
[----:B------:R-:W-:Y:S02]  /*fe20*/  LOP3.LUT R9, R10, 0xffff, RZ, 0xc0, !PT ;  /* 0x0000ffff0a097812 */ /* 0x000fe400078ec0ff */
[----:B------:R-:W-:Y:S02]  /*fe30*/  SHF.L.U32 R14, R165, 0x10, RZ ;  /* 0x00000010a50e7819 */ /* 0x000fe400000006ff */
[----:B------:R-:W-:Y:S01]  /*fe40*/  F2FP.SATFINITE.E4M3.F32.PACK_AB_MERGE_C R154, RZ, R154, RZ ;  /* 0x0000009aff9a723e */ /* 0x000fe200048070ff */
[----:B------:R-:W4:Y:S01]  /*fe50*/  LDL.LU R165, [R1+0x40] ;  /* 0x0000400001a57983 */ /* 0x000f220000300800 */
[----:B------:R-:W-:Y:S02]  /*fe60*/  SHF.L.U32 R156, R156, 0x10, RZ ;  /* 0x000000109c9c7819 */ /* 0x000fe400000006ff */
[----:B------:R-:W-:Y:S01]  /*fe70*/  PRMT R15, R12, 0x7604, R15 ;  /* 0x000076040c0f7816 */ /* 0x000fe2000000000f */
[----:B------:R-:W4:Y:S01]  /*fe80*/  LDL.LU R163, [R1+0x34] ;  /* 0x0000340001a37983 */ /* 0x000f220000300800 */
[----:B------:R-:W-:Y:S01]  /*fe90*/  LOP3.LUT R13, R19, 0xff0000, R13, 0xf8, !PT ;  /* 0x00ff0000130d7812 */ /* 0x000fe200078ef80d */
[----:B------:R-:W-:Y:S01]  /*fea0*/  IMAD.U32 R12, R161, 0x10000, RZ ;  /* 0x00010000a10c7824 */ /* 0x000fe200078e00ff */
[----:B------:R-:W-:Y:S01]  /*feb0*/  SHF.L.U32 R152, R152, 0x10, RZ ;  /* 0x0000001098987819 */ /* 0x000fe200000006ff */
[----:B------:R-:W4:Y:S01]  /*fec0*/  LDL.LU R19, [R1+0x30] ;  /* 0x0000300001137983 */ /* 0x000f220000300800 */
[----:B------:R-:W-:-:S02]  /*fed0*/  PRMT R10, R11, 0x7604, R2 ;  /* 0x000076040b0a7816 */ /* 0x000fc40000000002 */
[----:B------:R-:W-:Y:S01]  /*fee0*/  SHF.L.U32 R22, R22, 0x10, RZ ;  /* 0x0000001016167819 */ /* 0x000fe200000006ff */
[----:B------:R-:W4:Y:S01]  /*fef0*/  LDL.LU R161, [R1+0x24] ;  /* 0x0000240001a17983 */ /* 0x000f220000300800 */
[----:B------:R-:W-:Y:S02]  /*ff00*/  PRMT R9, R9, 0x7604, R0 ;  /* 0x0000760409097816 */ /* 0x000fe40000000000 */
[----:B------:R-:W-:Y:S02]  /*ff10*/  SHF.L.U32 R11, R159, 0x10, RZ ;  /* 0x000000109f0b7819 */ /* 0x000fe400000006ff */
[----:B------:R-:W4:Y:S01]  /*ff20*/  LDL.LU R159, [R1+0x20] ;  /* 0x00002000019f7983 */ /* 0x000f220000300800 */
[----:B------:R-:W-:Y:S02]  /*ff30*/  SHF.L.U32 R2, R154, 0x10, RZ ;  /* 0x000000109a027819 */ /* 0x000fe400000006ff */
[----:B------:R-:W-:Y:S01]  /*ff40*/  LOP3.LUT R8, R8, 0xff0000, R156, 0xf8, !PT ;  /* 0x00ff000008087812 */ /* 0x000fe200078ef89c */
[----:B------:R-:W4:Y:S01]  /*ff50*/  LDL.LU R154, [R1+0x14] ;  /* 0x00001400019a7983 */ /* 0x000f220000300800 */
[----:B------:R-:W-:-:S02]  /*ff60*/  LOP3.LUT R10, R10, 0xff0000, R152, 0xf8, !PT ;  /* 0x00ff00000a0a7812 */ /* 0x000fc400078ef898 */
[----:B------:R-:W-:Y:S01]  /*ff70*/  LOP3.LUT R9, R9, 0xff0000, R22, 0xf8, !PT ;  /* 0x00ff000009097812 */ /* 0x000fe200078ef816 */
[----:B------:R-:W4:Y:S04]  /*ff80*/  LDL.LU R156, [R1+0x10] ;  /* 0x00001000019c7983 */ /* 0x000f280000300800 */
[----:B------:R-:W4:Y:S04]  /*ff90*/  LDL.LU R152, [R1+0x4] ;  /* 0x0000040001987983 */ /* 0x000f280000300800 */
[----:B------:R-:W4:Y:S01]  /*ffa0*/  LDL.LU R22, [R1] ;  /* 0x0000000001167983 */ /* 0x000f220000300800 */
[----:B------:R-:W-:-:S05]  /*ffb0*/  FMUL R0, R170, UR6 ;  /* 0x00000006aa007c20 */ /* 0x000fca0008400000 */
[----:B------:R-:W-:-:S13]  /*ffc0*/  FSETP.GEU.AND P3, PT, R0, -126, PT ;  /* 0xc2fc00000000780b */ /* 0x000fda0003f6e000 */
        /* <DEDUP_REMOVED lines=20> */
[-C--:B--2---:R-:W-:Y:S01]  /*10110*/  FMUL R173, R173, R0.reuse ;  /* 0x00000000adad7220 */ /* 0x084fe20000400000 */
[-C--:B---3--:R-:W-:Y:S01]  /*10120*/  FMUL R177, R177, R0.reuse ;  /* 0x00000000b1b17220 */ /* 0x088fe20000400000 */
[-C--:B------:R-:W-:Y:S01]  /*10130*/  FMUL R181, R181, R0.reuse ;  /* 0x00000000b5b57220 */ /* 0x080fe20000400000 */
[-C--:B------:R-:W-:Y:S01]  /*10140*/  FMUL R225, R225, R0.reuse ;  /* 0x00000000e1e17220 */ /* 0x080fe20000400000 */
[-C--:B------:R-:W-:Y:S01]  /*10150*/  FMUL R224, R224, R0.reuse ;  /* 0x00000000e0e07220 */ /* 0x080fe20000400000 */
[-C--:B------:R-:W-:Y:S01]  /*10160*/  FMUL R223, R223, R0.reuse ;  /* 0x00000000dfdf7220 */ /* 0x080fe20000400000 */
[----:B------:R-:W-:Y:S01]  /*10170*/  FMUL R222, R222, R0 ;  /* 0x00000000dede7220 */ /* 0x000fe20000400000 */
[----:B------:R-:W-:Y:S01]  /*10180*/  F2FP.SATFINITE.E4M3.F32.PACK_AB_MERGE_C R164, RZ, R164, RZ ;  /* 0x000000a4ffa4723e */ /* 0x000fe200048070ff */
[-C--:B------:R-:W-:Y:S01]  /*10190*/  FMUL R221, R221, R0.reuse ;  /* 0x00000000dddd7220 */ /* 0x080fe20000400000 */
[-C--:B------:R-:W-:Y:S01]  /*101a0*/  FMUL R220, R220, R0.reuse ;  /* 0x00000000dcdc7220 */ /* 0x080fe20000400000 */
[-C--:B----4-:R-:W-:Y:S01]  /*101b0*/  FMUL R184, R184, R0.reuse ;  /* 0x00000000b8b87220 */ /* 0x090fe20000400000 */
[-C--:B------:R-:W-:Y:S01]  /*101c0*/  FMUL R172, R172, R0.reuse ;  /* 0x00000000acac7220 */ /* 0x080fe20000400000 */
[-C--:B------:R-:W-:Y:S01]  /*101d0*/  FMUL R176, R176, R0.reuse ;  /* 0x00000000b0b07220 */ /* 0x080fe20000400000 */
[-C--:B------:R-:W-:Y:S01]  /*101e0*/  FMUL R180, R180, R0.reuse ;  /* 0x00000000b4b47220 */ /* 0x080fe20000400000 */
[----:B------:R-:W-:Y:S01]  /*101f0*/  FMUL R185, R185, R0 ;  /* 0x00000000b9b97220 */ /* 0x000fe20000400000 */
[----:B------:R-:W-:Y:S01]  /*10200*/  F2FP.SATFINITE.E4M3.F32.PACK_AB_MERGE_C R162, RZ, R162, RZ ;  /* 0x000000a2ffa2723e */ /* 0x000fe200048070ff */
[-C--:B------:R-:W-:Y:S01]  /*10210*/  FMUL R219, R219, R0.reuse ;  /* 0x00000000dbdb7220 */ /* 0x080fe20000400000 */
[----:B------:R-:W-:Y:S01]  /*10220*/  LOP3.LUT R2, R15, 0xff0000, R2, 0xf8, !PT ;  /* 0x00ff00000f027812 */ /* 0x000fe200078ef802 */
[-C--:B------:R-:W-:Y:S01]  /*10230*/  FMUL R218, R218, R0.reuse ;  /* 0x00000000dada7220 */ /* 0x080fe20000400000 */
[----:B------:R-:W-:Y:S01]  /*10240*/  LOP3.LUT R15, R164, 0xffff, RZ, 0xc0, !PT ;  /* 0x0000ffffa40f7812 */ /* 0x000fe200078ec0ff */
[-C--:B------:R-:W-:Y:S01]  /*10250*/  FMUL R217, R217, R0.reuse ;  /* 0x00000000d9d97220 */ /* 0x080fe20000400000 */
[----:B------:R-:W-:Y:S01]  /*10260*/  LOP3.LUT R12, R16, 0xff0000, R12, 0xf8, !PT ;  /* 0x00ff0000100c7812 */ /* 0x000fe200078ef80c */
        /* <DEDUP_REMOVED lines=14> */
[----:B------:R1:W-:Y:S04]  /*10350*/  STL [R1], R22 ;  /* 0x0000001601007387 */ /* 0x0003e80000100800 */
[----:B------:R1:W-:Y:S04]  /*10360*/  STL [R1+0x4], R152 ;  /* 0x0000049801007387 */ /* 0x0003e80000100800 */
        /* <DEDUP_REMOVED lines=37> */
[----:B------:R1:W-:Y:S01]  /*105c0*/  STL [R1+0x134], R225 ;  /* 0x000134e101007387 */ /* 0x0003e20000100800 */
[----:B------:R-:W-:-:S03]  /*105d0*/  FMUL R216, R216, R0 ;  /* 0x00000000d8d87220 */ /* 0x000fc60000400000 */
[----:B------:R1:W-:Y:S01]  /*105e0*/  STL [R1+0x140], R224 ;  /* 0x000140e001007387 */ /* 0x0003e20000100800 */
[----:B------:R-:W-:-:S03]  /*105f0*/  LOP3.LUT R16, R162, 0xffff, RZ, 0xc0, !PT ;  /* 0x0000ffffa2107812 */ /* 0x000fc600078ec0ff */
[----:B------:R1:W-:Y:S01]  /*10600*/  STL [R1+0x144], R223 ;  /* 0x000144df01007387 */ /* 0x0003e20000100800 */
[----:B------:R-:W-:-:S03]  /*10610*/  FMUL R215, R215, R0 ;  /* 0x00000000d7d77220 */ /* 0x000fc60000400000 */
[----:B------:R1:W-:Y:S01]  /*10620*/  STL [R1+0x150], R222 ;  /* 0x000150de01007387 */ /* 0x0003e20000100800 */
[----:B------:R-:W-:-:S03]  /*10630*/  FMUL R214, R214, R0 ;  /* 0x00000000d6d67220 */ /* 0x000fc60000400000 */
[----:B------:R1:W-:Y:S01]  /*10640*/  STL [R1+0x154], R221 ;  /* 0x000154dd01007387 */ /* 0x0003e20000100800 */
[----:B------:R-:W-:-:S03]  /*10650*/  FMUL R213, R213, R0 ;  /* 0x00000000d5d57220 */ /* 0x000fc60000400000 */
[----:B------:R1:W-:Y:S01]  /*10660*/  STL [R1+0x160], R220 ;  /* 0x000160dc01007387 */ /* 0x0003e20000100800 */
[----:B------:R-:W-:Y:S02]  /*10670*/  IMAD.SHL.U32 R15, R15, 0x1000000, RZ ;  /* 0x010000000f0f7824 */ /* 0x000fe400078e00ff */
[-C--:B------:R-:W-:Y:S01]  /*10680*/  FMUL R212, R212, R0.reuse ;  /* 0x00000000d4d47220 */ /* 0x080fe20000400000 */
[----:B------:R1:W-:Y:S01]  /*10690*/  STL [R1+0x164], R219 ;  /* 0x000164db01007387 */ /* 0x0003e20000100800 */
[----:B------:R-:W-:Y:S01]  /*106a0*/  LOP3.LUT R14, R18, 0xff0000, R14, 0xf8, !PT ;  /* 0x00ff0000120e7812 */ /* 0x000fe200078ef80e */
[-C--:B------:R-:W-:Y:S02]  /*106b0*/  FMUL R211, R211, R0.reuse ;  /* 0x00000000d3d37220 */ /* 0x080fe40000400000 */
[----:B------:R1:W-:Y:S01]  /*106c0*/  STL [R1+0x170], R218 ;  /* 0x000170da01007387 */ /* 0x0003e20000100800 */
[----:B------:R-:W-:Y:S01]  /*106d0*/  SHF.L.U32 R16, R16, 0x18, RZ ;  /* 0x0000001810107819 */ /* 0x000fe200000006ff */
[----:B------:R-:W-:-:S02]  /*106e0*/  FMUL R210, R210, R0 ;  /* 0x00000000d2d27220 */ /* 0x000fc40000400000 */
[----:B------:R1:W-:Y:S01]  /*106f0*/  STL [R1+0x174], R217 ;  /* 0x000174d901007387 */ /* 0x0003e20000100800 */
[----:B------:R-:W-:Y:S01]  /*10700*/  F2FP.SATFINITE.E4M3.F32.PACK_AB_MERGE_C R160, RZ, R160, RZ ;  /* 0x000000a0ffa0723e */ /* 0x000fe200048070ff */
[----:B------:R-:W-:Y:S01]  /*10710*/  FMUL R209, R209, R0 ;  /* 0x00000000d1d17220 */ /* 0x000fe20000400000 */
[----:B------:R-:W-:Y:S01]  /*10720*/  F2FP.SATFINITE.E4M3.F32.PACK_AB_MERGE_C R158, RZ, R158, RZ ;  /* 0x0000009eff9e723e */ /* 0x000fe200048070ff */
[----:B------:R1:W-:Y:S01]  /*10730*/  STL [R1+0x180], R216 ;  /* 0x000180d801007387 */ /* 0x0003e20000100800 */
[----:B------:R-:W-:-:S03]  /*10740*/  FMUL R208, R208, R0 ;  /* 0x00000000d0d07220 */ /* 0x000fc60000400000 */
[----:B------:R1:W-:Y:S01]  /*10750*/  STL [R1+0x184], R215 ;  /* 0x000184d701007387 */ /* 0x0003e20000100800 */
[----:B------:R-:W-:Y:S01]  /*10760*/  LOP3.LUT R14, R14, R15, RZ, 0xfc, !PT ;  /* 0x0000000f0e0e7212 */ /* 0x000fe200078efcff */
[----:B------:R-:W-:Y:S02]  /*10770*/  FMUL R207, R207, R0 ;  /* 0x00000000cfcf7220 */ /* 0x000fe40000400000 */
[----:B------:R1:W-:Y:S01]  /*10780*/  STL [R1+0x190], R214 ;  /* 0x000190d601007387 */ /* 0x0003e20000100800 */
[----:B------:R-:W-:Y:S01]  /*10790*/  LOP3.LUT R13, R13, R16, RZ, 0xfc, !PT ;  /* 0x000000100d0d7212 */ /* 0x000fe200078efcff */
[-C--:B------:R-:W-:Y:S02]  /*107a0*/  FMUL R206, R206, R0.reuse ;  /* 0x00000000cece7220 */ /* 0x080fe40000400000 */
[----:B------:R1:W-:Y:S01]  /*107b0*/  STL [R1+0x194], R213 ;  /* 0x000194d501007387 */ /* 0x0003e20000100800 */
[----:B------:R-:W-:Y:S01]  /*107c0*/  LOP3.LUT R15, R160, 0xffff, RZ, 0xc0, !PT ;  /* 0x0000ffffa00f7812 */ /* 0x000fe200078ec0ff */
[-C--:B------:R-:W-:Y:S01]  /*107d0*/  FMUL R205, R205, R0.reuse ;  /* 0x00000000cdcd7220 */ /* 0x080fe20000400000 */
[----:B------:R-:W-:Y:S01]  /*107e0*/  LOP3.LUT R16, R158, 0xffff, RZ, 0xc0, !PT ;  /* 0x0000ffff9e107812 */ /* 0x000fe200078ec0ff */
[----:B------:R1:W-:Y:S01]  /*107f0*/  STL [R1+0x1a0], R212 ;  /* 0x0001a0d401007387 */ /* 0x0003e20000100800 */
[----:B------:R-:W-:-:S03]  /*10800*/  FMUL R204, R204, R0 ;  /* 0x00000000cccc7220 */ /* 0x000fc60000400000 */
[----:B------:R1:W-:Y:S01]  /*10810*/  STL [R1+0x1a4], R211 ;  /* 0x0001a4d301007387 */ /* 0x0003e20000100800 */
[----:B------:R-:W-:Y:S01]  /*10820*/  F2FP.SATFINITE.E4M3.F32.PACK_AB_MERGE_C R153, RZ, R153, RZ ;  /* 0x00000099ff99723e */ /* 0x000fe200048070ff */
[-C--:B------:R-:W-:Y:S02]  /*10830*/  FMUL R203, R203, R0.reuse ;  /* 0x00000000cbcb7220 */ /* 0x080fe40000400000 */
[----:B------:R1:W-:Y:S01]  /*10840*/  STL [R1+0x1b0], R210 ;  /* 0x0001b0d201007387 */ /* 0x0003e20000100800 */
[----:B------:R-:W-:Y:S01]  /*10850*/  LOP3.LUT R11, R17, 0xff0000, R11, 0xf8, !PT ;  /* 0x00ff0000110b7812 */ /* 0x000fe200078ef80b */
[-C--:B------:R-:W-:Y:S02]  /*10860*/  FMUL R202, R202, R0.reuse ;  /* 0x00000000caca7220 */ /* 0x080fe40000400000 */
[----:B------:R1:W-:Y:S01]  /*10870*/  STL [R1+0x1b4], R209 ;  /* 0x0001b4d101007387 */ /* 0x0003e20000100800 */
[----:B------:R-:W-:Y:S01]  /*10880*/  SHF.L.U32 R15, R15, 0x18, RZ ;  /* 0x000000180f0f7819 */ /* 0x000fe200000006ff */
[----:B------:R-:W-:Y:S01]  /*10890*/  FMUL R201, R201, R0 ;  /* 0x00000000c9c97220 */ /* 0x000fe20000400000 */
[----:B------:R-:W-:Y:S01]  /*108a0*/  SHF.L.U32 R16, R16, 0x18, RZ ;  /* 0x0000001810107819 */ /* 0x000fe200000006ff */
[----:B------:R1:W-:Y:S01]  /*108b0*/  STL [R1+0x1c0], R208 ;  /* 0x0001c0d001007387 */ /* 0x0003e20000100800 */
[----:B------:R-:W-:-:S02]  /*108c0*/  F2FP.SATFINITE.E4M3.F32.PACK_AB_MERGE_C R157, RZ, R157, RZ ;  /* 0x0000009dff9d723e */ /* 0x000fc400048070ff */
[----:B------:R-:W-:Y:S01]  /*108d0*/  F2FP.SATFINITE.E4M3.F32.PACK_AB_MERGE_C R155, RZ, R155, RZ ;  /* 0x0000009bff9b723e */ /* 0x000fe200048070ff */
[----:B------:R1:W-:Y:S01]  /*108e0*/  STL [R1+0x1c4], R207 ;  /* 0x0001c4cf01007387 */ /* 0x0003e20000100800 */
[----:B------:R-:W-:-:S03]  /*108f0*/  F2FP.SATFINITE.E4M3.F32.PACK_AB_MERGE_C R23, RZ, R23, RZ ;  /* 0x00000017ff17723e */ /* 0x000fc600048070ff */
[----:B------:R1:W-:Y:S01]  /*10900*/  STL [R1+0x1d0], R206 ;  /* 0x0001d0ce01007387 */ /* 0x0003e20000100800 */
[----:B------:R-:W-:-:S03]  /*10910*/  LOP3.LUT R17, R153, 0xffff, RZ, 0xc0, !PT ;  /* 0x0000ffff99117812 */ /* 0x000fc600078ec0ff */
[----:B------:R1:W-:Y:S01]  /*10920*/  STL [R1+0x1d4], R205 ;  /* 0x0001d4cd01007387 */ /* 0x0003e20000100800 */
[----:B------:R-:W-:Y:S02]  /*10930*/  LOP3.LUT R12, R12, R15, RZ, 0xfc, !PT ;  /* 0x0000000f0c0c7212 */ /* 0x000fe400078efcff */
[----:B------:R-:W-:Y:S01]  /*10940*/  LOP3.LUT R11, R11, R16, RZ, 0xfc, !PT ;  /* 0x000000100b0b7212 */ /* 0x000fe200078efcff */
[----:B------:R1:W-:Y:S01]  /*10950*/  STL [R1+0x1e0], R204 ;  /* 0x0001e0cc01007387 */ /* 0x0003e20000100800 */
[----:B------:R-:W-:Y:S02]  /*10960*/  LOP3.LUT R15, R157, 0xffff, RZ, 0xc0, !PT ;  /* 0x0000ffff9d0f7812 */ /* 0x000fe400078ec0ff */
[----:B------:R-:W-:Y:S01]  /*10970*/  LOP3.LUT R16, R155, 0xffff, RZ, 0xc0, !PT ;  /* 0x0000ffff9b107812 */ /* 0x000fe200078ec0ff */
[----:B------:R1:W-:Y:S01]  /*10980*/  STL [R1+0x1e4], R203 ;  /* 0x0001e4cb01007387 */ /* 0x0003e20000100800 */
[----:B------:R-:W-:-:S03]  /*10990*/  LOP3.LUT R18, R23, 0xffff, RZ, 0xc0, !PT ;  /* 0x0000ffff17127812 */ /* 0x000fc600078ec0ff */
[----:B------:R1:W-:Y:S01]  /*109a0*/  STL [R1+0x1f0], R202 ;  /* 0x0001f0ca01007387 */ /* 0x0003e20000100800 */
[----:B------:R-:W-:-:S03]  /*109b0*/  IMAD.SHL.U32 R17, R17, 0x1000000, RZ ;  /* 0x0100000011117824 */ /* 0x000fc600078e00ff */
[----:B------:R1:W-:Y:S01]  /*109c0*/  STL [R1+0x1f4], R201 ;  /* 0x0001f4c901007387 */ /* 0x0003e20000100800 */
[----:B------:R-:W-:Y:S02]  /*109d0*/  SHF.L.U32 R15, R15, 0x18, RZ ;  /* 0x000000180f0f7819 */ /* 0x000fe400000006ff */
[----:B------:R-:W-:Y:S02]  /*109e0*/  SHF.L.U32 R16, R16, 0x18, RZ ;  /* 0x0000001810107819 */ /* 0x000fe400000006ff */
[----:B------:R-:W-:Y:S01]  /*109f0*/  SHF.L.U32 R18, R18, 0x18, RZ ;  /* 0x0000001812127819 */ /* 0x000fe200000006ff */
[----:B------:R-:W-:Y:S01]  /*10a00*/  ULEA UR5, UR4, UR60, 0x3 ;  /* 0x0000003c04057291 */ /* 0x000fe2000f8e183f */
[----:B------:R-:W-:Y:S02]  /*10a10*/  LOP3.LUT R8, R8, R15, RZ, 0xfc, !PT ;  /* 0x0000000f08087212 */ /* 0x000fe400078efcff */
[----:B------:R-:W-:Y:S02]  /*10a20*/  LOP3.LUT R2, R2, R16, RZ, 0xfc, !PT ;  /* 0x0000001002027212 */ /* 0x000fe400078efcff */
[----:B------:R-:W-:-:S02]  /*10a30*/  LOP3.LUT R10, R10, R17, RZ, 0xfc, !PT ;  /* 0x000000110a0a7212 */ /* 0x000fc400078efcff */
[----:B------:R-:W-:Y:S02]  /*10a40*/  LOP3.LUT R9, R9, R18, RZ, 0xfc, !PT ;  /* 0x0000001209097212 */ /* 0x000fe400078efcff */
[----:B------:R-:W-:Y:S02]  /*10a50*/  SEL R16, R13, R14, P1 ;  /* 0x0000000e0d107207 */ /* 0x000fe40000800000 */
[----:B------:R-:W-:Y:S02]  /*10a60*/  SEL R153, R14, R13, P1 ;  /* 0x0000000d0e997207 */ /* 0x000fe40000800000 */
[----:B------:R-:W-:Y:S02]  /*10a70*/  SEL R15, R11, R12, P1 ;  /* 0x0000000c0b0f7207 */ /* 0x000fe40000800000 */
[----:B------:R-:W-:Y:S02]  /*10a80*/  SEL R155, R12, R11, P1 ;  /* 0x0000000b0c9b7207 */ /* 0x000fe40000800000 */
[----:B------:R-:W-:-:S02]  /*10a90*/  SEL R11, R2, R8, P1 ;  /* 0x00000008020b7207 */ /* 0x000fc40000800000 */
[----:B------:R-:W-:Y:S02]  /*10aa0*/  SEL R13, R8, R2, P1 ;  /* 0x00000002080d7207 */ /* 0x000fe40000800000 */
[----:B------:R-:W-:Y:S02]  /*10ab0*/  SEL R12, R10, R9, P1 ;  /* 0x000000090a0c7207 */ /* 0x000fe40000800000 */
[----:B------:R-:W-:Y:S02]  /*10ac0*/  SEL R14, R9, R10, P1 ;  /* 0x0000000a090e7207 */ /* 0x000fe40000800000 */
[----:B------:R-:W-:Y:S01]  /*10ad0*/  SHF.L.U32 R2, R187, 0x1f, RZ ;  /* 0x0000001fbb027819 */ /* 0x000fe200000006ff */
[----:B------:R1:W2:Y:S03]  /*10ae0*/  SHFL.IDX PT, R10, R13, R4, 0x1c1f ;  /* 0x001c1f040d0a7589 */ /* 0x0002a600000e0000 */
[----:B------:R1:W3:Y:S01]  /*10af0*/  SYNCS.PHASECHK.TRANS64.TRYWAIT P3, [UR5+0x38000], R2 ;  /* 0x03800002ff0075a7 */ /* 0x0002e20008060145 */
[----:B------:R1:W4:Y:S01]  /*10b00*/  SHFL.IDX PT, R8, R16, R5, 0x1c1f ;  /* 0x001c1f0510087589 */ /* 0x00032200000e0000 */
[----:B------:R-:W-:-:S03]  /*10b10*/  FMUL R24, R24, R0 ;  /* 0x0000000018187220 */ /* 0x000fc60000400000 */
[----:B------:R1:W1:Y:S01]  /*10b20*/  SHFL.IDX PT, R153, R153, R4, 0x1c1f ;  /* 0x001c1f0499997589 */ /* 0x00026200000e0000 */
        /* <DEDUP_REMOVED lines=69> */
[----:B-1234-:R-:W-:Y:S06]  /*10f80*/  @!P0 BRA `(.L_x_39) ;  /* 0x0000000000048947 */ /* 0x01efec0003800000 */
[----:B------:R-:W-:Y:S01]  /*10f90*/  BPT.TRAP 0x1 ;  /* 0x000000040000795c */ /* 0x000fe20000300000 */
.L_x_39:
[----:B------:R-:W-:Y:S05]  /*10fa0*/  @P3 BRA `(.L_x_40) ;  /* 0x0000000000083947 */ /* 0x000fea0003800000 */
[----:B------:R-:W1:Y:S02]  /*10fb0*/  SYNCS.PHASECHK.TRANS64.TRYWAIT P3, [UR5+0x38000], R2 ;  /* 0x03800002ff0075a7 */ /* 0x000e640008060145 */
[----:B-1----:R-:W-:Y:S05]  /*10fc0*/  @!P3 BRA `(.L_x_41) ;  /* 0x0000009c00e8b947 */ /* 0x002fea0003800000 */
.L_x_40:
        /* <DEDUP_REMOVED lines=128> */
[CC--:B-----5:R-:W-:Y:S01]  /*117d0*/  PRMT R152, R8.reuse, R199.reuse, R153 ;  /* 0x000000c708987216 */ /* 0x0e0fe20000000099 */
[----:B------:R-:W-:Y:S01]  /*117e0*/  ULEA UR10, UR4, UR61, 0xb ;  /* 0x0000003d040a7291 */ /* 0x000fe2000f8e583f */
[----:B------:R-:W-:Y:S01]  /*117f0*/  PRMT R154, R9, R199, R155 ;  /* 0x000000c7099a7216 */ /* 0x000fe2000000009b */
[----:B------:R-:W-:Y:S01]  /*11800*/  UMOV UR11, 0x80000020 ;  /* 0x80000020000b7882 */ /* 0x000fe20000000000 */
[----:B------:R-:W-:-:S02]  /*11810*/  PRMT R153, R8, R198, R153 ;  /* 0x000000c608997216 */ /* 0x000fc40000000099 */
[----:B------:R-:W-:-:S04]  /*11820*/  PRMT R155, R9, R198, R155 ;  /* 0x000000c6099b7216 */ /* 0x000fc8000000009b */
[----:B--2---:R-:W-:-:S06]  /*11830*/  WARPGROUP.ARRIVE ;  /* 0x00000000000079c5 */ /* 0x004fcc0000000000 */
[----:B------:R-:W-:Y:S03]  /*11840*/  QGMMA.64x256x32.F32.E4M3.E4M3 R24, R152, gdesc[UR8], R24, gsb0 ;  /* 0x03e0000898187df3 */ /* 0x000fe60008000818 */
[----:B------:R-:W-:Y:S02]  /*11850*/  WARPGROUP.DEPBAR.LE gsb0, 0x0 ;  /* 0x00008000000079c5 */ /* 0x000fe40000010000 */
[----:B------:R-:W-:Y:S01]  /*11860*/  STL.64 [R1], R24 ;  /* 0x0000001801007387 */ /* 0x000fe20000100a00 */
[----:B-1----:R-:W-:Y:S01]  /*11870*/  MOV R2, R150 ;  /* 0x0000009600027202 */ /* 0x002fe20000000f00 */
        /* <DEDUP_REMOVED lines=92> */
[----:B------:R-:W2:Y:S01]  /*11e40*/  LDL.LU.64 R146, [R1+0x638] ;  /* 0x0006380001927983 */ /* 0x000ea20000300a00 */
        /* <DEDUP_REMOVED lines=75> */
[----:B--2---:R-:W-:-:S07]  /*12300*/  WARPGROUP.ARRIVE ;  /* 0x00000000000079c5 */ /* 0x004fce0000000000 */
        /* <DEDUP_REMOVED lines=195> */
[C-C-:B------:R-:W-:Y:S02]  /*12f40*/  PRMT R152, R11.reuse, R199, R10.reuse ;  /* 0x000000c70b987216 */ /* 0x140fe4000000000a */
[----:B------:R-:W-:-:S02]  /*12f50*/  PRMT R153, R11, R198, R10 ;  /* 0x000000c60b997216 */ /* 0x000fc4000000000a */
[C-C-:B------:R-:W-:Y:S02]  /*12f60*/  PRMT R154, R13.reuse, R199, R12.reuse ;  /* 0x000000c70d9a7216 */ /* 0x140fe4000000000c */
[----:B------:R-:W-:Y:S01]  /*12f70*/  PRMT R155, R13, R198, R12 ;  /* 0x000000c60d9b7216 */ /* 0x000fe2000000000c */
[----:B------:R-:W-:-:S03]  /*12f80*/  UMOV UR15, 0x80000020 ;  /* 0x80000020000f7882 */ /* 0x000fc60000000000 */
        /* <DEDUP_REMOVED lines=136> */
[----:B------:R-:W-:Y:S05]  /*13810*/  @!P0 BRA `(.L_x_42) ;  /* 0x0000000000048947 */ /* 0x000fea0003800000 */
[----:B------:R-:W-:Y:S01]  /*13820*/  BPT.TRAP 0x1 ;  /* 0x000000040000795c */ /* 0x000fe20000300000 */
.L_x_42:
[----:B------:R-:W-:-:S04]  /*13830*/  ULEA UR5, UR7, UR60, 0x3 ;  /* 0x0000003c07057291 */ /* 0x000fc8000f8e183f */
[----:B------:R-:W-:-:S04]  /*13840*/  UIADD3 UR5, UR5, 0x38028, URZ ;  /* 0x0003802805057890 */ /* 0x000fc8000fffe03f */
[----:B------:R-:W-:-:S09]  /*13850*/  UPRMT UR5, URZ, 0x654, UR5 ;  /* 0x000006543f057896 */ /* 0x000fd20008000005 */
[----:B------:R-:W-:Y:S01]  /*13860*/  SYNCS.ARRIVE.TRANS64.RED.A1T0 RZ, [UR5], RZ ;  /* 0x000000ffffff79a7 */ /* 0x000fe20008100405 */
[----:B------:R-:W-:Y:S05]  /*13870*/  @P2 BRA `(.L_x_43) ;  /* 0x0000000000042947 */ /* 0x000fea0003800000 */
[----:B------:R-:W-:Y:S01]  /*13880*/  BPT.TRAP 0x1 ;  /* 0x000000040000795c */ /* 0x000fe20000300000 */
.L_x_43:
[----:B------:R-:W-:-:S04]  /*13890*/  UIADD3 UR7, UR7, 0x1, URZ ;  /* 0x0000000107077890 */ /* 0x000fc8000fffe03f */
[----:B------:R-:W-:-:S04]  /*138a0*/  UISETP.NE.AND UP0, UPT, UR7, 0x5, UPT ;  /* 0x000000050700788c */ /* 0x000fc8000bf05270 */
[----:B------:R-:W-:Y:S01]  /*138b0*/  USEL UR7, UR7, URZ, UP0 ;  /* 0x0000003f07077287 */ /* 0x000fe20008000000 */
[----:B------:R-:W-:Y:S11]  /*138c0*/  @!P0 BRA `(.L_x_44) ;  /* 0x0000000000048947 */ /* 0x000ff60003800000 */
[----:B------:R-:W-:Y:S01]  /*138d0*/  BPT.TRAP 0x1 ;  /* 0x000000040000795c */ /* 0x000fe20000300000 */
.L_x_44:
[----:B------:R-:W-:-:S04]  /*138e0*/  ULEA UR5, UR7, UR60, 0x3 ;  /* 0x0000003c07057291 */ /* 0x000fc8000f8e183f */
[----:B------:R-:W-:-:S04]  /*138f0*/  UIADD3 UR5, UR5, 0x38028, URZ ;  /* 0x0003802805057890 */ /* 0x000fc8000fffe03f */
[----:B------:R-:W-:-:S09]  /*13900*/  UPRMT UR5, URZ, 0x654, UR5 ;  /* 0x000006543f057896 */ /* 0x000fd20008000005 */
[----:B------:R-:W-:Y:S01]  /*13910*/  SYNCS.ARRIVE.TRANS64.RED.A1T0 RZ, [UR5], RZ ;  /* 0x000000ffffff79a7 */ /* 0x000fe20008100405 */
[----:B------:R-:W-:Y:S05]  /*13920*/  @P2 BRA `(.L_x_45) ;  /* 0x0000000000042947 */ /* 0x000fea0003800000 */
[----:B------:R-:W-:Y:S01]  /*13930*/  BPT.TRAP 0x1 ;  /* 0x000000040000795c */ /* 0x000fe20000300000 */
.L_x_45:
[----:B------:R-:W-:Y:S01]  /*13940*/  UIADD3 UR4, UR4, 0x1, URZ ;  /* 0x0000000104047890 */ /* 0x000fe2000fffe03f */
[C---:B------:R-:W-:Y:S01]  /*13950*/  ISETP.GT.AND P3, PT, R186.reuse, 0x1, PT ;  /* 0x00000001ba00780c */ /* 0x040fe20003f64270 */
[----:B------:R-:W-:Y:S01]  /*13960*/  UIADD3 UR7, UR7, 0x1, URZ ;  /* 0x0000000107077890 */ /* 0x000fe2000fffe03f */
[----:B------:R-:W-:Y:S01]  /*13970*/  IADD3 R0, R186, -0x1, RZ ;  /* 0xffffffffba007810 */ /* 0x000fe20007ffe0ff */
[----:B------:R-:W-:Y:S01]  /*13980*/  UISETP.NE.AND UP1, UPT, UR4, 0x5, UPT ;  /* 0x000000050400788c */ /* 0x000fe2000bf25270 */
[----:B------:R-:W-:Y:S01]  /*13990*/  IADD3 R3, R3, 0x40, RZ ;  /* 0x0000004003037810 */ /* 0x000fe20007ffe0ff */
[----:B------:R-:W-:Y:S01]  /*139a0*/  UISETP.NE.AND UP0, UPT, UR7, 0x5, UPT ;  /* 0x000000050700788c */ /* 0x000fe2000bf05270 */
[----:B------:R-:W-:Y:S01]  /*139b0*/  MOV R185, R7 ;  /* 0x0000000700b97202 */ /* 0x000fe20000000f00 */
[----:B------:R-:W-:Y:S01]  /*139c0*/  USEL UR5, URZ, 0x1, UP1 ;  /* 0x000000013f057887 */ /* 0x000fe20008800000 */
[----:B------:R-:W-:Y:S01]  /*139d0*/  IMAD.MOV.U32 R186, RZ, RZ, R0 ;  /* 0x000000ffffba7224 */ /* 0x000fe200078e0000 */
[----:B------:R-:W-:Y:S01]  /*139e0*/  USEL UR7, UR7, URZ, UP0 ;  /* 0x0000003f07077287 */ /* 0x000fe20008000000 */
[----:B------:R-:W-:Y:S01]  /*139f0*/  MOV R11, R6 ;  /* 0x00000006000b7202 */ /* 0x000fe20000000f00 */
[----:B------:R-:W-:-:S02]  /*13a00*/  USEL UR4, UR4, URZ, UP1 ;  /* 0x0000003f04047287 */ /* 0x000fc40008800000 */
[----:B------:R-:W-:Y:S01]  /*13a10*/  LOP3.LUT R0, R187, UR5, RZ, 0x3c, !PT ;  /* 0x00000005bb007c12 */ /* 0x000fe2000f8e3cff */
[----:B------:R-:W-:Y:S09]  /*13a20*/  @P3 BRA `(.L_x_46) ;  /* 0xffffff8c00283947 */ /* 0x000ff2000383ffff */
.L_x_35:
[----:B------:R-:W1:Y:S01]  /*13a30*/  SHFL.BFLY PT, R0, R189, 0x1, 0x1f ;  /* 0x0c201f00bd007f89 */ /* 0x000e6200000e0000 */
[----:B------:R-:W-:Y:S01]  /*13a40*/  BSSY B0, `(.L_x_47) ;  /* 0x0000025000007945 */ /* 0x000fe20003800000 */
[----:B------:R-:W-:Y:S01]  /*13a50*/  MOV R12, 0x7f800000 ;  /* 0x7f800000000c7802 */ /* 0x000fe20000000f00 */
[----:B------:R-:W-:Y:S01]  /*13a60*/  IMAD.MOV.U32 R10, RZ, RZ, 0x7f800000 ;  /* 0x7f800000ff0a7424 */ /* 0x000fe200078e00ff */
[----:B------:R-:W2:Y:S01]  /*13a70*/  SHFL.BFLY PT, R2, R188, 0x1, 0x1f ;  /* 0x0c201f00bc027f89 */ /* 0x000ea200000e0000 */
[----:B------:R-:W-:Y:S01]  /*13a80*/  MOV R11, 0x3f800000 ;  /* 0x3f800000000b7802 */ /* 0x000fe20000000f00 */
[----:B-1----:R-:W-:Y:S01]  /*13a90*/  FADD R189, R0, R189 ;  /* 0x000000bd00bd7221 */ /* 0x002fe20000000000 */
[----:B--2---:R-:W-:-:S04]  /*13aa0*/  FADD R188, R2, R188 ;  /* 0x000000bc02bc7221 */ /* 0x004fc80000000000 */
[----:B------:R-:W1:Y:S04]  /*13ab0*/  SHFL.BFLY PT, R0, R189, 0x2, 0x1f ;  /* 0x0c401f00bd007f89 */ /* 0x000e6800000e0000 */
[----:B------:R-:W2:Y:S01]  /*13ac0*/  SHFL.BFLY PT, R13, R188, 0x2, 0x1f ;  /* 0x0c401f00bc0d7f89 */ /* 0x000ea200000e0000 */
[C---:B-1----:R-:W-:Y:S01]  /*13ad0*/  FSETP.NE.AND P0, PT, R189.reuse, -R0, PT ;  /* 0x80000000bd00720b */ /* 0x042fe20003f05000 */
[----:B------:R-:W-:Y:S01]  /*13ae0*/  FADD R189, R189, R0 ;  /* 0x00000000bdbd7221 */ /* 0x000fe20000000000 */
[----:B------:R-:W-:Y:S01]  /*13af0*/  MOV R0, 0x3f800000 ;  /* 0x3f80000000007802 */ /* 0x000fe20000000f00 */
[----:B--2---:R-:W-:-:S10]  /*13b00*/  FADD R4, R188, R13 ;  /* 0x0000000dbc047221 */ /* 0x004fd40000000000 */
[----:B------:R-:W-:Y:S05]  /*13b10*/  @!P0 BRA `(.L_x_48) ;  /* 0x00000000005c8947 */ /* 0x000fea0003800000 */
[----:B------:R-:W-:Y:S01]  /*13b20*/  MOV R0, R189 ;  /* 0x000000bd00007202 */ /* 0x000fe20000000f00 */
[----:B------:R-:W-:Y:S03]  /*13b30*/  BSSY B1, `(.L_x_49) ;  /* 0x000000d000017945 */ /* 0x000fe60003800000 */
[----:B------:R-:W-:-:S04]  /*13b40*/  IADD3 R2, R0, 0x1800000, RZ ;  /* 0x0180000000027810 */ /* 0x000fc80007ffe0ff */
[----:B------:R-:W-:-:S04]  /*13b50*/  LOP3.LUT R2, R2, 0x7f800000, RZ, 0xc0, !PT ;  /* 0x7f80000002027812 */ /* 0x000fc800078ec0ff */
[----:B------:R-:W-:-:S13]  /*13b60*/  ISETP.GT.U32.AND P0, PT, R2, 0x1ffffff, PT ;  /* 0x01ffffff0200780c */ /* 0x000fda0003f04070 */
[----:B------:R-:W-:Y:S05]  /*13b70*/  @P0 BRA `(.L_x_50) ;  /* 0x0000000000100947 */ /* 0x000fea0003800000 */
[----:B------:R-:W-:-:S07]  /*13b80*/  MOV R9, 0x13ba0 ;  /* 0x00013ba000097802 */ /* 0x000fce0000000f00 */
[----:B------:R-:W-:Y:S05]  /*13b90*/  CALL.REL.NOINC `($__internal_0_$__cuda_sm20_rcp_rn_f32_slowpath) ;  /* 0x0000007400a47944 */ /* 0x000fea0003c00000 */
[----:B------:R-:W-:Y:S01]  /*13ba0*/  MOV R2, R5 ;  /* 0x0000000500027202 */ /* 0x000fe20000000f00 */
[----:B------:R-:W-:Y:S06]  /*13bb0*/  BRA `(.L_x_51) ;  /* 0x0000000000107947 */ /* 0x000fec0003800000 */
.L_x_50:
[----:B------:R-:W1:Y:S02]  /*13bc0*/  MUFU.RCP R2, R0 ;  /* 0x0000000000027308 */ /* 0x000e640000001000 */
[----:B-1----:R-:W-:-:S04]  /*13bd0*/  FFMA R3, R0, R2, -1 ;  /* 0xbf80000000037423 */ /* 0x002fc80000000002 */
[----:B------:R-:W-:-:S04]  /*13be0*/  FADD.FTZ R3, -R3, -RZ ;  /* 0x800000ff03037221 */ /* 0x000fc80000010100 */
[----:B------:R-:W-:-:S07]  /*13bf0*/  FFMA R2, R2, R3, R2 ;  /* 0x0000000302027223 */ /* 0x000fce0000000002 */
.L_x_51:
[----:B------:R-:W-:Y:S05]  /*13c00*/  BSYNC B1 ;  /* 0x0000000000017941 */ /* 0x000fea0003800000 */
.L_x_49:
[----:B------:R-:W-:Y:S01]  /*13c10*/  FSETP.GEU.AND P0, PT, |R0|, 1.175494350822287508e-38, PT ;  /* 0x008000000000780b */ /* 0x000fe20003f0e200 */
[----:B------:R-:W-:-:S12]  /*13c20*/  ULDC UR4, c[0x0][0x600] ;  /* 0x0001800000047ab9 */ /* 0x000fd80000000800 */
[----:B------:R-:W-:-:S06]  /*13c30*/  @!P0 FMUL R0, R0, 16777216 ;  /* 0x4b80000000008820 */ /* 0x000fcc0000400000 */
[----:B------:R-:W1:Y:S02]  /*13c40*/  MUFU.LG2 R0, R0 ;  /* 0x0000000000007308 */ /* 0x000e640000000c00 */
[----:B-1----:R-:W-:-:S04]  /*13c50*/  @!P0 FADD R0, R0, -24 ;  /* 0xc1c0000000008421 */ /* 0x002fc80000000000 */
[----:B------:R-:W-:-:S04]  /*13c60*/  FMUL R0, R0, 0.69314718246459960938 ;  /* 0x3f31721800007820 */ /* 0x000fc80000400000 */
[----:B------:R-:W-:Y:S01]  /*13c70*/  FFMA R10, R7, UR4, R0 ;  /* 0x00000004070a7c23 */ /* 0x000fe20008000000 */
[----:B------:R-:W-:-:S07]  /*13c80*/  MOV R0, R2 ;  /* 0x0000000200007202 */ /* 0x000fce0000000f00 */
.L_x_48:
[----:B------:R-:W-:Y:S05]  /*13c90*/  BSYNC B0 ;  /* 0x0000000000007941 */ /* 0x000fea0003800000 */
.L_x_47:
[----:B------:R-:W2:Y:S01]  /*13ca0*/  LDL.LU R157, [R1] ;  /* 0x00000000019d7983 */ /* 0x000ea20000300800 */
[----:B------:R-:W-:-:S03]  /*13cb0*/  ULDC UR4, c[0x0][0x608] ;  /* 0x0001820000047ab9 */ /* 0x000fc60000000800 */
[----:B------:R-:W3:Y:S04]  /*13cc0*/  LDL.LU R156, [R1+0x4] ;  /* 0x00000400019c7983 */ /* 0x000ee80000300800 */
[----:B------:R-:W4:Y:S04]  /*13cd0*/  LDL.LU R154, [R1+0x10] ;  /* 0x00001000019a7983 */ /* 0x000f280000300800 */
[----:B------:R-:W5:Y:S04]  /*13ce0*/  LDL.LU R152, [R1+0x14] ;  /* 0x0000140001987983 */ /* 0x000f680000300800 */
        /* <DEDUP_REMOVED lines=59> */
[----:B------:R-:W5:Y:S01]  /*140a0*/  LDL.LU R2, [R1+0x1f4] ;  /* 0x0001f40001027983 */ /* 0x000f620000300800 */
[----:B------:R-:W-:Y:S01]  /*140b0*/  FMUL R0, R0, UR4 ;  /* 0x0000000400007c20 */ /* 0x000fe20008400000 */
[----:B------:R-:W-:Y:S01]  /*140c0*/  FSETP.NE.AND P0, PT, R188, -R13, PT ;  /* 0x8000000dbc00720b */ /* 0x000fe20003f05000 */
[----:B------:R-:W-:Y:S02]  /*140d0*/  BSSY B0, `(.L_x_52) ;  /* 0x00000e1000007945 */ /* 0x000fe40003800000 */
[-C--:B--2---:R-:W-:Y:S01]  /*140e0*/  FMUL R157, R157, R0.reuse ;  /* 0x000000009d9d7220 */ /* 0x084fe20000400000 */
[-C--:B---3--:R-:W-:Y:S01]  /*140f0*/  FMUL R156, R156, R0.reuse ;  /* 0x000000009c9c7220 */ /* 0x088fe20000400000 */
[-C--:B----4-:R-:W-:Y:S01]  /*14100*/  FMUL R154, R154, R0.reuse ;  /* 0x000000009a9a7220 */ /* 0x090fe20000400000 */
[-C--:B-----5:R-:W-:Y:S01]  /*14110*/  FMUL R152, R152, R0.reuse ;  /* 0x0000000098987220 */ /* 0x0a0fe20000400000 */
        /* <DEDUP_REMOVED lines=51> */
[----:B------:R-:W-:-:S04]  /*14450*/  FMUL R235, R17, R0 ;  /* 0x0000000011eb7220 */ /* 0x000fc80000400000 */
[----:B------:R-:W-:Y:S01]  /*14460*/  STL [R1+0x44], R18 ;  /* 0x0000441201007387 */ /* 0x000fe20000100800 */
[-C--:B------:R-:W-:Y:S01]  /*14470*/  FMUL R16, R16, R0.reuse ;  /* 0x0000000010107220 */ /* 0x080fe20000400000 */
[----:B------:R-:W-:-:S04]  /*14480*/  FMUL R15, R15, R0 ;  /* 0x000000000f0f7220 */ /* 0x000fc80000400000 */
        /* <DEDUP_REMOVED lines=10> */
[----:B------:R1:W-:Y:S01]  /*14530*/  STL [R1+0x60], R7 ;  /* 0x0000600701007387 */ /* 0x0003e20000100800 */
[----:B------:R-:W-:-:S03]  /*14540*/  FMUL R2, R2, R0 ;  /* 0x0000000002027220 */ /* 0x000fc60000400000 */
[----:B------:R2:W-:Y:S04]  /*14550*/  STL [R1+0x84], R3 ;  /* 0x0000840301007387 */ /* 0x0005e80000100800 */
[----:B------:R3:W-:Y:S01]  /*14560*/  STL [R1+0x70], R2 ;  /* 0x0000700201007387 */ /* 0x0007e20000100800 */
[-C--:B-1----:R-:W-:Y:S01]  /*14570*/  FMUL R7, R24, R0.reuse ;  /* 0x0000000018077220 */ /* 0x082fe20000400000 */
[----:B--2---:R-:W-:-:S04]  /*14580*/  FMUL R3, R25, R0 ;  /* 0x0000000019037220 */ /* 0x004fc80000400000 */
[----:B------:R1:W-:Y:S01]  /*14590*/  STL [R1+0x94], R7 ;  /* 0x0000940701007387 */ /* 0x0003e20000100800 */
[----:B---3--:R-:W-:-:S03]  /*145a0*/  FMUL R2, R28, R0 ;  /* 0x000000001c027220 */ /* 0x008fc60000400000 */
        /* <DEDUP_REMOVED lines=119> */
[-C--:B---3--:R-:W-:Y:S01]  /*14d20*/  FMUL R2, R148, R0.reuse ;  /* 0x0000000094027220 */ /* 0x088fe20000400000 */
[----:B------:R-:W-:Y:S02]  /*14d30*/  FMUL R0, R149, R0 ;  /* 0x0000000095007220 */ /* 0x000fe40000400000 */
[----:B------:R1:W-:Y:S04]  /*14d40*/  STL [R1+0x234], R3 ;  /* 0x0002340301007387 */ /* 0x0003e80000100800 */
[----:B------:R1:W-:Y:S04]  /*14d50*/  STL [R1+0x244], R2 ;  /* 0x0002440201007387 */ /* 0x0003e80000100800 */
[----:B------:R1:W-:Y:S01]  /*14d60*/  STL [R1+0x23c], R0 ;  /* 0x00023c0001007387 */ /* 0x0003e20000100800 */
[----:B------:R-:W-:Y:S05]  /*14d70*/  @!P0 BRA `(.L_x_53) ;  /* 0x0000000000588947 */ /* 0x000fea0003800000 */
[----:B-1----:R-:W-:Y:S01]  /*14d80*/  IADD3 R0, R4, 0x1800000, RZ ;  /* 0x0180000004007810 */ /* 0x002fe20007ffe0ff */
[----:B------:R-:W-:Y:S03]  /*14d90*/  BSSY B1, `(.L_x_54) ;  /* 0x000000c000017945 */ /* 0x000fe60003800000 */
[----:B------:R-:W-:-:S04]  /*14da0*/  LOP3.LUT R0, R0, 0x7f800000, RZ, 0xc0, !PT ;  /* 0x7f80000000007812 */ /* 0x000fc800078ec0ff */
[----:B------:R-:W-:-:S13]  /*14db0*/  ISETP.GT.U32.AND P0, PT, R0, 0x1ffffff, PT ;  /* 0x01ffffff0000780c */ /* 0x000fda0003f04070 */
[----:B------:R-:W-:Y:S05]  /*14dc0*/  @P0 BRA `(.L_x_55) ;  /* 0x0000000000100947 */ /* 0x000fea0003800000 */
[----:B------:R-:W-:Y:S01]  /*14dd0*/  IMAD.MOV.U32 R0, RZ, RZ, R4 ;  /* 0x000000ffff007224 */ /* 0x000fe200078e0004 */
[----:B------:R-:W-:-:S07]  /*14de0*/  MOV R9, 0x14e00 ;  /* 0x00014e0000097802 */ /* 0x000fce0000000f00 */
[----:B------:R-:W-:Y:S05]  /*14df0*/  CALL.REL.NOINC `($__internal_0_$__cuda_sm20_rcp_rn_f32_slowpath) ;  /* 0x00000064000c7944 */ /* 0x000fea0003c00000 */
[----:B------:R-:W-:Y:S05]  /*14e00*/  BRA `(.L_x_56) ;  /* 0x0000000000107947 */ /* 0x000fea0003800000 */
.L_x_55:
[----:B------:R-:W1:Y:S02]  /*14e10*/  MUFU.RCP R5, R4 ;  /* 0x0000000400057308 */ /* 0x000e640000001000 */
[----:B-1----:R-:W-:-:S04]  /*14e20*/  FFMA R0, R4, R5, -1 ;  /* 0xbf80000004007423 */ /* 0x002fc80000000005 */
[----:B------:R-:W-:-:S04]  /*14e30*/  FADD.FTZ R0, -R0, -RZ ;  /* 0x800000ff00007221 */ /* 0x000fc80000010100 */
[----:B------:R-:W-:-:S07]  /*14e40*/  FFMA R5, R5, R0, R5 ;  /* 0x0000000005057223 */ /* 0x000fce0000000005 */
.L_x_56:
[----:B------:R-:W-:Y:S05]  /*14e50*/  BSYNC B1 ;  /* 0x0000000000017941 */ /* 0x000fea0003800000 */
.L_x_54:
[----:B------:R-:W-:Y:S01]  /*14e60*/  FSETP.GEU.AND P0, PT, |R4|, 1.175494350822287508e-38, PT ;  /* 0x008000000400780b */ /* 0x000fe20003f0e200 */
[----:B------:R-:W-:Y:S01]  /*14e70*/  ULDC UR4, c[0x0][0x600] ;  /* 0x0001800000047ab9 */ /* 0x000fe20000000800 */
[----:B------:R-:W-:-:S11]  /*14e80*/  MOV R11, R5 ;  /* 0x00000005000b7202 */ /* 0x000fd60000000f00 */
[----:B------:R-:W-:-:S06]  /*14e90*/  @!P0 FMUL R4, R4, 16777216 ;  /* 0x4b80000004048820 */ /* 0x000fcc0000400000 */
[----:B------:R-:W1:Y:S02]  /*14ea0*/  MUFU.LG2 R4, R4 ;  /* 0x0000000400047308 */ /* 0x000e640000000c00 */
[----:B-1----:R-:W-:-:S04]  /*14eb0*/  @!P0 FADD R4, R4, -24 ;  /* 0xc1c0000004048421 */ /* 0x002fc80000000000 */
[----:B------:R-:W-:-:S04]  /*14ec0*/  FMUL R4, R4, 0.69314718246459960938 ;  /* 0x3f31721804047820 */ /* 0x000fc80000400000 */
[----:B------:R-:W-:-:S07]  /*14ed0*/  FFMA R12, R6, UR4, R4 ;  /* 0x00000004060c7c23 */ /* 0x000fce0008000004 */
.L_x_53:
[----:B------:R-:W-:Y:S05]  /*14ee0*/  BSYNC B0 ;  /* 0x0000000000007941 */ /* 0x000fea0003800000 */
.L_x_52:
[----:B-1----:R-:W2:Y:S01]  /*14ef0*/  LDL R0, [R1+0x200] ;  /* 0x0002000001007983 */ /* 0x002ea20000100800 */
        /* <DEDUP_REMOVED lines=65> */
[----:B--2---:R-:W-:-:S03]  /*15310*/  R2UR UR5, R0 ;  /* 0x00000000000572ca */ /* 0x004fc600000e0000 */
[----:B------:R-:W2:Y:S01]  /*15320*/  LDL R0, [R1+0x248] ;  /* 0x0002480001007983 */ /* 0x000ea20000100800 */
[----:B------:R-:W-:-:S09]  /*15330*/  FMUL R11, R11, UR4 ;  /* 0x000000040b0b7c20 */ /* 0x000fd20008400000 */
[----:B------:R-:W-:-:S04]  /*15340*/  UISETP.NE.AND UP0, UPT, UR5, 0x1, UPT ;  /* 0x000000010500788c */ /* 0x000fc8000bf05270 */
[----:B------:R-:W-:Y:S01]  /*15350*/  USEL UR4, URZ, 0x1, UP0 ;  /* 0x000000013f047887 */ /* 0x000fe20008000000 */
[-C--:B------:R-:W-:Y:S02]  /*15360*/  FMUL R231, R103, R11.reuse ;  /* 0x0000000b67e77220 */ /* 0x080fe40000400000 */
[----:B------:R-:W1:Y:S01]  /*15370*/  S2R R103, SR_TID.X ;  /* 0x0000000000677919 */ /* 0x000e620000002100 */
        /* <DEDUP_REMOVED lines=124> */
[----:B--2---:R-:W-:-:S02]  /*15b40*/  R2UR UR5, R0 ;  /* 0x00000000000572ca */ /* 0x004fc400000e0000 */
[----:B------:R-:W-:-:S04]  /*15b50*/  MOV R0, UR4 ;  /* 0x0000000400007c02 */ /* 0x000fc80008000f00 */
[----:B------:R-:W-:-:S07]  /*15b60*/  SHF.L.U32 R0, R0, 0x1f, RZ ;  /* 0x0000001f00007819 */ /* 0x000fce00000006ff */
[----:B------:R-:W2:Y:S01]  /*15b70*/  SYNCS.PHASECHK.TRANS64.TRYWAIT P0, [UR5+0x8], R0 ;  /* 0x00000800ff0075a7 */ /* 0x000ea20008000145 */
[-C--:B------:R-:W-:Y:S01]  /*15b80*/  FMUL R132, R5, R11.reuse ;  /* 0x0000000b05847220 */ /* 0x080fe20000400000 */
[-C--:B------:R-:W-:Y:S01]  /*15b90*/  FMUL R133, R4, R11.reuse ;  /* 0x0000000b04857220 */ /* 0x080fe20000400000 */
[----:B------:R-:W-:Y:S01]  /*15ba0*/  FMUL R136, R3, R11 ;  /* 0x0000000b03887220 */ /* 0x000fe20000400000 */
[----:B-12---:R-:W-:Y:S06]  /*15bb0*/  @!P0 BRA `(.L_x_57) ;  /* 0x0000005400048947 */ /* 0x006fec0003800000 */
.L_x_120:
[----:B------:R-:W-:Y:S01]  /*15bc0*/  R2UR UR4, R200 ;  /* 0x00000000c80472ca */ /* 0x000fe200000e0000 */
[----:B------:R-:W-:Y:S01]  /*15bd0*/  ULDC.64 UR8, c[0x0][0x208] ;  /* 0x0000820000087ab9 */ /* 0x000fe20000000a00 */
[C---:B------:R-:W-:Y:S01]  /*15be0*/  LOP3.LUT P0, RZ, R103.reuse, 0x3, RZ, 0xc0, !PT ;  /* 0x0000000367ff7812 */ /* 0x040fe2000780c0ff */
[----:B------:R-:W-:Y:S01]  /*15bf0*/  BSSY B0, `(.L_x_58) ;  /* 0x000001a000007945 */ /* 0x000fe20003800000 */
[----:B------:R-:W-:Y:S02]  /*15c00*/  LOP3.LUT R102, R103, 0x7f, RZ, 0xc0, !PT ;  /* 0x0000007f67667812 */ /* 0x000fe400078ec0ff */
[----:B------:R-:W-:Y:S02]  /*15c10*/  SHF.R.U32.HI R103, RZ, 0x2, R103 ;  /* 0x00000002ff677819 */ /* 0x000fe40000011667 */
[----:B------:R-:W-:-:S05]  /*15c20*/  SHF.R.U32.HI R98, RZ, 0x5, R102 ;  /* 0x00000005ff627819 */ /* 0x000fca0000011666 */
[----:B------:R-:W-:Y:S02]  /*15c30*/  USHF.L.U32 UR42, UR4, 0x6, URZ ;  /* 0x00000006042a7899 */ /* 0x000fe4000800063f */
[----:B------:R-:W-:Y:S10]  /*15c40*/  @P0 BRA `(.L_x_59) ;  /* 0x0000000000500947 */ /* 0x000ff40003800000 */
[----:B------:R-:W2:Y:S01]  /*15c50*/  S2UR UR4, SR_CTAID.Y ;  /* 0x00000000000479c3 */ /* 0x000ea20000002600 */
[----:B-1----:R-:W-:Y:S01]  /*15c60*/  LOP3.LUT R3, R103, 0x7, RZ, 0xc0, !PT ;  /* 0x0000000767037812 */ /* 0x002fe200078ec0ff */
[----:B------:R-:W-:Y:S01]  /*15c70*/  ULDC.64 UR6, c[0x0][0x688] ;  /* 0x0001a20000067ab9 */ /* 0x000fe20000000a00 */
[----:B------:R-:W-:Y:S01]  /*15c80*/  SHF.L.U32 R0, R98, 0x4, RZ ;  /* 0x0000000462007819 */ /* 0x000fe200000006ff */
[----:B------:R-:W-:-:S03]  /*15c90*/  ULDC UR10, c[0x0][0x288] ;  /* 0x0000a200000a7ab9 */ /* 0x000fc60000000800 */
[----:B------:R-:W-:Y:S01]  /*15ca0*/  LOP3.LUT R0, R0, 0xfffffff0, R3, 0xe2, !PT ;  /* 0xfffffff000007812 */ /* 0x000fe200078ee203 */
[----:B------:R-:W1:Y:S03]  /*15cb0*/  S2UR UR5, SR_CTAID.Z ;  /* 0x00000000000579c3 */ /* 0x000e660000002700 */
[----:B------:R-:W-:-:S04]  /*15cc0*/  IADD3 R3, R0, UR42, RZ ;  /* 0x0000002a00037c10 */ /* 0x000fc8000fffe0ff */
[C---:B------:R-:W-:Y:S02]  /*15cd0*/  ISETP.GE.U32.AND P0, PT, R3.reuse, UR10, PT ;  /* 0x0000000a03007c0c */ /* 0x040fe4000bf06070 */
[----:B------:R-:W-:-:S04]  /*15ce0*/  IADD3 R3, R3, 0x8, RZ ;  /* 0x0000000803037810 */ /* 0x000fc80007ffe0ff */
[----:B------:R-:W-:Y:S01]  /*15cf0*/  ISETP.GE.U32.AND P1, PT, R3, UR10, PT ;  /* 0x0000000a03007c0c */ /* 0x000fe2000bf26070 */
[----:B--2---:R-:W-:-:S04]  /*15d00*/  UIMAD UR4, UR4, UR6, UR42 ;  /* 0x00000006040472a4 */ /* 0x004fc8000f8e022a */
[----:B-1----:R-:W-:-:S06]  /*15d10*/  UIMAD UR4, UR5, UR7, UR4 ;  /* 0x00000007050472a4 */ /* 0x002fcc000f8e0204 */
[----:B------:R-:W-:Y:S01]  /*15d20*/  IADD3 R0, P2, R0, UR4, RZ ;  /* 0x0000000400007c10 */ /* 0x000fe2000ff5e0ff */
[----:B------:R-:W-:-:S04]  /*15d30*/  ULDC.64 UR4, c[0x0][0x680] ;  /* 0x0001a00000047ab9 */ /* 0x000fc80000000a00 */
[----:B------:R-:W-:Y:S01]  /*15d40*/  IMAD.X R3, RZ, RZ, RZ, P2 ;  /* 0x000000ffff037224 */ /* 0x000fe200010e06ff */
[----:B------:R-:W-:-:S04]  /*15d50*/  LEA R4, P2, R0, UR4, 0x2 ;  /* 0x0000000400047c11 */ /* 0x000fc8000f8410ff */
[----:B------:R-:W-:-:S05]  /*15d60*/  LEA.HI.X R5, R0, UR5, R3, 0x2, P2 ;  /* 0x0000000500057c11 */ /* 0x000fca00090f1403 */
[----:B------:R2:W-:Y:S04]  /*15d70*/  @!P0 STG.E desc[UR8][R4.64], R10 ;  /* 0x0000000a04008986 */ /* 0x0005e8000c101908 */
[----:B------:R2:W-:Y:S02]  /*15d80*/  @!P1 STG.E desc[UR8][R4.64+0x20], R12 ;  /* 0x0000200c04009986 */ /* 0x0005e4000c101908 */
.L_x_59:
[----:B------:R-:W-:Y:S05]  /*15d90*/  BSYNC B0 ;  /* 0x0000000000007941 */ /* 0x000fea0003800000 */
.L_x_58:
[----:B------:R-:W-:Y:S02]  /*15da0*/  ULDC.64 UR4, c[0x0][0x730] ;  /* 0x0001cc0000047ab9 */ /* 0x000fe40000000a00 */
[----:B------:R-:W-:-:S04]  /*15db0*/  ISETP.NE.U32.AND P0, PT, RZ, UR4, PT ;  /* 0x00000004ff007c0c */ /* 0x000fc8000bf05070 */
[----:B------:R-:W-:-:S13]  /*15dc0*/  ISETP.NE.AND.EX P0, PT, RZ, UR5, PT, P0 ;  /* 0x00000005ff007c0c */ /* 0x000fda000bf05300 */
[----:B------:R-:W-:Y:S05]  /*15dd0*/  @P0 BRA `(.L_x_60) ;  /* 0x0000000000200947 */ /* 0x000fea0003800000 */
[----:B------:R-:W-:Y:S02]  /*15de0*/  ULDC.64 UR4, c[0x0][0x728] ;  /* 0x0001ca0000047ab9 */ /* 0x000fe40000000a00 */
[----:B------:R-:W-:-:S04]  /*15df0*/  ISETP.NE.U32.AND P0, PT, RZ, UR4, PT ;  /* 0x00000004ff007c0c */ /* 0x000fc8000bf05070 */
[----:B------:R-:W-:-:S13]  /*15e00*/  ISETP.NE.AND.EX P0, PT, RZ, UR5, PT, P0 ;  /* 0x00000005ff007c0c */ /* 0x000fda000bf05300 */
[----:B------:R-:W-:Y:S05]  /*15e10*/  @!P0 BRA `(.L_x_61) ;  /* 0x00000000000c8947 */ /* 0x000fea0003800000 */
[----:B--2---:R-:W2:Y:S02]  /*15e20*/  LDC.64 R4, c[0x0][0x728] ;  /* 0x0001ca00ff047b82 */ /* 0x004ea40000000a00 */
[----:B--2---:R3:W5:Y:S01]  /*15e30*/  LDG.E R99, desc[UR8][R4.64] ;  /* 0x0000000804637981 */ /* 0x004762000c1e1900 */
[----:B------:R-:W-:Y:S05]  /*15e40*/  BRA `(.L_x_60) ;  /* 0x0000000000047947 */ /* 0x000fea0003800000 */
.L_x_61:
[----:B------:R-:W4:Y:S02]  /*15e50*/  LDC R99, c[0x0][0x720] ;  /* 0x0001c800ff637b82 */ /* 0x000f240000000800 */
.L_x_60:
[----:B-1----:R-:W-:-:S04]  /*15e60*/  MOV R0, RZ ;  /* 0x000000ff00007202 */ /* 0x002fc80000000f00 */
[----:B------:R-:W-:-:S13]  /*15e70*/  LOP3.LUT P0, RZ, R0, 0x1bf, RZ, 0xc0, !PT ;  /* 0x000001bf00ff7812 */ /* 0x000fda000780c0ff */
[----:B------:R-:W-:Y:S05]  /*15e80*/  @!P0 BRA `(.L_x_62) ;  /* 0x0000000000408947 */ /* 0x000fea0003800000 */
[----:B------:R-:W-:Y:S01]  /*15e90*/  MOV R14, 0x0 ;  /* 0x00000000000e7802 */ /* 0x000fe20000000f00 */
[----:B------:R-:W-:Y:S01]  /*15ea0*/  ULDC.64 UR4, c[0x4][0x70] ;  /* 0x01001c0000047ab9 */ /* 0x000fe20000000a00 */
[----:B------:R-:W-:Y:S01]  /*15eb0*/  ULDC.64 UR6, c[0x4][0x78] ;  /* 0x01001e0000067ab9 */ /* 0x000fe20000000a00 */
[----:B------:R-:W-:Y:S01]  /*15ec0*/  ULDC.64 UR8, c[0x4][0x8] ;  /* 0x0100020000087ab9 */ /* 0x000fe20000000a00 */
[----:B--23--:R-:W-:Y:S01]  /*15ed0*/  MOV R4, UR4 ;  /* 0x0000000400047c02 */ /* 0x00cfe20008000f00 */
[----:B------:R-:W-:Y:S01]  /*15ee0*/  IMAD.U32 R11, RZ, RZ, UR9 ;  /* 0x00000009ff0b7e24 */ /* 0x000fe2000f8e00ff */
[----:B------:R-:W1:Y:S01]  /*15ef0*/  LDC.64 R14, c[0x4][R14] ;  /* 0x010000000e0e7b82 */ /* 0x000e620000000a00 */
[----:B------:R-:W-:Y:S02]  /*15f00*/  MOV R5, UR5 ;  /* 0x0000000500057c02 */ /* 0x000fe40008000f00 */
[----:B------:R-:W-:Y:S02]  /*15f10*/  MOV R6, UR6 ;  /* 0x0000000600067c02 */ /* 0x000fe40008000f00 */
[----:B------:R-:W-:-:S02]  /*15f20*/  MOV R7, UR7 ;  /* 0x0000000700077c02 */ /* 0x000fc40008000f00 */
[----:B------:R-:W-:Y:S02]  /*15f30*/  MOV R10, UR8 ;  /* 0x00000008000a7c02 */ /* 0x000fe40008000f00 */
[----:B------:R-:W-:Y:S02]  /*15f40*/  MOV R8, 0x70 ;  /* 0x0000007000087802 */ /* 0x000fe40000000f00 */
[----:B------:R-:W-:Y:S02]  /*15f50*/  MOV R12, 0x1 ;  /* 0x00000001000c7802 */ /* 0x000fe40000000f00 */
[----:B------:R-:W-:-:S07]  /*15f60*/  MOV R13, RZ ;  /* 0x000000ff000d7202 */ /* 0x000fce0000000f00 */
[----:B------:R-:W-:-:S07]  /*15f70*/  LEPC R20, `(.L_x_62) ;  /* 0x000000001014794e */ /* 0x000fce0000000000 */
[----:B-1--45:R-:W-:Y:S05]  /*15f80*/  CALL.ABS.NOINC R14 ;  /* 0x000000000e007343 */ /* 0x032fea0003c00000 */
.L_x_62:
[----:B------:R-:W2:Y:S01]  /*15f90*/  LDL R20, [R1+0x200] ;  /* 0x0002000001147983 */ /* 0x000ea20000100800 */
[----:B------:R-:W-:Y:S02]  /*15fa0*/  MOV R94, UR60 ;  /* 0x0000003c005e7c02 */ /* 0x000fe40008000f00 */
[----:B--2---:R-:W-:-:S13]  /*15fb0*/  R2UR UR4, R20 ;  /* 0x00000000140472ca */ /* 0x004fda00000e0000 */
[----:B------:R-:W-:-:S05]  /*15fc0*/  MOV R0, UR4 ;  /* 0x0000000400007c02 */ /* 0x000fca0008000f00 */
[----:B------:R-:W-:-:S04]  /*15fd0*/  IMAD R94, R0, 0x2200, R94 ;  /* 0x00002200005e7824 */ /* 0x000fc800078e025e */
[----:B------:R-:W-:-:S05]  /*15fe0*/  VIADD R0, R94, 0xffffde00 ;  /* 0xffffde005e007836 */ /* 0x000fca0000000000 */
[----:B------:R-:W-:-:S13]  /*15ff0*/  LOP3.LUT P0, RZ, R0, 0x1b0, RZ, 0xc0, !PT ;  /* 0x000001b000ff7812 */ /* 0x000fda000780c0ff */
[----:B------:R-:W-:Y:S05]  /*16000*/  @!P0 BRA `(.L_x_63) ;  /* 0x0000000000408947 */ /* 0x000fea0003800000 */
[----:B------:R-:W-:Y:S01]  /*16010*/  MOV R14, 0x0 ;  /* 0x00000000000e7802 */ /* 0x000fe20000000f00 */
[----:B------:R-:W-:Y:S01]  /*16020*/  ULDC.64 UR6, c[0x4][0x70] ;  /* 0x01001c0000067ab9 */ /* 0x000fe20000000a00 */
[----:B------:R-:W-:Y:S01]  /*16030*/  ULDC.64 UR8, c[0x4][0x78] ;  /* 0x01001e0000087ab9 */ /* 0x000fe20000000a00 */
[----:B------:R-:W-:Y:S01]  /*16040*/  ULDC.64 UR4, c[0x4][0x10] ;  /* 0x0100040000047ab9 */ /* 0x000fe20000000a00 */
[----:B---3--:R-:W-:Y:S01]  /*16050*/  MOV R4, UR6 ;  /* 0x0000000600047c02 */ /* 0x008fe20008000f00 */
        /* <DEDUP_REMOVED lines=11> */
.L_x_63:
[----:B------:R-:W-:Y:S01]  /*16110*/  ULDC.64 UR4, c[0x0][0x730] ;  /* 0x0001cc0000047ab9 */ /* 0x000fe20000000a00 */
[----:B---3--:R-:W1:Y:S01]  /*16120*/  S2R R4, SR_TID.X ;  /* 0x0000000000047919 */ /* 0x008e620000002100 */
[----:B------:R-:W-:Y:S01]  /*16130*/  ISETP.NE.U32.AND P0, PT, RZ, UR4, PT ;  /* 0x00000004ff007c0c */ /* 0x000fe2000bf05070 */
[----:B------:R-:W-:Y:S01]  /*16140*/  BSSY B0, `(.L_x_64) ;  /* 0x0000025000007945 */ /* 0x000fe20003800000 */
[----:B------:R-:W-:Y:S02]  /*16150*/  SHF.L.U32 R103, R103, 0x6, RZ ;  /* 0x0000000667677819 */ /* 0x000fe400000006ff */
[----:B------:R-:W-:Y:S02]  /*16160*/  ISETP.NE.AND.EX P0, PT, RZ, UR5, PT, P0 ;  /* 0x00000005ff007c0c */ /* 0x000fe4000bf05300 */
[----:B------:R-:W-:-:S11]  /*16170*/  IADD3 R102, R102, 0x1f, RZ ;  /* 0x0000001f66667810 */ /* 0x000fd60007ffe0ff */
[----:B----45:R-:W2:Y:S01]  /*16180*/  @P0 LDC R99, c[0x0][0x720] ;  /* 0x0001c800ff630b82 */ /* 0x030ea20000000800 */
[----:B------:R-:W-:Y:S01]  /*16190*/  ISETP.GT.U32.AND P0, PT, R102, 0x3e, PT ;  /* 0x0000003e6600780c */ /* 0x000fe20003f04070 */
[-C--:B--2---:R-:W-:Y:S01]  /*161a0*/  FMUL R157, R157, R99.reuse ;  /* 0x000000639d9d7220 */ /* 0x084fe20000400000 */
[-C--:B------:R-:W-:Y:S01]  /*161b0*/  FMUL R156, R156, R99.reuse ;  /* 0x000000639c9c7220 */ /* 0x080fe20000400000 */
[-C--:B------:R-:W-:Y:S01]  /*161c0*/  FMUL R2, R2, R99.reuse ;  /* 0x0000006302027220 */ /* 0x080fe20000400000 */
[-C--:B------:R-:W-:Y:S01]  /*161d0*/  FMUL R16, R16, R99.reuse ;  /* 0x0000006310107220 */ /* 0x080fe20000400000 */
[-C--:B------:R-:W-:Y:S01]  /*161e0*/  FMUL R154, R154, R99.reuse ;  /* 0x000000639a9a7220 */ /* 0x080fe20000400000 */
[----:B------:R-:W-:Y:S01]  /*161f0*/  FMUL R152, R152, R99 ;  /* 0x0000006398987220 */ /* 0x000fe20000400000 */
[----:B------:R-:W-:Y:S01]  /*16200*/  F2FP.SATFINITE.E4M3.F32.PACK_AB_MERGE_C R0, R156, R157, RZ ;  /* 0x0000009d9c00723e */ /* 0x000fe200048070ff */
[-C--:B------:R-:W-:Y:S01]  /*16210*/  FMUL R17, R17, R99.reuse ;  /* 0x0000006311117220 */ /* 0x080fe20000400000 */
[----:B------:R-:W-:Y:S01]  /*16220*/  F2FP.SATFINITE.E4M3.F32.PACK_AB_MERGE_C R2, R16, R2, RZ ;  /* 0x000000021002723e */ /* 0x000fe200048070ff */
[-C--:B------:R-:W-:Y:S01]  /*16230*/  FMUL R18, R18, R99.reuse ;  /* 0x0000006312127220 */ /* 0x080fe20000400000 */
[-C--:B------:R-:W-:Y:S01]  /*16240*/  FMUL R155, R155, R99.reuse ;  /* 0x000000639b9b7220 */ /* 0x080fe20000400000 */
[----:B------:R2:W-:Y:S01]  /*16250*/  STL [R1+0x3c], R0 ;  /* 0x00003c0001007387 */ /* 0x0005e20000100800 */
[----:B------:R-:W-:-:S03]  /*16260*/  FMUL R153, R153, R99 ;  /* 0x0000006399997220 */ /* 0x000fc60000400000 */
[----:B------:R1:W-:Y:S02]  /*16270*/  STL [R1+0x38], R2 ;  /* 0x0000380201007387 */ /* 0x0003e40000100800 */
[----:B------:R-:W-:Y:S02]  /*16280*/  F2FP.SATFINITE.E4M3.F32.PACK_AB_MERGE_C R3, R153, R155, RZ ;  /* 0x0000009b9903723e */ /* 0x000fe400048070ff */
[----:B--2---:R-:W-:Y:S02]  /*16290*/  F2FP.SATFINITE.E4M3.F32.PACK_AB_MERGE_C R0, R152, R154, RZ ;  /* 0x0000009a9800723e */ /* 0x004fe400048070ff */
[----:B-1----:R-:W-:-:S03]  /*162a0*/  SHF.L.U32 R2, R4, 0x1, RZ ;  /* 0x0000000104027819 */ /* 0x002fc600000006ff */
[----:B------:R1:W-:Y:S02]  /*162b0*/  STL [R1+0x34], R0 ;  /* 0x0000340001007387 */ /* 0x0003e40000100800 */
[----:B-1----:R-:W-:-:S05]  /*162c0*/  F2FP.SATFINITE.E4M3.F32.PACK_AB_MERGE_C R0, R18, R17, RZ ;  /* 0x000000111200723e */ /* 0x002fca00048070ff */
[----:B------:R1:W-:Y:S04]  /*162d0*/  STL [R1+0x2c], R0 ;  /* 0x00002c0001007387 */ /* 0x0003e80000100800 */
[----:B------:R2:W-:Y:S01]  /*162e0*/  STL [R1+0x28], R3 ;  /* 0x0000280301007387 */ /* 0x0005e20000100800 */
[----:B-1----:R-:W-:Y:S02]  /*162f0*/  LOP3.LUT R0, R2, 0x6, RZ, 0xc0, !PT ;  /* 0x0000000602007812 */ /* 0x002fe400078ec0ff */
[----:B--2---:R-:W-:-:S03]  /*16300*/  SHF.L.U32 R3, R4, 0x4, RZ ;  /* 0x0000000404037819 */ /* 0x004fc600000006ff */
[----:B------:R-:W-:Y:S01]  /*16310*/  IMAD R0, R98, 0x400, R0 ;  /* 0x0000040062007824 */ /* 0x000fe200078e0200 */
[----:B------:R-:W-:-:S04]  /*16320*/  LOP3.LUT R3, R3, 0x180, RZ, 0xc0, !PT ;  /* 0x0000018003037812 */ /* 0x000fc800078ec0ff */
[----:B------:R-:W-:Y:S02]  /*16330*/  LOP3.LUT R2, R3, 0x30, R2, 0xf8, !PT ;  /* 0x0000003003027812 */ /* 0x000fe400078ef802 */
[----:B------:R-:W-:-:S04]  /*16340*/  LOP3.LUT R3, R103, 0x40, RZ, 0xc0, !PT ;  /* 0x0000004067037812 */ /* 0x000fc800078ec0ff */
[----:B------:R-:W-:-:S05]  /*16350*/  IADD3 R0, R2, R0, R3 ;  /* 0x0000000002007210 */ /* 0x000fca0007ffe003 */
[----:B------:R1:W-:Y:S01]  /*16360*/  STL [R1+0x30], R0 ;  /* 0x0000300001007387 */ /* 0x0003e20000100800 */
[----:B------:R-:W-:Y:S05]  /*16370*/  @P0 BRA `(.L_x_65) ;  /* 0x0000000000040947 */ /* 0x000fea0003800000 */
[----:B------:R-:W-:-:S04]  /*16380*/  DEPBAR.LE SB0, 0x1 ;  /* 0x000080400000791a */ /* 0x000fc80000000000 */
.L_x_65:
[----:B------:R-:W-:Y:S05]  /*16390*/  BSYNC B0 ;  /* 0x0000000000007941 */ /* 0x000fea0003800000 */
.L_x_64:
[-C--:B------:R-:W-:Y:S01]  /*163a0*/  FMUL R3, R19, R99.reuse ;  /* 0x0000006313037220 */ /* 0x080fe20000400000 */
[-C--:B------:R-:W-:Y:S01]  /*163b0*/  FMUL R2, R22, R99.reuse ;  /* 0x0000006316027220 */ /* 0x080fe20000400000 */
[----:B------:R-:W-:Y:S01]  /*163c0*/  STL [R1+0x24c], R94 ;  /* 0x00024c5e01007387 */ /* 0x000fe20000100800 */
[-C--:B-1----:R-:W-:Y:S01]  /*163d0*/  FMUL R0, R159, R99.reuse ;  /* 0x000000639f007220 */ /* 0x082fe20000400000 */
[----:B------:R-:W-:Y:S02]  /*163e0*/  R2P PR, R4, 0x18 ;  /* 0x0000001804007804 */ /* 0x000fe40000000000 */
[----:B------:R1:W-:Y:S04]  /*163f0*/  STL [R1+0x24], R3 ;  /* 0x0000240301007387 */ /* 0x0003e80000100800 */
        /* <DEDUP_REMOVED lines=10> */
[----:B------:R-:W-:Y:S01]  /*164a0*/  STL [R1+0xc], R3 ;  /* 0x00000c0301007387 */ /* 0x000fe20000100800 */
[----:B---3--:R-:W-:-:S03]  /*164b0*/  FMUL R0, R25, R99 ;  /* 0x0000006319007220 */ /* 0x008fc60000400000 */
[----:B------:R-:W2:Y:S04]  /*164c0*/  LDL.LU R137, [R1+0x44] ;  /* 0x0000440001897983 */ /* 0x000ea80000300800 */
[----:B------:R-:W-:Y:S04]  /*164d0*/  STL [R1+0x8], R2 ;  /* 0x0000080201007387 */ /* 0x000fe80000100800 */
[----:B------:R-:W3:Y:S04]  /*164e0*/  LDL.LU R138, [R1+0x40] ;  /* 0x00004000018a7983 */ /* 0x000ee80000300800 */
[----:B------:R1:W-:Y:S04]  /*164f0*/  STL [R1+0x4], R0 ;  /* 0x0000040001007387 */ /* 0x0003e80000100800 */
[----:B------:R-:W4:Y:S01]  /*16500*/  LDL.LU R139, [R1+0x54] ;  /* 0x00005400018b7983 */ /* 0x000f220000300800 */
[----:B------:R-:W-:-:S03]  /*16510*/  FMUL R94, R28, R99 ;  /* 0x000000631c5e7220 */ /* 0x000fc60000400000 */
[----:B------:R-:W5:Y:S04]  /*16520*/  LDL.LU R140, [R1+0x50] ;  /* 0x00005000018c7983 */ /* 0x000f680000300800 */
[----:B------:R-:W3:Y:S01]  /*16530*/  LDL.LU R141, [R1+0x64] ;  /* 0x00006400018d7983 */ /* 0x000ee20000300800 */
[----:B-1----:R-:W-:-:S03]  /*16540*/  FMUL R0, R162, R99 ;  /* 0x00000063a2007220 */ /* 0x002fc60000400000 */
[----:B------:R-:W5:Y:S01]  /*16550*/  LDL.LU R142, [R1+0x60] ;  /* 0x00006000018e7983 */ /* 0x000f620000300800 */
[----:B------:R-:W-:-:S03]  /*16560*/  FMUL R29, R29, R99 ;  /* 0x000000631d1d7220 */ /* 0x000fc60000400000 */
        /* <DEDUP_REMOVED lines=9> */
[-C--:B------:R-:W-:Y:S01]  /*16600*/  FMUL R36, R36, R99.reuse ;  /* 0x0000006324247220 */ /* 0x080fe20000400000 */
[-C--:B------:R-:W-:Y:S01]  /*16610*/  FMUL R4, R166, R99.reuse ;  /* 0x00000063a6047220 */ /* 0x080fe20000400000 */
[-C--:B------:R-:W-:Y:S01]  /*16620*/  FMUL R5, R165, R99.reuse ;  /* 0x00000063a5057220 */ /* 0x080fe20000400000 */
[----:B------:R-:W-:Y:S01]  /*16630*/  STL [R1+0x254], R94 ;  /* 0x0002545e01007387 */ /* 0x000fe20000100800 */
[-C--:B------:R-:W-:Y:S01]  /*16640*/  FMUL R134, R117, R99.reuse ;  /* 0x0000006375867220 */ /* 0x080fe20000400000 */
[-C--:B------:R-:W-:Y:S01]  /*16650*/  FMUL R149, R34, R99.reuse ;  /* 0x0000006322957220 */ /* 0x080fe20000400000 */
[-C--:B------:R-:W-:Y:S01]  /*16660*/  FMUL R153, R42, R99.reuse ;  /* 0x000000632a997220 */ /* 0x080fe20000400000 */
[----:B------:R1:W-:Y:S01]  /*16670*/  STL [R1+0x250], R0 ;  /* 0x0002500001007387 */ /* 0x0003e20000100800 */
[-C--:B------:R-:W-:Y:S01]  /*16680*/  FMUL R7, R167, R99.reuse ;  /* 0x00000063a7077220 */ /* 0x080fe20000400000 */
[-C--:B------:R-:W-:Y:S01]  /*16690*/  FMUL R155, R46, R99.reuse ;  /* 0x000000632e9b7220 */ /* 0x080fe20000400000 */
[-C--:B------:R-:W-:Y:S01]  /*166a0*/  FMUL R157, R50, R99.reuse ;  /* 0x00000063329d7220 */ /* 0x080fe20000400000 */
[----:B------:R-:W-:Y:S01]  /*166b0*/  STL [R1+0x258], R29 ;  /* 0x0002581d01007387 */ /* 0x000fe20000100800 */
        /* <DEDUP_REMOVED lines=31> */
[----:B-1----:R-:W5:Y:S01]  /*168b0*/  LDL.LU R0, [R1+0x90] ;  /* 0x0000900001007983 */ /* 0x002f620000300800 */
[-C--:B------:R-:W-:Y:S01]  /*168c0*/  FMUL R131, R232, R99.reuse ;  /* 0x00000063e8837220 */ /* 0x080fe20000400000 */
[-C--:B------:R-:W-:Y:S01]  /*168d0*/  FMUL R127, R228, R99.reuse ;  /* 0x00000063e47f7220 */ /* 0x080fe20000400000 */
[-C--:B------:R-:W-:Y:S01]  /*168e0*/  FMUL R20, R190, R99.reuse ;  /* 0x00000063be147220 */ /* 0x080fe20000400000 */
[----:B------:R-:W5:Y:S01]  /*168f0*/  LDL.LU R94, [R1+0xa4] ;  /* 0x0000a400015e7983 */ /* 0x000f620000300800 */
        /* <DEDUP_REMOVED lines=73> */
[-C--:B------:R-:W-:Y:S01]  /*16d90*/  FMUL R139, R125, R99.reuse ;  /* 0x000000637d8b7220 */ /* 0x080fe20000400000 */
[-C--:B------:R-:W-:Y:S01]  /*16da0*/  FMUL R93, R218, R99.reuse ;  /* 0x00000063da5d7220 */ /* 0x080fe20000400000 */
[-C--:B------:R-:W-:Y:S01]  /*16db0*/  FMUL R85, R210, R99.reuse ;  /* 0x00000063d2557220 */ /* 0x080fe20000400000 */
[-C--:B---3--:R-:W-:Y:S01]  /*16dc0*/  FMUL R125, R141, R99.reuse ;  /* 0x000000638d7d7220 */ /* 0x088fe20000400000 */
[-C--:B------:R-:W-:Y:S01]  /*16dd0*/  FMUL R141, R129, R99.reuse ;  /* 0x00000063818d7220 */ /* 0x080fe20000400000 */
[-C--:B-----5:R-:W-:Y:S01]  /*16de0*/  FMUL R129, R143, R99.reuse ;  /* 0x000000638f817220 */ /* 0x0a0fe20000400000 */
[-C--:B------:R-:W-:Y:S01]  /*16df0*/  FMUL R143, R133, R99.reuse ;  /* 0x00000063858f7220 */ /* 0x080fe20000400000 */
[-C--:B------:R-:W-:Y:S01]  /*16e00*/  FMUL R133, R145, R99.reuse ;  /* 0x0000006391857220 */ /* 0x080fe20000400000 */
[-C--:B------:R-:W-:Y:S01]  /*16e10*/  FMUL R145, R26, R99.reuse ;  /* 0x000000631a917220 */ /* 0x080fe20000400000 */
[-C--:B------:R-:W-:Y:S01]  /*16e20*/  FMUL R26, R147, R99.reuse ;  /* 0x00000063931a7220 */ /* 0x080fe20000400000 */
[-C--:B------:R-:W-:Y:S01]  /*16e30*/  FMUL R147, R30, R99.reuse ;  /* 0x000000631e937220 */ /* 0x080fe20000400000 */
[----:B------:R-:W-:-:S02]  /*16e40*/  FMUL R148, R0, R99 ;  /* 0x0000006300947220 */ /* 0x000fc40000400000 */
[----:B------:R-:W2:Y:S01]  /*16e50*/  LDL.LU R0, [R1+0xf4] ;  /* 0x0000f40001007983 */ /* 0x000ea20000300800 */
[----:B------:R-:W-:-:S03]  /*16e60*/  FMUL R30, R94, R99 ;  /* 0x000000635e1e7220 */ /* 0x000fc60000400000 */
[----:B------:R-:W3:Y:S01]  /*16e70*/  LDL.LU R94, [R1+0xf0] ;  /* 0x0000f000015e7983 */ /* 0x000ee20000300800 */
[----:B------:R-:W-:-:S03]  /*16e80*/  FMUL R150, R36, R99 ;  /* 0x0000006324967220 */ /* 0x000fc60000400000 */
[----:B------:R-:W4:Y:S01]  /*16e90*/  LDL.LU R36, [R1+0x104] ;  /* 0x0001040001247983 */ /* 0x000f220000300800 */
[-C--:B------:R-:W-:Y:S01]  /*16ea0*/  FMUL R34, R151, R99.reuse ;  /* 0x0000006397227220 */ /* 0x080fe20000400000 */
[-C--:B------:R-:W-:Y:S02]  /*16eb0*/  FMUL R151, R38, R99.reuse ;  /* 0x0000006326977220 */ /* 0x080fe40000400000 */
        /* <DEDUP_REMOVED lines=14> */
[----:B------:R-:W5:Y:S04]  /*16fa0*/  LDL.LU R3, [R1+0x144] ;  /* 0x0001440001037983 */ /* 0x000f680000300800 */
[----:B------:R-:W5:Y:S01]  /*16fb0*/  LDL.LU R2, [R1+0x140] ;  /* 0x0001400001027983 */ /* 0x000f620000300800 */
[----:B--2---:R-:W-:-:S03]  /*16fc0*/  FMUL R50, R0, R99 ;  /* 0x0000006300327220 */ /* 0x004fc60000400000 */
[----:B------:R-:W2:Y:S01]  /*16fd0*/  LDL.LU R0, [R1+0x154] ;  /* 0x0001540001007983 */ /* 0x000ea20000300800 */
[----:B---3--:R-:W-:-:S03]  /*16fe0*/  FMUL R160, R94, R99 ;  /* 0x000000635ea07220 */ /* 0x008fc60000400000 */
[----:B------:R-:W3:Y:S01]  /*16ff0*/  LDL.LU R94, [R1+0x150] ;  /* 0x00015000015e7983 */ /* 0x000ee20000300800 */
[----:B----4-:R-:W-:-:S03]  /*17000*/  FMUL R54, R36, R99 ;  /* 0x0000006324367220 */ /* 0x010fc60000400000 */
[----:B------:R-:W4:Y:S01]  /*17010*/  LDL.LU R36, [R1+0x164] ;  /* 0x0001640001247983 */ /* 0x000f220000300800 */
[----:B-----5:R-:W-:-:S03]  /*17020*/  FMUL R58, R33, R99 ;  /* 0x00000063213a7220 */ /* 0x020fc60000400000 */
        /* <DEDUP_REMOVED lines=9> */
[-C--:B------:R-:W-:Y:S02]  /*170c0*/  FMUL R168, R4, R99.reuse ;  /* 0x0000006304a87220 */ /* 0x080fe40000400000 */
[----:B------:R-:W5:Y:S01]  /*170d0*/  LDL.LU R4, [R1+0x180] ;  /* 0x0001800001047983 */ /* 0x000f620000300800 */
[----:B------:R-:W-:-:S03]  /*170e0*/  FMUL R70, R3, R99 ;  /* 0x0000006303467220 */ /* 0x000fc60000400000 */
[----:B------:R-:W5:Y:S01]  /*170f0*/  LDL.LU R3, [R1+0x194] ;  /* 0x0001940001037983 */ /* 0x000f620000300800 */
[----:B------:R-:W-:-:S03]  /*17100*/  FMUL R170, R2, R99 ;  /* 0x0000006302aa7220 */ /* 0x000fc60000400000 */
[----:B------:R-:W5:Y:S01]  /*17110*/  LDL.LU R2, [R1+0x190] ;  /* 0x0001900001027983 */ /* 0x000f620000300800 */
[----:B--2---:R-:W-:-:S03]  /*17120*/  FMUL R74, R0, R99 ;  /* 0x00000063004a7220 */ /* 0x004fc60000400000 */
[----:B------:R-:W2:Y:S04]  /*17130*/  LDL.LU R0, [R1+0x1a4] ;  /* 0x0001a40001007983 */ /* 0x000ea80000300800 */
        /* <DEDUP_REMOVED lines=8> */
[----:B------:R-:W3:Y:S01]  /*171c0*/  LDL.LU R94, [R1+0x1c0] ;  /* 0x0001c000015e7983 */ /* 0x000ee20000300800 */
[----:B------:R-:W-:-:S03]  /*171d0*/  FMUL R176, R29, R99 ;  /* 0x000000631db07220 */ /* 0x000fc60000400000 */
[----:B------:R-:W5:Y:S01]  /*171e0*/  LDL.LU R36, [R1+0x1d4] ;  /* 0x0001d40001247983 */ /* 0x000f620000300800 */
[----:B------:R-:W-:-:S03]  /*171f0*/  FMUL R86, R5, R99 ;  /* 0x0000006305567220 */ /* 0x000fc60000400000 */
[----:B------:R-:W3:Y:S04]  /*17200*/  LDL.LU R33, [R1+0x1d0] ;  /* 0x0001d00001217983 */ /* 0x000ee80000300800 */
[----:B------:R-:W3:Y:S04]  /*17210*/  LDL.LU R32, [R1+0x1e4] ;  /* 0x0001e40001207983 */ /* 0x000ee80000300800 */
[----:B------:R-:W3:Y:S04]  /*17220*/  LDL.LU R29, [R1+0x1e0] ;  /* 0x0001e000011d7983 */ /* 0x000ee80000300800 */
[----:B------:R-:W4:Y:S01]  /*17230*/  LDL.LU R5, [R1+0x1f4] ;  /* 0x0001f40001057983 */ /* 0x000f220000300800 */
[-C--:B------:R-:W-:Y:S01]  /*17240*/  FMUL R178, R4, R99.reuse ;  /* 0x0000006304b27220 */ /* 0x080fe20000400000 */
[----:B------:R-:W-:-:S02]  /*17250*/  FMUL R90, R3, R99 ;  /* 0x00000063035a7220 */ /* 0x000fc40000400000 */
[----:B------:R-:W5:Y:S01]  /*17260*/  LDL.LU R4, [R1+0x1f0] ;  /* 0x0001f00001047983 */ /* 0x000f620000300800 */
[----:B------:R-:W-:-:S03]  /*17270*/  FMUL R236, R2, R99 ;  /* 0x0000006302ec7220 */ /* 0x000fc60000400000 */
[----:B------:R-:W3:Y:S04]  /*17280*/  LDL.LU R3, [R1+0x208] ;  /* 0x0002080001037983 */ /* 0x000ee80000300800 */
[----:B------:R-:W3:Y:S01]  /*17290*/  LDL.LU R2, [R1+0x204] ;  /* 0x0002040001027983 */ /* 0x000ee20000300800 */
[----:B--2---:R-:W-:-:S03]  /*172a0*/  FMUL R95, R0, R99 ;  /* 0x00000063005f7220 */ /* 0x004fc60000400000 */
[----:B------:R-:W2:Y:S04]  /*172b0*/  LDL.LU R0, [R1+0x210] ;  /* 0x0002100001007983 */ /* 0x000ea80000300800 */
[----:B------:R-:W2:Y:S04]  /*172c0*/  LDL.LU R198, [R1+0x20c] ;  /* 0x00020c0001c67983 */ /* 0x000ea80000300800 */
[----:B------:R-:W2:Y:S04]  /*172d0*/  LDL.LU R194, [R1+0x218] ;  /* 0x0002180001c27983 */ /* 0x000ea80000300800 */
[----:B------:R-:W2:Y:S04]  /*172e0*/  LDL.LU R202, [R1+0x214] ;  /* 0x0002140001ca7983 */ /* 0x000ea80000300800 */
[----:B------:R-:W2:Y:S01]  /*172f0*/  LDL.LU R196, [R1+0x220] ;  /* 0x0002200001c47983 */ /* 0x000ea20000300800 */
[----:B----4-:R-:W-:-:S03]  /*17300*/  FMUL R188, R5, R99 ;  /* 0x0000006305bc7220 */ /* 0x010fc60000400000 */
[----:B------:R-:W4:Y:S01]  /*17310*/  LDL.LU R5, [R1+0x21c] ;  /* 0x00021c0001057983 */ /* 0x000f220000300800 */
[-C--:B------:R-:W-:Y:S01]  /*17320*/  FMUL R232, R184, R99.reuse ;  /* 0x00000063b8e87220 */ /* 0x080fe20000400000 */
[-C--:B-----5:R-:W-:Y:S01]  /*17330*/  FMUL R224, R4, R99.reuse ;  /* 0x0000006304e07220 */ /* 0x0a0fe20000400000 */
[-C--:B------:R-:W-:Y:S01]  /*17340*/  FMUL R184, R36, R99.reuse ;  /* 0x0000006324b87220 */ /* 0x080fe20000400000 */
[----:B------:R-:W5:Y:S01]  /*17350*/  LDL.LU R4, [R1+0x24] ;  /* 0x0000240001047983 */ /* 0x000f620000300800 */
[-C--:B---3--:R-:W-:Y:S01]  /*17360*/  FMUL R228, R33, R99.reuse ;  /* 0x0000006321e47220 */ /* 0x088fe20000400000 */
[-C--:B------:R-:W-:Y:S02]  /*17370*/  FMUL R190, R3, R99.reuse ;  /* 0x0000006303be7220 */ /* 0x080fe40000400000 */
[----:B------:R-:W5:Y:S01]  /*17380*/  LDL.LU R36, [R1+0x20] ;  /* 0x0000200001247983 */ /* 0x000f620000300800 */
[-C--:B------:R-:W-:Y:S01]  /*17390*/  FMUL R234, R186, R99.reuse ;  /* 0x00000063baea7220 */ /* 0x080fe20000400000 */
[----:B------:R-:W-:-:S02]  /*173a0*/  FMUL R222, R2, R99 ;  /* 0x0000006302de7220 */ /* 0x000fc40000400000 */
[----:B------:R-:W3:Y:S01]  /*173b0*/  LDL.LU R33, [R1+0x1c] ;  /* 0x00001c0001217983 */ /* 0x000ee20000300800 */
[-C--:B------:R-:W-:Y:S01]  /*173c0*/  FMUL R186, R32, R99.reuse ;  /* 0x0000006320ba7220 */ /* 0x080fe20000400000 */
[-C--:B------:R-:W-:Y:S02]  /*173d0*/  FMUL R226, R29, R99.reuse ;  /* 0x000000631de27220 */ /* 0x080fe40000400000 */
[----:B------:R-:W3:Y:S01]  /*173e0*/  LDL.LU R3, [R1+0x18] ;  /* 0x0000180001037983 */ /* 0x000ee20000300800 */
[----:B------:R-:W-:-:S03]  /*173f0*/  FMUL R230, R94, R99 ;  /* 0x000000635ee67220 */ /* 0x000fc60000400000 */
[----:B------:R-:W3:Y:S04]  /*17400*/  LDL.LU R2, [R1+0x14] ;  /* 0x0000140001027983 */ /* 0x000ee80000300800 */
[----:B------:R-:W3:Y:S04]  /*17410*/  LDL.LU R32, [R1+0x10] ;  /* 0x0000100001207983 */ /* 0x000ee80000300800 */
[----:B------:R-:W3:Y:S04]  /*17420*/  LDL.LU R29, [R1+0xc] ;  /* 0x00000c00011d7983 */ /* 0x000ee80000300800 */
[----:B------:R-:W3:Y:S01]  /*17430*/  LDL.LU R94, [R1+0x8] ;  /* 0x00000800015e7983 */ /* 0x000ee20000300800 */
[----:B--2---:R-:W-:-:S03]  /*17440*/  FMUL R192, R0, R99 ;  /* 0x0000006300c07220 */ /* 0x004fc60000400000 */
[----:B------:R-:W2:Y:S01]  /*17450*/  LDL.LU R0, [R1+0x4] ;  /* 0x0000040001007983 */ /* 0x000ea20000300800 */
[----:B------:R-:W-:-:S03]  /*17460*/  FMUL R220, R198, R99 ;  /* 0x00000063c6dc7220 */ /* 0x000fc60000400000 */
[----:B------:R-:W2:Y:S04]  /*17470*/  LDL.LU R198, [R1+0x228] ;  /* 0x0002280001c67983 */ /* 0x000ea80000300800 */
[----:B------:R-:W2:Y:S01]  /*17480*/  LDL.LU R214, [R1+0x224] ;  /* 0x0002240001d67983 */ /* 0x000ea20000300800 */
[----:B------:R-:W-:-:S03]  /*17490*/  FMUL R218, R202, R99 ;  /* 0x00000063cada7220 */ /* 0x000fc60000400000 */
[----:B------:R-:W2:Y:S04]  /*174a0*/  LDL.LU R200, [R1+0x230] ;  /* 0x0002300001c87983 */ /* 0x000ea80000300800 */
        /* <DEDUP_REMOVED lines=8> */
[-C--:B------:R-:W-:Y:S01]  /*17530*/  FMUL R138, R138, R99.reuse ;  /* 0x000000638a8a7220 */ /* 0x080fe20000400000 */
[-C--:B------:R-:W-:Y:S01]  /*17540*/  FMUL R128, R128, R99.reuse ;  /* 0x0000006380807220 */ /* 0x080fe20000400000 */
[-C--:B------:R-:W-:Y:S01]  /*17550*/  FMUL R140, R140, R99.reuse ;  /* 0x000000638c8c7220 */ /* 0x080fe20000400000 */
[-C--:B------:R-:W-:Y:S01]  /*17560*/  FMUL R132, R132, R99.reuse ;  /* 0x0000006384847220 */ /* 0x080fe20000400000 */
[----:B-----5:R-:W-:Y:S01]  /*17570*/  F2FP.SATFINITE.E4M3.F32.PACK_AB_MERGE_C R36, R36, R4, RZ ;  /* 0x000000042424723e */ /* 0x020fe200048070ff */
        /* <DEDUP_REMOVED lines=55> */
[----:B---3--:R-:W-:-:S02]  /*178f0*/  F2FP.SATFINITE.E4M3.F32.PACK_AB_MERGE_C R3, R3, R33, RZ ;  /* 0x000000210303723e */ /* 0x008fc400048070ff */
[----:B------:R-:W-:Y:S02]  /*17900*/  F2FP.SATFINITE.E4M3.F32.PACK_AB_MERGE_C R32, R32, R2, RZ ;  /* 0x000000022020723e */ /* 0x000fe400048070ff */
[----:B------:R-:W-:Y:S01]  /*17910*/  F2FP.SATFINITE.E4M3.F32.PACK_AB_MERGE_C R94, R94, R29, RZ ;  /* 0x0000001d5e5e723e */ /* 0x000fe200048070ff */
        /* <DEDUP_REMOVED lines=8> */
[----:B----4-:R-:W-:-:S02]  /*179a0*/  FMUL R99, R5, R99 ;  /* 0x0000006305637220 */ /* 0x010fc40000400000 */
[----:B------:R-:W2:Y:S04]  /*179b0*/  LDL.LU R5, [R1+0x274] ;  /* 0x0002740001057983 */ /* 0x000ea80000300800 */
[----:B------:R-:W2:Y:S04]  /*179c0*/  LDL.LU R4, [R1+0x270] ;  /* 0x0002700001047983 */ /* 0x000ea80000300800 */
[----:B------:R1:W-:Y:S04]  /*179d0*/  STL [R1+0x20], R36 ;  /* 0x0000202401007387 */ /* 0x0003e80000100800 */
[----:B-1----:R-:W3:Y:S04]  /*179e0*/  LDL.LU R36, [R1+0x26c] ;  /* 0x00026c0001247983 */ /* 0x002ee80000300800 */
[----:B------:R-:W3:Y:S04]  /*179f0*/  LDL.LU R33, [R1+0x268] ;  /* 0x0002680001217983 */ /* 0x000ee80000300800 */
[----:B------:R1:W-:Y:S04]  /*17a00*/  STL [R1+0x18], R3 ;  /* 0x0000180301007387 */ /* 0x0003e80000100800 */
[----:B-1----:R-:W4:Y:S04]  /*17a10*/  LDL.LU R3, [R1+0x264] ;  /* 0x0002640001037983 */ /* 0x002f280000300800 */
[----:B------:R-:W4:Y:S04]  /*17a20*/  LDL.LU R2, [R1+0x260] ;  /* 0x0002600001027983 */ /* 0x000f280000300800 */
[----:B------:R1:W-:Y:S04]  /*17a30*/  STL [R1+0x10], R32 ;  /* 0x0000102001007387 */ /* 0x0003e80000100800 */
[----:B-1----:R-:W5:Y:S04]  /*17a40*/  LDL.LU R32, [R1+0x25c] ;  /* 0x00025c0001207983 */ /* 0x002f680000300800 */
[----:B------:R-:W5:Y:S04]  /*17a50*/  LDL.LU R29, [R1+0x258] ;  /* 0x00025800011d7983 */ /* 0x000f680000300800 */
[----:B------:R1:W-:Y:S04]  /*17a60*/  STL [R1+0x8], R94 ;  /* 0x0000085e01007387 */ /* 0x0003e80000100800 */
[----:B-1----:R-:W2:Y:S02]  /*17a70*/  LDL.LU R94, [R1+0x254] ;  /* 0x00025400015e7983 */ /* 0x002ea40000300800 */
[----:B--2---:R-:W-:-:S02]  /*17a80*/  F2FP.SATFINITE.E4M3.F32.PACK_AB_MERGE_C R94, R94, R0, RZ ;  /* 0x000000005e5e723e */ /* 0x004fc400048070ff */
[----:B------:R-:W2:Y:S04]  /*17a90*/  LDL.LU R0, [R1+0x250] ;  /* 0x0002500001007983 */ /* 0x000ea80000300800 */
[----:B------:R1:W-:Y:S01]  /*17aa0*/  STL [R1], R94 ;  /* 0x0000005e01007387 */ /* 0x0003e20000100800 */
[----:B------:R-:W-:-:S03]  /*17ab0*/  F2FP.SATFINITE.E4M3.F32.PACK_AB_MERGE_C R60, R60, R57, RZ ;  /* 0x000000393c3c723e */ /* 0x000fc600048070ff */
[----:B-1----:R-:W3:Y:S01]  /*17ac0*/  LDL.LU R94, [R1+0x24c] ;  /* 0x00024c00015e7983 */ /* 0x002ee20000300800 */
[----:B------:R-:W-:Y:S02]  /*17ad0*/  F2FP.SATFINITE.E4M3.F32.PACK_AB_MERGE_C R64, R64, R61, RZ ;  /* 0x0000003d4040723e */ /* 0x000fe400048070ff */
[----:B------:R-:W-:Y:S02]  /*17ae0*/  F2FP.SATFINITE.E4M3.F32.PACK_AB_MERGE_C R23, R23, R22, RZ ;  /* 0x000000161717723e */ /* 0x000fe400048070ff */
[----:B------:R-:W-:Y:S02]  /*17af0*/  F2FP.SATFINITE.E4M3.F32.PACK_AB_MERGE_C R85, R103, R85, RZ ;  /* 0x000000556755723e */ /* 0x000fe400048070ff */
[----:B------:R-:W-:Y:S02]  /*17b00*/  F2FP.SATFINITE.E4M3.F32.PACK_AB_MERGE_C R22, R107, R89, RZ ;  /* 0x000000596b16723e */ /* 0x000fe400048070ff */
[----:B------:R-:W-:Y:S02]  /*17b10*/  F2FP.SATFINITE.E4M3.F32.PACK_AB_MERGE_C R25, R25, R24, RZ ;  /* 0x000000181919723e */ /* 0x000fe400048070ff */
[----:B------:R-:W-:-:S02]  /*17b20*/  F2FP.SATFINITE.E4M3.F32.PACK_AB_MERGE_C R24, R111, R93, RZ ;  /* 0x0000005d6f18723e */ /* 0x000fc400048070ff */
[----:B------:R-:W-:Y:S02]  /*17b30*/  F2FP.SATFINITE.E4M3.F32.PACK_AB_MERGE_C R97, R115, R97, RZ ;  /* 0x000000617361723e */ /* 0x000fe400048070ff */
[----:B------:R-:W-:Y:S02]  /*17b40*/  F2FP.SATFINITE.E4M3.F32.PACK_AB_MERGE_C R100, R100, R114, RZ ;  /* 0x000000726464723e */ /* 0x000fe400048070ff */
[----:B------:R-:W-:Y:S02]  /*17b50*/  F2FP.SATFINITE.E4M3.F32.PACK_AB_MERGE_C R101, R119, R101, RZ ;  /* 0x000000657765723e */ /* 0x000fe400048070ff */
[----:B--2---:R-:W-:Y:S02]  /*17b60*/  F2FP.SATFINITE.E4M3.F32.PACK_AB_MERGE_C R237, R0, R237, RZ ;  /* 0x000000ed00ed723e */ /* 0x004fe400048070ff */
[----:B------:R-:W2:Y:S04]  /*17b70*/  LDL.LU R0, [R1+0x30] ;  /* 0x0000300001007983 */ /* 0x000ea80000300800 */
[----:B------:R-:W2:Y:S04]  /*17b80*/  LDL.LU R57, [R1] ;  /* 0x0000000001397983 */ /* 0x000ea80000300800 */
        /* <DEDUP_REMOVED lines=9> */
[----:B------:R-:W-:Y:S05]  /*17c20*/  WARPSYNC.ALL ;  /* 0x0000000000007948 */ /* 0x000fea0003800000 */
[----:B------:R-:W-:-:S02]  /*17c30*/  F2FP.SATFINITE.E4M3.F32.PACK_AB_MERGE_C R4, R5, R4, RZ ;  /* 0x000000040504723e */ /* 0x000fc400048070ff */
[----:B------:R-:W-:Y:S02]  /*17c40*/  F2FP.SATFINITE.E4M3.F32.PACK_AB_MERGE_C R12, R13, R12, RZ ;  /* 0x0000000c0d0c723e */ /* 0x000fe400048070ff */
[----:B------:R-:W-:Y:S02]  /*17c50*/  MOV R13, 0x10 ;  /* 0x00000010000d7802 */ /* 0x000fe40000000f00 */
[----:B----4-:R-:W-:Y:S02]  /*17c60*/  F2FP.SATFINITE.E4M3.F32.PACK_AB_MERGE_C R2, R3, R2, RZ ;  /* 0x000000020302723e */ /* 0x010fe400048070ff */
[----:B------:R-:W-:Y:S02]  /*17c70*/  SEL R13, R13, 0xfffffff0, !P3 ;  /* 0xfffffff00d0d7807 */ /* 0x000fe40005800000 */
[----:B------:R-:W-:Y:S02]  /*17c80*/  F2FP.SATFINITE.E4M3.F32.PACK_AB_MERGE_C R14, R15, R14, RZ ;  /* 0x0000000e0f0e723e */ /* 0x000fe400048070ff */
[----:B-----5:R-:W-:-:S02]  /*17c90*/  F2FP.SATFINITE.E4M3.F32.PACK_AB_MERGE_C R29, R32, R29, RZ ;  /* 0x0000001d201d723e */ /* 0x020fc400048070ff */
[----:B---3--:R-:W-:Y:S02]  /*17ca0*/  F2FP.SATFINITE.E4M3.F32.PACK_AB_MERGE_C R33, R36, R33, RZ ;  /* 0x000000212421723e */ /* 0x008fe400048070ff */
[----:B------:R-:W-:Y:S01]  /*17cb0*/  F2FP.SATFINITE.E4M3.F32.PACK_AB_MERGE_C R37, R40, R37, RZ ;  /* 0x000000252825723e */ /* 0x000fe200048070ff */
[----:B------:R-:W-:Y:S01]  /*17cc0*/  BSSY B0, `(.L_x_66) ;  /* 0x000008f000007945 */ /* 0x000fe20003800000 */
[----:B------:R-:W-:Y:S02]  /*17cd0*/  F2FP.SATFINITE.E4M3.F32.PACK_AB_MERGE_C R8, R8, R9, RZ ;  /* 0x000000090808723e */ /* 0x000fe400048070ff */
[----:B------:R-:W-:Y:S02]  /*17ce0*/  F2FP.SATFINITE.E4M3.F32.PACK_AB_MERGE_C R10, R11, R10, RZ ;  /* 0x0000000a0b0a723e */ /* 0x000fe400048070ff */
[----:B------:R-:W-:Y:S02]  /*17cf0*/  F2FP.SATFINITE.E4M3.F32.PACK_AB_MERGE_C R16, R17, R16, RZ ;  /* 0x000000101110723e */ /* 0x000fe400048070ff */
[----:B------:R-:W-:-:S02]  /*17d00*/  F2FP.SATFINITE.E4M3.F32.PACK_AB_MERGE_C R18, R19, R18, RZ ;  /* 0x000000121312723e */ /* 0x000fc400048070ff */
        /* <DEDUP_REMOVED lines=91> */
[----:B--2---:R-:W-:Y:S01]  /*182c0*/  IADD3 R0, R94, R0, RZ ;  /* 0x000000005e007210 */ /* 0x004fe20007ffe0ff */
[----:B------:R-:W-:Y:S03]  /*182d0*/  BAR.SYNC.DEFER_BLOCKING 0x1, 0x80 ;  /* 0x0042000000007b1d */ /* 0x000fe60000010000 */
[C---:B------:R-:W-:Y:S02]  /*182e0*/  IADD3 R5, R0.reuse, -0x2200, RZ ;  /* 0xffffde0000057810 */ /* 0x040fe40007ffe0ff */
[----:B------:R-:W-:-:S03]  /*182f0*/  IADD3 R3, R0, -0x21e0, RZ ;  /* 0xffffde2000037810 */ /* 0x000fc60007ffe0ff */
[----:B------:R-:W-:Y:S01]  /*18300*/  @P4 VIADD R3, R5, 0xffffffe0 ;  /* 0xffffffe005034836 */ /* 0x000fe20000000000 */
[----:B------:R-:W-:-:S04]  /*18310*/  IADD3 R15, R13, R0, RZ ;  /* 0x000000000d0f7210 */ /* 0x000fc80007ffe0ff */
[----:B------:R-:W-:Y:S01]  /*18320*/  IADD3 R13, R13, R3, RZ ;  /* 0x000000030d0d7210 */ /* 0x000fe20007ffe0ff */
[----:B------:R1:W-:Y:S04]  /*18330*/  STS.U16 [R0+-0x1ff8], R111 ;  /* 0xffe0086f00007388 */ /* 0x0003e80000000400 */
[----:B------:R1:W-:Y:S04]  /*18340*/  STS.U16 [R0+-0x21f8], R115 ;  /* 0xffde087300007388 */ /* 0x0003e80000000400 */
[----:B------:R1:W-:Y:S04]  /*18350*/  STS.U16 [R0+-0x2000], R114 ;  /* 0xffe0007200007388 */ /* 0x0003e80000000400 */
[----:B------:R1:W-:Y:S04]  /*18360*/  STS.U16 [R0+-0x2200], R119 ;  /* 0xffde007700007388 */ /* 0x0003e80000000400 */
[----:B------:R1:W-:Y:S04]  /*18370*/  STS.U16 [R15+-0x2200], R93 ;  /* 0xffde005d0f007388 */ /* 0x0003e80000000400 */
[----:B------:R1:W-:Y:S04]  /*18380*/  STS.U16 [R15+-0x2000], R107 ;  /* 0xffe0006b0f007388 */ /* 0x0003e80000000400 */
[----:B------:R1:W-:Y:S04]  /*18390*/  STS.U16 [R15+-0x21f8], R89 ;  /* 0xffde08590f007388 */ /* 0x0003e80000000400 */
[----:B------:R1:W-:Y:S04]  /*183a0*/  STS.U16 [R15+-0x1ff8], R103 ;  /* 0xffe008670f007388 */ /* 0x0003e80000000400 */
[----:B------:R1:W-:Y:S04]  /*183b0*/  STS.U16 [R3], R61 ;  /* 0x0000003d03007388 */ /* 0x0003e80000000400 */
[----:B------:R1:W-:Y:S04]  /*183c0*/  STS.U16 [R3+0x200], R57 ;  /* 0x0002003903007388 */ /* 0x0003e80000000400 */
[----:B------:R1:W-:Y:S04]  /*183d0*/  STS.U16 [R3+0x8], R237 ;  /* 0x000008ed03007388 */ /* 0x0003e80000000400 */
[----:B------:R1:W-:Y:S04]  /*183e0*/  STS.U16 [R3+0x208], R29 ;  /* 0x0002081d03007388 */ /* 0x0003e80000000400 */
[----:B------:R1:W-:Y:S04]  /*183f0*/  STS.U16 [R13], R2 ;  /* 0x000000020d007388 */ /* 0x0003e80000000400 */
[----:B------:R1:W-:Y:S04]  /*18400*/  STS.U16 [R13+0x200], R33 ;  /* 0x000200210d007388 */ /* 0x0003e80000000400 */
[----:B------:R1:W-:Y:S04]  /*18410*/  STS.U16 [R13+0x8], R4 ;  /* 0x000008040d007388 */ /* 0x0003e80000000400 */
[----:B------:R1:W-:Y:S01]  /*18420*/  STS.U16 [R13+0x208], R37 ;  /* 0x000208250d007388 */ /* 0x0003e20000000400 */
[----:B------:R-:W-:Y:S01]  /*18430*/  @!PT LDS RZ, [RZ] ;  /* 0x00000000fffff984 */ /* 0x000fe20000000800 */
[----:B------:R-:W-:Y:S01]  /*18440*/  @!PT LDS RZ, [RZ] ;  /* 0x00000000fffff984 */ /* 0x000fe20000000800 */
[----:B------:R-:W-:Y:S01]  /*18450*/  @!PT LDS RZ, [RZ] ;  /* 0x00000000fffff984 */ /* 0x000fe20000000800 */
[----:B------:R-:W-:Y:S01]  /*18460*/  @!PT LDS RZ, [RZ] ;  /* 0x00000000fffff984 */ /* 0x000fe20000000800 */
[----:B------:R2:W-:Y:S06]  /*18470*/  MEMBAR.ALL.CTA ;  /* 0x0000000000007992 */ /* 0x0005ec0000008000 */
[----:B--2---:R-:W2:Y:S01]  /*18480*/  FENCE.VIEW.ASYNC.S ;  /* 0x00000000000073c6 */ /* 0x004ea20000000000 */
[----:B------:R-:W-:-:S02]  /*18490*/  F2FP.SATFINITE.E4M3.F32.PACK_AB_MERGE_C R5, R108, R122, RZ ;  /* 0x0000007a6c05723e */ /* 0x000fc400048070ff */
[----:B------:R-:W-:Y:S02]  /*184a0*/  F2FP.SATFINITE.E4M3.F32.PACK_AB_MERGE_C R204, R210, R204, RZ ;  /* 0x000000ccd2cc723e */ /* 0x000fe400048070ff */
[----:B------:R-:W-:Y:S02]  /*184b0*/  F2FP.SATFINITE.E4M3.F32.PACK_AB_MERGE_C R108, R205, R207, RZ ;  /* 0x000000cfcd6c723e */ /* 0x000fe400048070ff */
[----:B------:R-:W-:Y:S02]  /*184c0*/  F2FP.SATFINITE.E4M3.F32.PACK_AB_MERGE_C R110, R209, R99, RZ ;  /* 0x00000063d16e723e */ /* 0x000fe400048070ff */
[----:B------:R-:W-:Y:S01]  /*184d0*/  F2FP.SATFINITE.E4M3.F32.PACK_AB_MERGE_C R206, R208, R206, RZ ;  /* 0x000000ced0ce723e */ /* 0x000fe200048070ff */
[----:B--2---:R-:W-:Y:S06]  /*184e0*/  BAR.SYNC.DEFER_BLOCKING 0x1, 0x80 ;  /* 0x0042000000007b1d */ /* 0x004fec0000010000 */
[----:B-1----:R-:W-:Y:S05]  /*184f0*/  @P0 BRA `(.L_x_67) ;  /* 0x00000000002c0947 */ /* 0x002fea0003800000 */
[----:B------:R-:W-:Y:S01]  /*18500*/  S2UR UR44, SR_CTAID.Z ;  /* 0x00000000002c79c3 */ /* 0x000fe20000002700 */
[----:B------:R-:W-:Y:S01]  /*18510*/  R2UR UR40, R94 ;  /* 0x000000005e2872ca */ /* 0x000fe200000e0000 */
[----:B------:R-:W-:Y:S01]  /*18520*/  ULDC.64 UR4, c[0x0][0x198] ;  /* 0x0000660000047ab9 */ /* 0x000fe20000000a00 */
[----:B------:R-:W-:Y:S01]  /*18530*/  UMOV UR41, URZ ;  /* 0x0000003f00297c82 */ /* 0x000fe20008000000 */
[----:B------:R-:W-:-:S04]  /*18540*/  UIADD3 UR4, UP0, UR4, 0x670, URZ ;  /* 0x0000067004047890 */ /* 0x000fc8000ff1e03f */
[----:B------:R-:W1:Y:S01]  /*18550*/  S2UR UR43, SR_CTAID.Y ;  /* 0x00000000002b79c3 */ /* 0x000e620000002600 */
[----:B------:R-:W-:-:S05]  /*18560*/  UIADD3.X UR5, URZ, UR5, URZ, UP0, !UPT ;  /* 0x000000053f057290 */ /* 0x000fca00087fe43f */
[----:B------:R-:W-:-:S09]  /*18570*/  UIADD3 UR40, UR40, -0x2200, URZ ;  /* 0xffffde0028287890 */ /* 0x000fd2000fffe03f */
[----:B-1----:R1:W-:Y:S01]  /*18580*/  UTMASTG.4D [UR40], [UR4] ;  /* 0x00000028040073b5 */ /* 0x0023e20008018000 */
[----:B------:R0:W-:Y:S01]  /*18590*/  UTMACMDFLUSH ;  /* 0x00000000000079b7 */ /* 0x0001e20000000000 */
[----:B-1----:R-:W-:-:S04]  /*185a0*/  DEPBAR.LE SB0, 0x1 ;  /* 0x000080400000791a */ /* 0x002fc80000000000 */
.L_x_67:
[----:B------:R-:W-:Y:S05]  /*185b0*/  BSYNC B0 ;  /* 0x0000000000007941 */ /* 0x000fea0003800000 */
.L_x_66:
[----:B------:R-:W-:Y:S06]  /*185c0*/  BAR.SYNC.DEFER_BLOCKING 0x1, 0x80 ;  /* 0x0042000000007b1d */ /* 0x000fec0000010000 */
[----:B------:R-:W-:Y:S01]  /*185d0*/  BSSY B0, `(.L_x_68) ;  /* 0x0000025000007945 */ /* 0x000fe20003800000 */
        /* <DEDUP_REMOVED lines=8> */
[----:B------:R1:W-:Y:S04]  /*18660*/  STS.U16 [R3+0x1000], R14 ;  /* 0x0010000e03007388 */ /* 0x0003e80000000400 */
[----:B------:R1:W-:Y:S04]  /*18670*/  STS.U16 [R3+0x1200], R60 ;  /* 0x0012003c03007388 */ /* 0x0003e80000000400 */
[----:B------:R1:W-:Y:S04]  /*18680*/  STS.U16 [R3+0x1008], R16 ;  /* 0x0010081003007388 */ /* 0x0003e80000000400 */
[----:B------:R1:W-:Y:S04]  /*18690*/  STS.U16 [R3+0x1208], R64 ;  /* 0x0012084003007388 */ /* 0x0003e80000000400 */
[----:B------:R1:W-:Y:S04]  /*186a0*/  STS.U16 [R13+0x1000], R18 ;  /* 0x001000120d007388 */ /* 0x0003e80000000400 */
        /* <DEDUP_REMOVED lines=8> */
[----:B--2---:R-:W2:Y:S02]  /*18730*/  FENCE.VIEW.ASYNC.S ;  /* 0x00000000000073c6 */ /* 0x004ea40000000000 */
[----:B--2---:R-:W-:Y:S06]  /*18740*/  BAR.SYNC.DEFER_BLOCKING 0x1, 0x80 ;  /* 0x0042000000007b1d */ /* 0x004fec0000010000 */
[----:B-1----:R-:W-:Y:S05]  /*18750*/  @P0 BRA `(.L_x_69) ;  /* 0x0000000000300947 */ /* 0x002fea0003800000 */
[----:B------:R-:W-:Y:S01]  /*18760*/  S2UR UR12, SR_CTAID.Z ;  /* 0x00000000000c79c3 */ /* 0x000fe20000002700 */
[----:B------:R-:W-:Y:S01]  /*18770*/  R2UR UR8, R94 ;  /* 0x000000005e0872ca */ /* 0x000fe200000e0000 */
[----:B------:R-:W-:Y:S01]  /*18780*/  ULDC.64 UR4, c[0x0][0x198] ;  /* 0x0000660000047ab9 */ /* 0x000fe20000000a00 */
[----:B------:R-:W-:Y:S01]  /*18790*/  UMOV UR9, 0x40 ;  /* 0x0000004000097882 */ /* 0x000fe20000000000 */
[----:B------:R-:W-:Y:S01]  /*187a0*/  UIADD3 UR4, UP0, UR4, 0x670, URZ ;  /* 0x0000067004047890 */ /* 0x000fe2000ff1e03f */
[----:B------:R-:W-:-:S03]  /*187b0*/  UMOV UR10, UR42 ;  /* 0x0000002a000a7c82 */ /* 0x000fc60008000000 */
[----:B------:R-:W1:Y:S01]  /*187c0*/  S2UR UR11, SR_CTAID.Y ;  /* 0x00000000000b79c3 */ /* 0x000e620000002600 */
[----:B------:R-:W-:-:S05]  /*187d0*/  UIADD3.X UR5, URZ, UR5, URZ, UP0, !UPT ;  /* 0x000000053f057290 */ /* 0x000fca00087fe43f */
[----:B------:R-:W-:-:S09]  /*187e0*/  UIADD3 UR8, UR8, -0x1200, URZ ;  /* 0xffffee0008087890 */ /* 0x000fd2000fffe03f */
[----:B-1----:R1:W-:Y:S01]  /*187f0*/  UTMASTG.4D [UR8], [UR4] ;  /* 0x00000008040073b5 */ /* 0x0023e20008018000 */
[----:B------:R0:W-:Y:S01]  /*18800*/  UTMACMDFLUSH ;  /* 0x00000000000079b7 */ /* 0x0001e20000000000 */
[----:B-1----:R-:W-:-:S04]  /*18810*/  DEPBAR.LE SB0, 0x1 ;  /* 0x000080400000791a */ /* 0x002fc80000000000 */
.L_x_69:
[----:B------:R-:W-:Y:S05]  /*18820*/  BSYNC B0 ;  /* 0x0000000000007941 */ /* 0x000fea0003800000 */
.L_x_68:
        /* <DEDUP_REMOVED lines=38> */
.L_x_71:
[----:B------:R-:W-:Y:S05]  /*18a90*/  BSYNC B0 ;  /* 0x0000000000007941 */ /* 0x000fea0003800000 */
.L_x_70:
        /* <DEDUP_REMOVED lines=38> */
.L_x_73:
[----:B------:R-:W-:Y:S05]  /*18d00*/  BSYNC B0 ;  /* 0x0000000000007941 */ /* 0x000fea0003800000 */
.L_x_72:
        /* <DEDUP_REMOVED lines=38> */
.L_x_75:
[----:B------:R-:W-:Y:S05]  /*18f70*/  BSYNC B0 ;  /* 0x0000000000007941 */ /* 0x000fea0003800000 */
.L_x_74:
        /* <DEDUP_REMOVED lines=38> */
.L_x_77:
[----:B------:R-:W-:Y:S05]  /*191e0*/  BSYNC B0 ;  /* 0x0000000000007941 */ /* 0x000fea0003800000 */
.L_x_76:
        /* <DEDUP_REMOVED lines=38> */
.L_x_79:
[----:B------:R-:W-:Y:S05]  /*19450*/  BSYNC B0 ;  /* 0x0000000000007941 */ /* 0x000fea0003800000 */
.L_x_78:
        /* <DEDUP_REMOVED lines=35> */
[----:B-1----:R1:W-:Y:S02]  /*19690*/  UTMASTG.4D [UR8], [UR4] ;  /* 0x00000008040073b5 */ /* 0x0023e40008018000 */
[----:B-1----:R0:W-:Y:S02]  /*196a0*/  UTMACMDFLUSH ;  /* 0x00000000000079b7 */ /* 0x0021e40000000000 */
.L_x_81:
[----:B------:R-:W-:Y:S05]  /*196b0*/  BSYNC B0 ;  /* 0x0000000000007941 */ /* 0x000fea0003800000 */
.L_x_80:
[----:B------:R-:W2:Y:S01]  /*196c0*/  LDL.LU R0, [R1+0x200] ;  /* 0x0002000001007983 */ /* 0x000ea20000300800 */
[----:B------:R-:W-:-:S04]  /*196d0*/  DEPBAR.LE SB0, 0x0 ;  /* 0x000080000000791a */ /* 0x000fc80000000000 */
[----:B--2---:R-:W-:-:S13]  /*196e0*/  R2UR UR4, R0 ;  /* 0x00000000000472ca */ /* 0x004fda00000e0000 */
[----:B------:R-:W-:-:S04]  /*196f0*/  UIADD3 UR4, UR4, -0x1, URZ ;  /* 0xffffffff04047890 */ /* 0x000fc8000fffe03f */
[----:B------:R-:W-:-:S04]  /*19700*/  USHF.L.U32 UR4, UR4, 0x3, URZ ;  /* 0x0000000304047899 */ /* 0x000fc8000800063f */
[----:B------:R-:W-:-:S04]  /*19710*/  ULOP3.LUT UR4, UR4, 0x8, URZ, 0xe2, !UPT ;  /* 0x0000000804047892 */ /* 0x000fc8000f8ee23f */
[----:B------:R-:W-:-:S06]  /*19720*/  ULOP3.LUT UR4, UR4, 0x18, URZ, 0x3c, !UPT ;  /* 0x0000001804047892 */ /* 0x000fcc000f8e3c3f */
[----:B------:R-:W-:-:S04]  /*19730*/  MOV R0, UR4 ;  /* 0x0000000400007c02 */ /* 0x000fc80008000f00 */
[----:B------:R-:W-:Y:S01]  /*19740*/  SYNCS.ARRIVE.TRANS64.A1T0 RZ, [R0+UR60+0x38090], RZ ;  /* 0x038090ff00ff79a7 */ /* 0x000fe2000810003c */
[----:B------:R-:W-:Y:S05]  /*19750*/  EXIT ;  /* 0x000000000000794d */ /* 0x000fea0003800000 */
.L_x_6:
[----:B------:R-:W-:-:S08]  /*19760*/  UISETP.NE.AND UP0, UPT, UR8, 0x1, UPT ;  /* 0x000000010800788c */ /* 0x000fd0000bf05270 */
[----:B------:R-:W1:-:S00]  /*19770*/  USETMAXREG.DEALLOC.CTAPOOL 0x18 ;  /* 0x00000018000079c8 */ /* 0x000e4000080e0500 */
[----:B------:R-:W-:-:S13]  /*19780*/  PLOP3.LUT P0, PT, PT, PT, UP0, 0x80, 0x0 ;  /* 0x000000000000781c */ /* 0x000fda0003f0f008 */
[----:B------:R-:W-:Y:S05]  /*19790*/  @P0 EXIT ;  /* 0x000000000000094d */ /* 0x000fea0003800000 */
[----:B------:R-:W2:Y:S01]  /*197a0*/  S2UR UR11, SR_CTAID.X ;  /* 0x00000000000b79c3 */ /* 0x000ea20000002500 */
[----:B------:R-:W-:Y:S01]  /*197b0*/  ELECT P3, URZ, PT ;  /* 0x00000000003f782f */ /* 0x000fe20003860000 */
[----:B------:R-:W-:Y:S01]  /*197c0*/  BSSY B0, `(.L_x_82) ;  /* 0x000003c000007945 */ /* 0x000fe20003800000 */
[----:B-1----:R-:W-:Y:S01]  /*197d0*/  MOV R2, RZ ;  /* 0x000000ff00027202 */ /* 0x002fe20000000f00 */
[----:B------:R-:W-:Y:S01]  /*197e0*/  IMAD.MOV.U32 R8, RZ, RZ, RZ ;  /* 0x000000ffff087224 */ /* 0x000fe200078e00ff */
[----:B------:R-:W-:-:S03]  /*197f0*/  MOV R4, RZ ;  /* 0x000000ff00047202 */ /* 0x000fc60000000f00 */
[----:B------:R-:W1:Y:S08]  /*19800*/  S2UR UR20, SR_CTAID.Y ;  /* 0x00000000001479c3 */ /* 0x000e700000002600 */
[----:B------:R-:W3:Y:S01]  /*19810*/  S2UR UR21, SR_CTAID.Z ;  /* 0x00000000001579c3 */ /* 0x000ee20000002700 */
[----:B--2---:R-:W-:Y:S01]  /*19820*/  USHF.L.U32 UR11, UR11, 0x7, URZ ;  /* 0x000000070b0b7899 */ /* 0x004fe2000800063f */
[----:B------:R-:W-:Y:S11]  /*19830*/  @!P3 BRA `(.L_x_83) ;  /* 0x0000000000d0b947 */ /* 0x000ff60003800000 */
[----:B------:R-:W2:Y:S01]  /*19840*/  S2R R4, SR_CgaCtaId ;  /* 0x0000000000047919 */ /* 0x000ea20000008800 */
[----:B------:R-:W-:Y:S02]  /*19850*/  MOV R3, 0x400 ;  /* 0x0000040000037802 */ /* 0x000fe40000000f00 */
[----:B------:R-:W-:Y:S02]  /*19860*/  MOV R5, 0x1 ;  /* 0x0000000100057802 */ /* 0x000fe40000000f00 */
[----:B--2---:R-:W-:Y:S02]  /*19870*/  LEA R4, R4, R3, 0x18 ;  /* 0x0000000304047211 */ /* 0x004fe400078ec0ff */
[----:B------:R-:W-:-:S04]  /*19880*/  SHF.L.U32 R3, R5, 0x1f, RZ ;  /* 0x0000001f05037819 */ /* 0x000fc800000006ff */
[----:B------:R-:W2:Y:S02]  /*19890*/  SYNCS.PHASECHK.TRANS64.TRYWAIT P0, [R4+URZ+0x38060], R3 ;  /* 0x03806003040075a7 */ /* 0x000ea4000800017f */
[----:B--2---:R-:W-:Y:S05]  /*198a0*/  @!P0 BRA `(.L_x_84) ;  /* 0x0000001400e88947 */ /* 0x004fea0003800000 */
.L_x_121:
[----:B------:R-:W-:Y:S01]  /*198b0*/  ULOP3.LUT UR4, UR14, 0x2, URZ, 0xfc, !UPT ;  /* 0x000000020e047892 */ /* 0x000fe2000f8efc3f */
[----:B--2---:R-:W-:-:S03]  /*198c0*/  @P2 MOV R3, 0x8000 ;  /* 0x0000800000032802 */ /* 0x004fc60000000f00 */
[----:B------:R-:W-:Y:S01]  /*198d0*/  UPRMT UR4, UR4, 0x9910, URZ ;  /* 0x0000991004047896 */ /* 0x000fe2000800003f */
[----:B------:R2:W-:Y:S03]  /*198e0*/  @P2 SYNCS.ARRIVE.TRANS64 RZ, [R4+URZ+0x38050], R3 ;  /* 0x0380500304ff29a7 */ /* 0x0005e6000800003f */
[----:B------:R-:W-:-:S06]  /*198f0*/  UISETP.NE.AND UP0, UPT, UR4, 0x2, UPT ;  /* 0x000000020400788c */ /* 0x000fcc000bf05270 */
[----:B------:R-:W-:-:S13]  /*19900*/  PLOP3.LUT P0, PT, PT, PT, UP0, 0x80, 0x0 ;  /* 0x000000000000781c */ /* 0x000fda0003f0f008 */
[----:B--2---:R-:W-:Y:S05]  /*19910*/  @P0 BRA `(.L_x_85) ;  /* 0x0000000000040947 */ /* 0x004fea0003800000 */
[----:B-1-3--:R-:W-:Y:S01]  /*19920*/  BPT.TRAP 0x1 ;  /* 0x000000040000795c */ /* 0x00afe20000300000 */
.L_x_85:
[----:B------:R-:W-:-:S04]  /*19930*/  LOP3.LUT P0, RZ, R0, 0x1f, RZ, 0xc0, !PT ;  /* 0x0000001f00ff7812 */ /* 0x000fc8000780c0ff */
[----:B------:R-:W-:-:S13]  /*19940*/  PLOP3.LUT P0, PT, P0, P2, PT, 0x2a, 0x0 ;  /* 0x000000000000781c */ /* 0x000fda0000704572 */
[----:B------:R-:W-:Y:S05]  /*19950*/  @P0 BRA `(.L_x_86) ;  /* 0x0000000000040947 */ /* 0x000fea0003800000 */
[----:B-1-3--:R-:W-:Y:S01]  /*19960*/  BPT.TRAP 0x1 ;  /* 0x000000040000795c */ /* 0x00afe20000300000 */
.L_x_86:
[----:B------:R-:W-:Y:S01]  /*19970*/  R2UR UR8, R4 ;  /* 0x00000000040872ca */ /* 0x000fe200000e0000 */
[----:B------:R-:W-:Y:S01]  /*19980*/  ULDC.64 UR4, c[0x0][0x198] ;  /* 0x0000660000047ab9 */ /* 0x000fe20000000a00 */
[----:B------:R-:W-:Y:S01]  /*19990*/  UMOV UR6, 0x0 ;  /* 0x0000000000067882 */ /* 0x000fe20000000000 */
[----:B------:R-:W-:Y:S01]  /*199a0*/  UIADD3 UR4, UP0, UR4, 0xf0, URZ ;  /* 0x000000f004047890 */ /* 0x000fe2000ff1e03f */
[----:B------:R-:W-:Y:S01]  /*199b0*/  MOV R4, 0x1 ;  /* 0x0000000100047802 */ /* 0x000fe20000000f00 */
[----:B------:R-:W-:Y:S01]  /*199c0*/  UMOV UR7, 0x10000000 ;  /* 0x1000000000077882 */ /* 0x000fe20000000000 */
[----:B------:R-:W-:Y:S01]  /*199d0*/  UMOV UR10, URZ ;  /* 0x0000003f000a7c82 */ /* 0x000fe20008000000 */
[----:B------:R-:W-:Y:S01]  /*199e0*/  UIADD3.X UR5, URZ, UR5, URZ, UP0, !UPT ;  /* 0x000000053f057290 */ /* 0x000fe200087fe43f */
[----:B------:R-:W-:Y:S01]  /*199f0*/  MOV R8, 0x40 ;  /* 0x0000004000087802 */ /* 0x000fe20000000f00 */
[----:B-1----:R-:W-:Y:S01]  /*19a00*/  UMOV UR12, UR20 ;  /* 0x00000014000c7c82 */ /* 0x002fe20008000000 */
[----:B---3--:R-:W-:Y:S01]  /*19a10*/  UMOV UR13, UR21 ;  /* 0x00000015000d7c82 */ /* 0x008fe20008000000 */
[----:B------:R-:W-:Y:S01]  /*19a20*/  UMOV UR34, 0x80 ;  /* 0x0000008000227882 */ /* 0x000fe20000000000 */
[----:B------:R-:W-:Y:S01]  /*19a30*/  UMOV UR35, UR11 ;  /* 0x0000000b00237c82 */ /* 0x000fe20008000000 */
[----:B------:R-:W-:-:S02]  /*19a40*/  UIADD3 UR9, UR8, 0x38050, URZ ;  /* 0x0003805008097890 */ /* 0x000fc4000fffe03f */
[----:B------:R-:W-:Y:S02]  /*19a50*/  UIADD3 UR32, UR8, 0x2000, URZ ;  /* 0x0000200008207890 */ /* 0x000fe4000fffe03f */
[----:B------:R-:W-:Y:S02]  /*19a60*/  UIADD3 UR24, UR8, 0x4000, URZ ;  /* 0x0000400008187890 */ /* 0x000fe4000fffe03f */
[----:B------:R-:W-:Y:S01]  /*19a70*/  UIADD3 UR16, UR8, 0x6000, URZ ;  /* 0x0000600008107890 */ /* 0x000fe2000fffe03f */
[----:B------:R-:W-:Y:S01]  /*19a80*/  UMOV UR36, UR20 ;  /* 0x0000001400247c82 */ /* 0x000fe20008000000 */
[----:B------:R-:W-:Y:S01]  /*19a90*/  UMOV UR37, UR21 ;  /* 0x0000001500257c82 */ /* 0x000fe20008000000 */
[----:B------:R-:W-:Y:S01]  /*19aa0*/  UMOV UR33, UR9 ;  /* 0x0000000900217c82 */ /* 0x000fe20008000000 */
[----:B------:R-:W-:Y:S01]  /*19ab0*/  UMOV UR26, 0x100 ;  /* 0x00000100001a7882 */ /* 0x000fe20000000000 */
[----:B------:R-:W-:Y:S01]  /*19ac0*/  UMOV UR27, UR11 ;  /* 0x0000000b001b7c82 */ /* 0x000fe20008000000 */
[----:B------:R-:W-:Y:S01]  /*19ad0*/  UMOV UR28, UR20 ;  /* 0x00000014001c7c82 */ /* 0x000fe20008000000 */
[----:B------:R2:W-:Y:S01]  /*19ae0*/  UTMALDG.4D [UR8], [UR4], desc[UR6] ;  /* 0x00000608040075b4 */ /* 0x0005e20008019000 */
[----:B------:R-:W-:Y:S01]  /*19af0*/  UMOV UR29, UR21 ;  /* 0x00000015001d7c82 */ /* 0x000fe20008000000 */
[----:B------:R-:W-:Y:S01]  /*19b00*/  UMOV UR25, UR9 ;  /* 0x0000000900197c82 */ /* 0x000fe20008000000 */
[----:B------:R-:W-:Y:S01]  /*19b10*/  UMOV UR18, 0x180 ;  /* 0x0000018000127882 */ /* 0x000fe20000000000 */
[----:B------:R-:W-:Y:S01]  /*19b20*/  UMOV UR19, UR11 ;  /* 0x0000000b00137c82 */ /* 0x000fe20008000000 */
[----:B------:R-:W-:Y:S01]  /*19b30*/  UMOV UR17, UR9 ;  /* 0x0000000900117c82 */ /* 0x000fe20008000000 */
[----:B------:R2:W-:Y:S01]  /*19b40*/  UTMALDG.4D [UR32], [UR4], desc[UR6] ;  /* 0x00000620040075b4 */ /* 0x0005e20008019000 */
[----:B------:R2:W-:Y:S01]  /*19b50*/  UTMALDG.4D [UR24], [UR4], desc[UR6] ;  /* 0x00000618040075b4 */ /* 0x0005e20008019000 */
[----:B------:R2:W-:Y:S02]  /*19b60*/  UTMALDG.4D [UR16], [UR4], desc[UR6] ;  /* 0x00000610040075b4 */ /* 0x0005e40008019000 */
[----:B--2---:R-:W-:Y:S01]  /*19b70*/  NOP ;  /* 0x0000000000007918 */ /* 0x004fe20000000000 */
.L_x_83:
[----:B-1-3--:R-:W-:Y:S05]  /*19b80*/  BSYNC B0 ;  /* 0x0000000000007941 */ /* 0x00afea0003800000 */
.L_x_82:
[----:B------:R-:W1:Y:S01]  /*19b90*/  LDC R3, c[0x0][0x28c] ;  /* 0x0000a300ff037b82 */ /* 0x000e620000000800 */
[----:B------:R-:W-:Y:S01]  /*19ba0*/  BSSY B0, `(.L_x_87) ;  /* 0x0000038000007945 */ /* 0x000fe20003800000 */
[----:B-1----:R-:W-:-:S13]  /*19bb0*/  ISETP.GT.AND P4, PT, R3, RZ, P3 ;  /* 0x000000ff0300720c */ /* 0x002fda0001f84270 */
[----:B------:R-:W-:Y:S05]  /*19bc0*/  @!P4 BRA `(.L_x_88) ;  /* 0x0000000000d4c947 */ /* 0x000fea0003800000 */
[----:B------:R-:W1:Y:S01]  /*19bd0*/  S2R R5, SR_CgaCtaId ;  /* 0x0000000000057919 */ /* 0x000e620000008800 */
[----:B------:R-:W-:-:S04]  /*19be0*/  MOV R2, 0x400 ;  /* 0x0000040000027802 */ /* 0x000fc80000000f00 */
[----:B-1----:R-:W-:Y:S01]  /*19bf0*/  LEA R2, R5, R2, 0x18 ;  /* 0x0000000205027211 */ /* 0x002fe200078ec0ff */
[----:B------:R-:W-:-:S05]  /*19c00*/  IMAD.MOV.U32 R5, RZ, RZ, 0x1 ;  /* 0x00000001ff057424 */ /* 0x000fca00078e00ff */
[----:B------:R-:W-:-:S04]  /*19c10*/  SHF.L.U32 R5, R5, 0x1f, RZ ;  /* 0x0000001f05057819 */ /* 0x000fc800000006ff */
[----:B------:R-:W1:Y:S02]  /*19c20*/  SYNCS.PHASECHK.TRANS64.TRYWAIT P0, [R2+URZ+0x38028], R5 ;  /* 0x03802805020075a7 */ /* 0x000e64000800017f */
[----:B-1----:R-:W-:Y:S05]  /*19c30*/  @!P0 BRA `(.L_x_89) ;  /* 0x0000001400188947 */ /* 0x002fea0003800000 */
.L_x_122:
[----:B------:R-:W-:Y:S01]  /*19c40*/  ULOP3.LUT UR4, UR14, 0x2, URZ, 0xfc, !UPT ;  /* 0x000000020e047892 */ /* 0x000fe2000f8efc3f */
[----:B-1----:R-:W-:-:S03]  /*19c50*/  @P2 MOV R5, 0x8000 ;  /* 0x0000800000052802 */ /* 0x002fc60000000f00 */
[----:B------:R-:W-:Y:S01]  /*19c60*/  UPRMT UR4, UR4, 0x9910, URZ ;  /* 0x0000991004047896 */ /* 0x000fe2000800003f */
[----:B------:R1:W-:Y:S03]  /*19c70*/  @P2 SYNCS.ARRIVE.TRANS64 RZ, [R2+URZ+0x38000], R5 ;  /* 0x0380000502ff29a7 */ /* 0x0003e6000800003f */
[----:B------:R-:W-:-:S06]  /*19c80*/  UISETP.NE.AND UP0, UPT, UR4, 0x2, UPT ;  /* 0x000000020400788c */ /* 0x000fcc000bf05270 */
[----:B------:R-:W-:-:S13]  /*19c90*/  PLOP3.LUT P0, PT, PT, PT, UP0, 0x80, 0x0 ;  /* 0x000000000000781c */ /* 0x000fda0003f0f008 */
[----:B-1----:R-:W-:Y:S05]  /*19ca0*/  @P0 BRA `(.L_x_90) ;  /* 0x0000000000040947 */ /* 0x002fea0003800000 */
[----:B------:R-:W-:Y:S01]  /*19cb0*/  BPT.TRAP 0x1 ;  /* 0x000000040000795c */ /* 0x000fe20000300000 */
.L_x_90:
[----:B------:R-:W-:-:S04]  /*19cc0*/  LOP3.LUT P0, RZ, R0, 0x1f, RZ, 0xc0, !PT ;  /* 0x0000001f00ff7812 */ /* 0x000fc8000780c0ff */
[----:B------:R-:W-:-:S13]  /*19cd0*/  PLOP3.LUT P0, PT, P0, P2, PT, 0x2a, 0x0 ;  /* 0x000000000000781c */ /* 0x000fda0000704572 */
[----:B------:R-:W-:Y:S05]  /*19ce0*/  @P0 BRA `(.L_x_91) ;  /* 0x0000000000040947 */ /* 0x000fea0003800000 */
[----:B------:R-:W-:Y:S01]  /*19cf0*/  BPT.TRAP 0x1 ;  /* 0x000000040000795c */ /* 0x000fe20000300000 */
.L_x_91:
[----:B------:R-:W-:Y:S01]  /*19d00*/  R2UR UR24, R2 ;  /* 0x00000000021872ca */ /* 0x000fe200000e0000 */
[----:B------:R-:W-:Y:S01]  /*19d10*/  ULDC.64 UR4, c[0x0][0x198] ;  /* 0x0000660000047ab9 */ /* 0x000fe20000000a00 */
[----:B------:R-:W-:Y:S01]  /*19d20*/  UMOV UR19, URZ ;  /* 0x0000003f00137c82 */ /* 0x000fe20008000000 */
[----:B------:R-:W-:Y:S01]  /*19d30*/  UIADD3 UR4, UP0, UR4, 0x1f0, URZ ;  /* 0x000001f004047890 */ /* 0x000fe2000ff1e03f */
[----:B------:R-:W-:Y:S01]  /*19d40*/  MOV R2, 0x1 ;  /* 0x0000000100027802 */ /* 0x000fe20000000f00 */
[----:B------:R-:W-:Y:S01]  /*19d50*/  UMOV UR6, 0x0 ;  /* 0x0000000000067882 */ /* 0x000fe20000000000 */
[----:B------:R-:W-:Y:S01]  /*19d60*/  UMOV UR7, 0x10000000 ;  /* 0x1000000000077882 */ /* 0x000fe20000000000 */
[----:B------:R-:W-:Y:S01]  /*19d70*/  UIADD3.X UR5, URZ, UR5, URZ, UP0, !UPT ;  /* 0x000000053f057290 */ /* 0x000fe200087fe43f */
[----:B------:R-:W-:Y:S01]  /*19d80*/  UMOV UR18, URZ ;  /* 0x0000003f00127c82 */ /* 0x000fe20008000000 */
[----:B------:R-:W-:Y:S01]  /*19d90*/  UMOV UR42, 0x80 ;  /* 0x00000080002a7882 */ /* 0x000fe20000000000 */
[----:B------:R-:W-:Y:S01]  /*19da0*/  UMOV UR44, UR20 ;  /* 0x00000014002c7c82 */ /* 0x000fe20008000000 */
[----:B------:R-:W-:-:S02]  /*19db0*/  UMOV UR45, UR21 ;  /* 0x00000015002d7c82 */ /* 0x000fc40008000000 */
[----:B------:R-:W-:Y:S02]  /*19dc0*/  UIADD3 UR16, UR24, 0x10000, URZ ;  /* 0x0001000018107890 */ /* 0x000fe4000fffe03f */
[----:B------:R-:W-:Y:S02]  /*19dd0*/  UIADD3 UR17, UR24, 0x38000, URZ ;  /* 0x0003800018117890 */ /* 0x000fe4000fffe03f */
[----:B------:R-:W-:Y:S02]  /*19de0*/  UIADD3 UR40, UR24, 0x12000, URZ ;  /* 0x0001200018287890 */ /* 0x000fe4000fffe03f */
[----:B------:R-:W-:Y:S02]  /*19df0*/  UIADD3 UR32, UR24, 0x14000, URZ ;  /* 0x0001400018207890 */ /* 0x000fe4000fffe03f */
[----:B------:R-:W-:Y:S01]  /*19e00*/  UIADD3 UR24, UR24, 0x16000, URZ ;  /* 0x0001600018187890 */ /* 0x000fe2000fffe03f */
        /* <DEDUP_REMOVED lines=11> */
[----:B------:R-:W-:Y:S01]  /*19ec0*/  UMOV UR27, UR19 ;  /* 0x00000013001b7c82 */ /* 0x000fe20008000000 */
[----:B------:R-:W-:Y:S01]  /*19ed0*/  UMOV UR25, UR17 ;  /* 0x0000001100197c82 */ /* 0x000fe20008000000 */
[----:B------:R1:W-:Y:S01]  /*19ee0*/  UTMALDG.4D [UR40], [UR4], desc[UR6] ;  /* 0x00000628040075b4 */ /* 0x0003e20008019000 */
[----:B------:R1:W-:Y:S01]  /*19ef0*/  UTMALDG.4D [UR32], [UR4], desc[UR6] ;  /* 0x00000620040075b4 */ /* 0x0003e20008019000 */
[----:B------:R1:W-:Y:S02]  /*19f00*/  UTMALDG.4D [UR24], [UR4], desc[UR6] ;  /* 0x00000618040075b4 */ /* 0x0003e40008019000 */
[----:B-1----:R-:W-:Y:S01]  /*19f10*/  NOP ;  /* 0x0000000000007918 */ /* 0x002fe20000000000 */
.L_x_88:
[----:B------:R-:W-:Y:S05]  /*19f20*/  BSYNC B0 ;  /* 0x0000000000007941 */ /* 0x000fea0003800000 */
.L_x_87:
[----:B------:R-:W-:Y:S04]  /*19f30*/  BSSY B0, `(.L_x_92) ;  /* 0x000003a000007945 */ /* 0x000fe80003800000 */
[----:B------:R-:W-:Y:S05]  /*19f40*/  @!P3 BRA `(.L_x_93) ;  /* 0x0000000000e0b947 */ /* 0x000fea0003800000 */
[----:B------:R-:W1:Y:S01]  /*19f50*/  S2R R6, SR_CgaCtaId ;  /* 0x0000000000067919 */ /* 0x000e620000008800 */
[----:B------:R-:W-:-:S04]  /*19f60*/  MOV R5, 0x400 ;  /* 0x0000040000057802 */ /* 0x000fc80000000f00 */
[----:B-1----:R-:W-:Y:S02]  /*19f70*/  LEA R7, R6, R5, 0x18 ;  /* 0x0000000506077211 */ /* 0x002fe400078ec0ff */
[----:B------:R-:W-:Y:S02]  /*19f80*/  MOV R6, 0x1 ;  /* 0x0000000100067802 */ /* 0x000fe40000000f00 */
[----:B------:R-:W-:Y:S02]  /*19f90*/  LEA R5, R4, R7, 0x3 ;  /* 0x0000000704057211 */ /* 0x000fe400078e18ff */
[----:B------:R-:W-:-:S04]  /*19fa0*/  SHF.L.U32 R6, R6, 0x1f, RZ ;  /* 0x0000001f06067819 */ /* 0x000fc800000006ff */
[----:B------:R-:W1:Y:S02]  /*19fb0*/  SYNCS.PHASECHK.TRANS64.TRYWAIT P0, [R5+URZ+0x38060], R6 ;  /* 0x03806006050075a7 */ /* 0x000e64000800017f */
[----:B-1----:R-:W-:Y:S05]  /*19fc0*/  @!P0 BRA `(.L_x_94) ;  /* 0x0000001000488947 */ /* 0x002fea0003800000 */
.L_x_123:
        /* <DEDUP_REMOVED lines=8> */
.L_x_95:
[----:B------:R-:W-:-:S04]  /*1a050*/  LOP3.LUT P0, RZ, R0, 0x1f, RZ, 0xc0, !PT ;  /* 0x0000001f00ff7812 */ /* 0x000fc8000780c0ff */
[----:B------:R-:W-:-:S13]  /*1a060*/  PLOP3.LUT P0, PT, P0, P2, PT, 0x2a, 0x0 ;  /* 0x000000000000781c */ /* 0x000fda0000704572 */
[----:B------:R-:W-:Y:S05]  /*1a070*/  @P0 BRA `(.L_x_96) ;  /* 0x0000000000040947 */ /* 0x000fea0003800000 */
[----:B------:R-:W-:Y:S01]  /*1a080*/  BPT.TRAP 0x1 ;  /* 0x000000040000795c */ /* 0x000fe20000300000 */
.L_x_96:
[----:B------:R-:W-:Y:S01]  /*1a090*/  R2UR UR40, R4 ;  /* 0x00000000042872ca */ /* 0x000fe200000e0000 */
[----:B------:R-:W-:Y:S01]  /*1a0a0*/  ULDC.64 UR8, c[0x0][0x198] ;  /* 0x0000660000087ab9 */ /* 0x000fe20000000a00 */
[----:B------:R-:W-:Y:S01]  /*1a0b0*/  R2UR UR5, R7 ;  /* 0x00000000070572ca */ /* 0x000fe200000e0000 */
[----:B------:R-:W-:Y:S01]  /*1a0c0*/  UIADD3 UR4, UP0, UR8, 0xf0, URZ ;  /* 0x000000f008047890 */ /* 0x000fe2000ff1e03f */
[----:B------:R-:W-:Y:S01]  /*1a0d0*/  R2UR UR41, R5 ;  /* 0x00000000052972ca */ /* 0x000fe200000e0000 */
[----:B------:R-:W-:Y:S01]  /*1a0e0*/  UMOV UR6, 0x0 ;  /* 0x0000000000067882 */ /* 0x000fe20000000000 */
[----:B------:R-:W-:Y:S01]  /*1a0f0*/  R2UR UR43, R8 ;  /* 0x00000000082b72ca */ /* 0x000fe200000e0000 */
[----:B------:R-:W-:Y:S01]  /*1a100*/  UMOV UR7, 0x10000000 ;  /* 0x1000000000077882 */ /* 0x000fe20000000000 */
[----:B------:R-:W-:Y:S01]  /*1a110*/  UMOV UR42, URZ ;  /* 0x0000003f002a7c82 */ /* 0x000fe20008000000 */
[----:B------:R-:W-:Y:S01]  /*1a120*/  UMOV UR44, UR20 ;  /* 0x00000014002c7c82 */ /* 0x000fe20008000000 */
[----:B------:R-:W-:Y:S01]  /*1a130*/  UMOV UR45, UR21 ;  /* 0x00000015002d7c82 */ /* 0x000fe20008000000 */
[----:B------:R-:W-:Y:S01]  /*1a140*/  UMOV UR34, 0x80 ;  /* 0x0000008000227882 */ /* 0x000fe20000000000 */
[----:B------:R-:W-:Y:S01]  /*1a150*/  UMOV UR36, UR20 ;  /* 0x0000001400247c82 */ /* 0x000fe20008000000 */
[----:B------:R-:W-:Y:S01]  /*1a160*/  UMOV UR37, UR21 ;  /* 0x0000001500257c82 */ /* 0x000fe20008000000 */
[----:B------:R-:W-:Y:S01]  /*1a170*/  UMOV UR26, 0x100 ;  /* 0x00000100001a7882 */ /* 0x000fe20000000000 */
[----:B------:R-:W-:-:S02]  /*1a180*/  ULEA UR40, UR40, UR5, 0xf ;  /* 0x0000000528287291 */ /* 0x000fc4000f8e783f */
[----:B------:R-:W-:Y:S02]  /*1a190*/  UIADD3 UR41, UR41, 0x38050, URZ ;  /* 0x0003805029297890 */ /* 0x000fe4000fffe03f */
[----:B------:R-:W-:Y:S02]  /*1a1a0*/  UIADD3 UR43, UR11, UR43, URZ ;  /* 0x0000002b0b2b7290 */ /* 0x000fe4000fffe03f */
[----:B------:R-:W-:Y:S02]  /*1a1b0*/  UIADD3.X UR5, URZ, UR9, URZ, UP0, !UPT ;  /* 0x000000093f057290 */ /* 0x000fe400087fe43f */
[----:B------:R-:W-:Y:S02]  /*1a1c0*/  UIADD3 UR32, UR40, 0x2000, URZ ;  /* 0x0000200028207890 */ /* 0x000fe4000fffe03f */
[----:B------:R-:W-:Y:S02]  /*1a1d0*/  UIADD3 UR24, UR40, 0x4000, URZ ;  /* 0x0000400028187890 */ /* 0x000fe4000fffe03f */
[----:B------:R-:W-:Y:S01]  /*1a1e0*/  UIADD3 UR16, UR40, 0x6000, URZ ;  /* 0x0000600028107890 */ /* 0x000fe2000fffe03f */
[----:B------:R-:W-:Y:S01]  /*1a1f0*/  UMOV UR33, UR41 ;  /* 0x0000002900217c82 */ /* 0x000fe20008000000 */
[----:B------:R-:W-:Y:S01]  /*1a200*/  UMOV UR35, UR43 ;  /* 0x0000002b00237c82 */ /* 0x000fe20008000000 */
        /* <DEDUP_REMOVED lines=11> */
[----:B-1----:R-:W-:Y:S01]  /*1a2c0*/  NOP ;  /* 0x0000000000007918 */ /* 0x002fe20000000000 */
.L_x_93:
[----:B------:R-:W-:Y:S05]  /*1a2d0*/  BSYNC B0 ;  /* 0x0000000000007941 */ /* 0x000fea0003800000 */
.L_x_92:
[----:B------:R-:W-:Y:S01]  /*1a2e0*/  BSSY B0, `(.L_x_97) ;  /* 0x0000027000007945 */ /* 0x000fe20003800000 */
[----:B------:R-:W-:-:S03]  /*1a2f0*/  IMAD.MOV.U32 R8, RZ, RZ, RZ ;  /* 0x000000ffff087224 */ /* 0x000fc600078e00ff */
[----:B------:R-:W-:Y:S05]  /*1a300*/  @!P4 BRA `(.L_x_98) ;  /* 0x000000000090c947 */ /* 0x000fea0003800000 */
[----:B------:R-:W1:Y:S01]  /*1a310*/  S2R R5, SR_CgaCtaId ;  /* 0x0000000000057919 */ /* 0x000e620000008800 */
[----:B------:R-:W-:Y:S02]  /*1a320*/  MOV R4, 0x400 ;  /* 0x0000040000047802 */ /* 0x000fe40000000f00 */
[----:B------:R-:W-:-:S04]  /*1a330*/  MOV R7, 0x1 ;  /* 0x0000000100077802 */ /* 0x000fc80000000f00 */
[----:B------:R-:W-:Y:S02]  /*1a340*/  SHF.L.U32 R7, R7, 0x1f, RZ ;  /* 0x0000001f07077819 */ /* 0x000fe400000006ff */
[----:B-1----:R-:W-:-:S04]  /*1a350*/  LEA R5, R5, R4, 0x18 ;  /* 0x0000000405057211 */ /* 0x002fc800078ec0ff */
[----:B------:R-:W-:-:S04]  /*1a360*/  LEA R4, R2, R5, 0x3 ;  /* 0x0000000502047211 */ /* 0x000fc800078e18ff */
[----:B------:R-:W1:Y:S02]  /*1a370*/  SYNCS.PHASECHK.TRANS64.TRYWAIT P0, [R4+URZ+0x38028], R7 ;  /* 0x03802807040075a7 */ /* 0x000e64000800017f */
[----:B-1----:R-:W-:Y:S05]  /*1a380*/  @!P0 BRA `(.L_x_99) ;  /* 0x0000000c006c8947 */ /* 0x002fea0003800000 */
.L_x_124:
        /* <DEDUP_REMOVED lines=8> */
.L_x_100:
[----:B------:R-:W-:-:S04]  /*1a410*/  LOP3.LUT P0, RZ, R0, 0x1f, RZ, 0xc0, !PT ;  /* 0x0000001f00ff7812 */ /* 0x000fc8000780c0ff */
[----:B------:R-:W-:-:S13]  /*1a420*/  PLOP3.LUT P0, PT, P0, P2, PT, 0x2a, 0x0 ;  /* 0x000000000000781c */ /* 0x000fda0000704572 */
[----:B------:R-:W-:Y:S05]  /*1a430*/  @P0 BRA `(.L_x_101) ;  /* 0x0000000000040947 */ /* 0x000fea0003800000 */
[----:B------:R-:W-:Y:S01]  /*1a440*/  BPT.TRAP 0x1 ;  /* 0x000000040000795c */ /* 0x000fe20000300000 */
.L_x_101:
[----:B------:R-:W-:Y:S01]  /*1a450*/  LEA R5, R2, R5, 0xf ;  /* 0x0000000502057211 */ /* 0x000fe200078e78ff */
[----:B------:R-:W-:Y:S01]  /*1a460*/  ULDC.64 UR4, c[0x0][0x198] ;  /* 0x0000660000047ab9 */ /* 0x000fe20000000a00 */
[----:B------:R-:W-:Y:S01]  /*1a470*/  R2UR UR17, R4 ;  /* 0x00000000041172ca */ /* 0x000fe200000e0000 */
[----:B------:R-:W-:Y:S01]  /*1a480*/  UIADD3 UR4, UP0, UR4, 0x2f0, URZ ;  /* 0x000002f004047890 */ /* 0x000fe2000ff1e03f */
[----:B------:R-:W-:Y:S01]  /*1a490*/  R2UR UR16, R5 ;  /* 0x00000000051072ca */ /* 0x000fe200000e0000 */
[----:B------:R-:W-:Y:S01]  /*1a4a0*/  UMOV UR6, 0x0 ;  /* 0x0000000000067882 */ /* 0x000fe20000000000 */
[----:B------:R-:W-:Y:S01]  /*1a4b0*/  UMOV UR7, 0x10000000 ;  /* 0x1000000000077882 */ /* 0x000fe20000000000 */
[----:B------:R-:W-:Y:S01]  /*1a4c0*/  UIADD3.X UR5, URZ, UR5, URZ, UP0, !UPT ;  /* 0x000000053f057290 */ /* 0x000fe200087fe43f */
[----:B------:R-:W-:Y:S01]  /*1a4d0*/  IADD3 R2, R2, 0x1, RZ ;  /* 0x0000000102027810 */ /* 0x000fe20007ffe0ff */
[----:B------:R-:W-:Y:S01]  /*1a4e0*/  UMOV UR18, URZ ;  /* 0x0000003f00127c82 */ /* 0x000fe20008000000 */
[----:B------:R-:W-:Y:S01]  /*1a4f0*/  UMOV UR19, URZ ;  /* 0x0000003f00137c82 */ /* 0x000fe20008000000 */
[----:B------:R-:W-:-:S04]  /*1a500*/  IMAD.MOV.U32 R8, RZ, RZ, 0x1 ;  /* 0x00000001ff087424 */ /* 0x000fc800078e00ff */
[----:B------:R-:W-:Y:S02]  /*1a510*/  UIADD3 UR17, UR17, 0x38000, URZ ;  /* 0x0003800011117890 */ /* 0x000fe4000fffe03f */
[----:B------:R-:W-:-:S09]  /*1a520*/  UIADD3 UR16, UR16, 0x10000, URZ ;  /* 0x0001000010107890 */ /* 0x000fd2000fffe03f */
[----:B------:R1:W-:Y:S02]  /*1a530*/  UTMALDG.4D [UR16], [UR4], desc[UR6] ;  /* 0x00000610040075b4 */ /* 0x0003e40008019000 */
[----:B-1----:R-:W-:Y:S01]  /*1a540*/  NOP ;  /* 0x0000000000007918 */ /* 0x002fe20000000000 */
.L_x_98:
[----:B------:R-:W-:Y:S05]  /*1a550*/  BSYNC B0 ;  /* 0x0000000000007941 */ /* 0x000fea0003800000 */
.L_x_97:
[----:B------:R-:W-:-:S13]  /*1a560*/  ISETP.GE.AND P0, PT, R3, 0x41, PT ;  /* 0x000000410300780c */ /* 0x000fda0003f06270 */
[----:B------:R-:W-:Y:S05]  /*1a570*/  @!P0 EXIT ;  /* 0x000000000000894d */ /* 0x000fea0003800000 */
[----:B------:R-:W-:Y:S01]  /*1a580*/  IADD3 R3, R3, 0x3f, RZ ;  /* 0x0000003f03037810 */ /* 0x000fe20007ffe0ff */
[----:B------:R-:W-:Y:S01]  /*1a590*/  BSSY B0, `(.L_x_102) ;  /* 0x0000070000007945 */ /* 0x000fe20003800000 */
[----:B------:R-:W-:Y:S02]  /*1a5a0*/  LOP3.LUT P0, RZ, R0, 0x1f, RZ, 0xc0, !PT ;  /* 0x0000001f00ff7812 */ /* 0x000fe4000780c0ff */
[----:B------:R-:W-:Y:S02]  /*1a5b0*/  SHF.R.S32.HI R0, RZ, 0x1f, R3 ;  /* 0x0000001fff007819 */ /* 0x000fe40000011403 */
[----:B------:R-:W-:Y:S02]  /*1a5c0*/  PLOP3.LUT P0, PT, P0, P2, PT, 0x2a, 0x0 ;  /* 0x000000000000781c */ /* 0x000fe40000704572 */
[----:B------:R-:W-:Y:S02]  /*1a5d0*/  LEA.HI R0, R0, R3, RZ, 0x6 ;  /* 0x0000000300007211 */ /* 0x000fe400078f30ff */
[----:B------:R-:W-:-:S02]  /*1a5e0*/  MOV R3, UR14 ;  /* 0x0000000e00037c02 */ /* 0x000fc40008000f00 */
[----:B------:R-:W-:Y:S02]  /*1a5f0*/  SHF.R.S32.HI R4, RZ, 0x6, R0 ;  /* 0x00000006ff047819 */ /* 0x000fe40000011400 */
[----:B------:R-:W-:Y:S02]  /*1a600*/  LOP3.LUT R0, R3, 0x2, RZ, 0xfc, !PT ;  /* 0x0000000203007812 */ /* 0x000fe400078efcff */
[----:B------:R-:W-:Y:S02]  /*1a610*/  SHF.L.U32 R4, R4, 0x1, RZ ;  /* 0x0000000104047819 */ /* 0x000fe400000006ff */
[----:B------:R-:W-:-:S07]  /*1a620*/  MOV R3, 0x1 ;  /* 0x0000000100037802 */ /* 0x000fce0000000f00 */
.L_x_113:
[----:B------:R-:W-:Y:S04]  /*1a630*/  BSSY B1, `(.L_x_103) ;  /* 0x000003a000017945 */ /* 0x000fe80003800000 */
[----:B------:R-:W-:Y:S05]  /*1a640*/  @!P3 BRA `(.L_x_104) ;  /* 0x0000000000e0b947 */ /* 0x000fea0003800000 */
[----:B------:R-:W1:Y:S01]  /*1a650*/  S2R R6, SR_CgaCtaId ;  /* 0x0000000000067919 */ /* 0x000e620000008800 */
[----:B------:R-:W-:-:S04]  /*1a660*/  MOV R5, 0x400 ;  /* 0x0000040000057802 */ /* 0x000fc80000000f00 */
[----:B-1----:R-:W-:Y:S02]  /*1a670*/  LEA R7, R6, R5, 0x18 ;  /* 0x0000000506077211 */ /* 0x002fe400078ec0ff */
[----:B------:R-:W-:Y:S02]  /*1a680*/  SHF.L.U32 R5, R3, 0x1f, RZ ;  /* 0x0000001f03057819 */ /* 0x000fe400000006ff */
[----:B------:R-:W-:-:S04]  /*1a690*/  LEA R6, R2, R7, 0x3 ;  /* 0x0000000702067211 */ /* 0x000fc800078e18ff */
[----:B------:R-:W1:Y:S02]  /*1a6a0*/  SYNCS.PHASECHK.TRANS64.TRYWAIT P4, [R6+URZ+0x38028], R5 ;  /* 0x03802805060075a7 */ /* 0x000e64000808017f */
[----:B-1----:R-:W-:Y:S05]  /*1a6b0*/  @!P4 BRA `(.L_x_105) ;  /* 0x0000000800b4c947 */ /* 0x002fea0003800000 */
.L_x_125:
[----:B-1----:R-:W-:-:S04]  /*1a6c0*/  @P2 IMAD.MOV.U32 R5, RZ, RZ, 0x8000 ;  /* 0x00008000ff052424 */ /* 0x002fc800078e00ff */
[----:B------:R1:W-:Y:S02]  /*1a6d0*/  @P2 SYNCS.ARRIVE.TRANS64 RZ, [R6+URZ+0x38000], R5 ;  /* 0x0380000506ff29a7 */ /* 0x0003e4000800003f */
[----:B-1----:R-:W-:-:S04]  /*1a6e0*/  PRMT R5, R0, 0x9910, RZ ;  /* 0x0000991000057816 */ /* 0x002fc800000000ff */
[----:B------:R-:W-:-:S13]  /*1a6f0*/  ISETP.NE.AND P4, PT, R5, 0x2, PT ;  /* 0x000000020500780c */ /* 0x000fda0003f85270 */
[----:B------:R-:W-:Y:S05]  /*1a700*/  @P4 BRA `(.L_x_106) ;  /* 0x0000000000044947 */ /* 0x000fea0003800000 */
[----:B------:R-:W-:Y:S01]  /*1a710*/  BPT.TRAP 0x1 ;  /* 0x000000040000795c */ /* 0x000fe20000300000 */
.L_x_106:
[----:B------:R-:W-:Y:S05]  /*1a720*/  @P0 BRA `(.L_x_107) ;  /* 0x0000000000040947 */ /* 0x000fea0003800000 */
[----:B------:R-:W-:Y:S01]  /*1a730*/  BPT.TRAP 0x1 ;  /* 0x000000040000795c */ /* 0x000fe20000300000 */
.L_x_107:
[----:B------:R-:W-:Y:S01]  /*1a740*/  LEA R7, R2, R7, 0xf ;  /* 0x0000000702077211 */ /* 0x000fe200078e78ff */
[----:B------:R-:W-:Y:S01]  /*1a750*/  ULDC.64 UR4, c[0x0][0x198] ;  /* 0x0000660000047ab9 */ /* 0x000fe20000000a00 */
[----:B------:R-:W-:Y:S01]  /*1a760*/  R2UR UR17, R6 ;  /* 0x00000000061172ca */ /* 0x000fe200000e0000 */
[----:B------:R-:W-:Y:S01]  /*1a770*/  UIADD3 UR4, UP0, UR4, 0x1f0, URZ ;  /* 0x000001f004047890 */ /* 0x000fe2000ff1e03f */
[----:B------:R-:W-:Y:S01]  /*1a780*/  R2UR UR19, R8 ;  /* 0x00000000081372ca */ /* 0x000fe200000e0000 */
[----:B------:R-:W-:Y:S01]  /*1a790*/  UMOV UR6, 0x0 ;  /* 0x0000000000067882 */ /* 0x000fe20000000000 */
[----:B------:R-:W-:Y:S01]  /*1a7a0*/  R2UR UR24, R7 ;  /* 0x00000000071872ca */ /* 0x000fe200000e0000 */
[----:B------:R-:W-:Y:S01]  /*1a7b0*/  UIADD3.X UR5, URZ, UR5, URZ, UP0, !UPT ;  /* 0x000000053f057290 */ /* 0x000fe200087fe43f */
[----:B------:R-:W-:Y:S01]  /*1a7c0*/  IADD3 R5, R2, 0x1, RZ ;  /* 0x0000000102057810 */ /* 0x000fe20007ffe0ff */
[----:B------:R-:W-:Y:S01]  /*1a7d0*/  UMOV UR7, 0x10000000 ;  /* 0x1000000000077882 */ /* 0x000fe20000000000 */
[----:B------:R-:W-:Y:S01]  /*1a7e0*/  UMOV UR18, URZ ;  /* 0x0000003f00127c82 */ /* 0x000fe20008000000 */
[----:B------:R-:W-:Y:S01]  /*1a7f0*/  UMOV UR42, 0x80 ;  /* 0x00000080002a7882 */ /* 0x000fe20000000000 */
[----:B------:R-:W-:Y:S01]  /*1a800*/  UMOV UR44, UR20 ;  /* 0x00000014002c7c82 */ /* 0x000fe20008000000 */
[----:B------:R-:W-:Y:S01]  /*1a810*/  UMOV UR45, UR21 ;  /* 0x00000015002d7c82 */ /* 0x000fe20008000000 */
[----:B------:R-:W-:Y:S01]  /*1a820*/  UMOV UR34, 0x100 ;  /* 0x0000010000227882 */ /* 0x000fe20000000000 */
[----:B------:R-:W-:Y:S01]  /*1a830*/  UIADD3 UR17, UR17, 0x38000, URZ ;  /* 0x0003800011117890 */ /* 0x000fe2000fffe03f */
[----:B------:R-:W-:Y:S01]  /*1a840*/  ISETP.NE.AND P4, PT, R5, 0x5, PT ;  /* 0x000000050500780c */ /* 0x000fe20003f85270 */
[----:B------:R-:W-:-:S02]  /*1a850*/  USHF.L.U32 UR19, UR19, 0x6, URZ ;  /* 0x0000000613137899 */ /* 0x000fc4000800063f */
[----:B------:R-:W-:Y:S01]  /*1a860*/  UIADD3 UR16, UR24, 0x10000, URZ ;  /* 0x0001000018107890 */ /* 0x000fe2000fffe03f */
[----:B------:R-:W-:Y:S01]  /*1a870*/  SEL R2, RZ, 0x1, P4 ;  /* 0x00000001ff027807 */ /* 0x000fe20002000000 */
[----:B------:R-:W-:Y:S02]  /*1a880*/  UIADD3 UR40, UR24, 0x12000, URZ ;  /* 0x0001200018287890 */ /* 0x000fe4000fffe03f */
[----:B------:R-:W-:Y:S01]  /*1a890*/  UIADD3 UR32, UR24, 0x14000, URZ ;  /* 0x0001400018207890 */ /* 0x000fe2000fffe03f */
[----:B------:R-:W-:Y:S01]  /*1a8a0*/  LOP3.LUT R3, R3, R2, RZ, 0x3c, !PT ;  /* 0x0000000203037212 */ /* 0x000fe200078e3cff */
[----:B------:R-:W-:Y:S01]  /*1a8b0*/  UIADD3 UR24, UR24, 0x16000, URZ ;  /* 0x0001600018187890 */ /* 0x000fe2000fffe03f */
[----:B------:R-:W-:Y:S01]  /*1a8c0*/  SEL R2, R5, RZ, P4 ;  /* 0x000000ff05027207 */ /* 0x000fe20002000000 */
        /* <DEDUP_REMOVED lines=16> */
.L_x_104:
[----:B------:R-:W-:Y:S05]  /*1a9d0*/  BSYNC B1 ;  /* 0x0000000000017941 */ /* 0x000fea0003800000 */
.L_x_103:
[----:B------:R-:W-:Y:S01]  /*1a9e0*/  ISETP.LT.OR P4, PT, R4, 0x4, !P3 ;  /* 0x000000040400780c */ /* 0x000fe20005f81670 */
[----:B------:R-:W-:-:S12]  /*1a9f0*/  BSSY B1, `(.L_x_108) ;  /* 0x0000026000017945 */ /* 0x000fd80003800000 */
[----:B------:R-:W-:Y:S05]  /*1aa00*/  @P4 BRA `(.L_x_109) ;  /* 0x0000000000904947 */ /* 0x000fea0003800000 */
[----:B------:R-:W1:Y:S01]  /*1aa10*/  S2R R6, SR_CgaCtaId ;  /* 0x0000000000067919 */ /* 0x000e620000008800 */
[----:B------:R-:W-:Y:S02]  /*1aa20*/  MOV R5, 0x400 ;  /* 0x0000040000057802 */ /* 0x000fe40000000f00 */
[----:B------:R-:W-:Y:S02]  /*1aa30*/  SHF.L.U32 R7, R3, 0x1f, RZ ;  /* 0x0000001f03077819 */ /* 0x000fe400000006ff */
[----:B-1----:R-:W-:-:S04]  /*1aa40*/  LEA R5, R6, R5, 0x18 ;  /* 0x0000000506057211 */ /* 0x002fc800078ec0ff */
[----:B------:R-:W-:-:S04]  /*1aa50*/  LEA R6, R2, R5, 0x3 ;  /* 0x0000000502067211 */ /* 0x000fc800078e18ff */
[----:B------:R-:W1:Y:S02]  /*1aa60*/  SYNCS.PHASECHK.TRANS64.TRYWAIT P4, [R6+URZ+0x38028], R7 ;  /* 0x03802807060075a7 */ /* 0x000e64000808017f */
[----:B-1----:R-:W-:Y:S05]  /*1aa70*/  @!P4 BRA `(.L_x_110) ;  /* 0x0000000400d8c947 */ /* 0x002fea0003800000 */
.L_x_126:
[----:B-1----:R-:W-:-:S04]  /*1aa80*/  @P1 MOV R7, 0x8000 ;  /* 0x0000800000071802 */ /* 0x002fc80000000f00 */
[----:B------:R1:W-:Y:S02]  /*1aa90*/  @P1 SYNCS.ARRIVE.TRANS64 RZ, [R6+URZ+0x38000], R7 ;  /* 0x0380000706ff19a7 */ /* 0x0003e4000800003f */
[----:B-1----:R-:W-:-:S04]  /*1aaa0*/  PRMT R7, R0, 0x9910, RZ ;  /* 0x0000991000077816 */ /* 0x002fc800000000ff */
[----:B------:R-:W-:-:S13]  /*1aab0*/  ISETP.NE.AND P4, PT, R7, 0x2, PT ;  /* 0x000000020700780c */ /* 0x000fda0003f85270 */
[----:B------:R-:W-:Y:S05]  /*1aac0*/  @P4 BRA `(.L_x_111) ;  /* 0x0000000000044947 */ /* 0x000fea0003800000 */
[----:B------:R-:W-:Y:S01]  /*1aad0*/  BPT.TRAP 0x1 ;  /* 0x000000040000795c */ /* 0x000fe20000300000 */
.L_x_111:
[----:B------:R-:W-:Y:S05]  /*1aae0*/  @P0 BRA `(.L_x_112) ;  /* 0x0000000000040947 */ /* 0x000fea0003800000 */
[----:B------:R-:W-:Y:S01]  /*1aaf0*/  BPT.TRAP 0x1 ;  /* 0x000000040000795c */ /* 0x000fe20000300000 */
.L_x_112:
        /* <DEDUP_REMOVED lines=8> */
[----:B------:R-:W-:Y:S01]  /*1ab80*/  VIADD R2, R2, 0x1 ;  /* 0x0000000102027836 */ /* 0x000fe20000000000 */
[----:B------:R-:W-:Y:S01]  /*1ab90*/  UMOV UR7, 0x10000000 ;  /* 0x1000000000077882 */ /* 0x000fe20000000000 */
[----:B------:R-:W-:Y:S01]  /*1aba0*/  UMOV UR19, URZ ;  /* 0x0000003f00137c82 */ /* 0x000fe20008000000 */
[----:B------:R-:W-:-:S02]  /*1abb0*/  IADD3 R8, R8, 0x1, RZ ;  /* 0x0000000108087810 */ /* 0x000fc40007ffe0ff */
[C---:B------:R-:W-:Y:S02]  /*1abc0*/  ISETP.NE.AND P4, PT, R2.reuse, 0x5, PT ;  /* 0x000000050200780c */ /* 0x040fe40003f85270 */
[----:B------:R-:W-:Y:S02]  /*1abd0*/  UIADD3 UR17, UR17, 0x38000, URZ ;  /* 0x0003800011117890 */ /* 0x000fe4000fffe03f */
[----:B------:R-:W-:Y:S01]  /*1abe0*/  UIADD3 UR16, UR16, 0x10000, URZ ;  /* 0x0001000010107890 */ /* 0x000fe2000fffe03f */
[----:B------:R-:W-:Y:S01]  /*1abf0*/  SEL R6, RZ, 0x1, P4 ;  /* 0x00000001ff067807 */ /* 0x000fe20002000000 */
[----:B------:R-:W-:Y:S01]  /*1ac00*/  USHF.L.U32 UR18, UR18, 0x6, URZ ;  /* 0x0000000612127899 */ /* 0x000fe2000800063f */
[----:B------:R-:W-:Y:S02]  /*1ac10*/  SEL R2, R2, RZ, P4 ;  /* 0x000000ff02027207 */ /* 0x000fe40002000000 */
[----:B------:R-:W-:-:S06]  /*1ac20*/  LOP3.LUT R3, R3, R6, RZ, 0x3c, !PT ;  /* 0x0000000603037212 */ /* 0x000fcc00078e3cff */
[----:B------:R1:W-:Y:S02]  /*1ac30*/  UTMALDG.4D [UR16], [UR4], desc[UR6] ;  /* 0x00000610040075b4 */ /* 0x0003e40008019000 */
[----:B-1----:R-:W-:Y:S01]  /*1ac40*/  NOP ;  /* 0x0000000000007918 */ /* 0x002fe20000000000 */
.L_x_109:
[----:B------:R-:W-:Y:S05]  /*1ac50*/  BSYNC B1 ;  /* 0x0000000000017941 */ /* 0x000fea0003800000 */
.L_x_108:
[C---:B------:R-:W-:Y:S02]  /*1ac60*/  ISETP.GT.AND P4, PT, R4.reuse, 0x4, PT ;  /* 0x000000040400780c */ /* 0x040fe40003f84270 */
[----:B------:R-:W-:-:S11]  /*1ac70*/  IADD3 R4, R4, -0x2, RZ ;  /* 0xfffffffe04047810 */ /* 0x000fd60007ffe0ff */
[----:B------:R-:W-:Y:S05]  /*1ac80*/  @P4 BRA `(.L_x_113) ;  /* 0xfffffff800684947 */ /* 0x000fea000383ffff */
[----:B------:R-:W-:Y:S05]  /*1ac90*/  BSYNC B0 ;  /* 0x0000000000007941 */ /* 0x000fea0003800000 */
.L_x_102:
[----:B------:R-:W-:Y:S05]  /*1aca0*/  EXIT ;  /* 0x000000000000794d */ /* 0x000fea0003800000 */
.L_x_15:
[----:B-1----:R-:W-:-:S04]  /*1acb0*/  MOV R5, UR5 ;  /* 0x0000000500057c02 */ /* 0x002fc80008000f00 */
[----:B------:R1:W2:Y:S03]  /*1acc0*/  SYNCS.PHASECHK.TRANS64.TRYWAIT P1, [R5+URZ+0x38050], R4 ;  /* 0x03805004050075a7 */ /* 0x0002a6000802017f */
[----:B--2---:R-:W-:Y:S05]  /*1acd0*/  @!P1 NANOSLEEP.SYNCS 0x989680 ;  /* 0x009896800000995d */ /* 0x004fea0003900000 */
[----:B------:R-:W2:Y:S02]  /*1ace0*/  @!P1 SYNCS.PHASECHK.TRANS64 P1, [R5+URZ+0x38050], R4 ;  /* 0x03805004050095a7 */ /* 0x000ea4000802007f */
[----:B--2---:R-:W-:Y:S05]  /*1acf0*/  @!P1 BRA `(.L_x_15) ;  /* 0xfffffffc00ec9947 */ /* 0x004fea000383ffff */
[----:B------:R-:W-:Y:S05]  /*1ad00*/  BRA `(.L_x_114) ;  /* 0xfffffe60008c7947 */ /* 0x000fea000383ffff */
.L_x_17:
[----:B-1----:R-:W-:-:S04]  /*1ad10*/  MOV R5, UR60 ;  /* 0x0000003c00057c02 */ /* 0x002fc80008000f00 */
[----:B------:R1:W2:Y:S03]  /*1ad20*/  SYNCS.PHASECHK.TRANS64.TRYWAIT P1, [R5+URZ+0x38000], R8 ;  /* 0x03800008050075a7 */ /* 0x0002a6000802017f */
[----:B--2---:R-:W-:Y:S05]  /*1ad30*/  @!P1 NANOSLEEP.SYNCS 0x989680 ;  /* 0x009896800000995d */ /* 0x004fea0003900000 */
[----:B------:R-:W2:Y:S02]  /*1ad40*/  @!P1 SYNCS.PHASECHK.TRANS64 P1, [R5+URZ+0x38000], R8 ;  /* 0x03800008050095a7 */ /* 0x000ea4000802007f */
[----:B--2---:R-:W-:Y:S05]  /*1ad50*/  @!P1 BRA `(.L_x_17) ;  /* 0xfffffffc00ec9947 */ /* 0x004fea000383ffff */
[----:B------:R-:W-:Y:S05]  /*1ad60*/  BRA `(.L_x_115) ;  /* 0xfffffe6000947947 */ /* 0x000fea000383ffff */
.L_x_18:
[----:B------:R-:W2:Y:S02]  /*1ad70*/  LDL R4, [R1+0x248] ;  /* 0x0002480001047983 */ /* 0x000ea40000100800 */
[----:B--2---:R-:W-:-:S13]  /*1ad80*/  R2UR UR4, R4 ;  /* 0x00000000040472ca */ /* 0x004fda00000e0000 */
[----:B-1----:R-:W-:-:S04]  /*1ad90*/  MOV R5, UR4 ;  /* 0x0000000400057c02 */ /* 0x002fc80008000f00 */
[----:B------:R1:W2:Y:S03]  /*1ada0*/  SYNCS.PHASECHK.TRANS64.TRYWAIT P1, [R5+URZ+-0x8], R2 ;  /* 0xfffff802050075a7 */ /* 0x0002a6000802017f */
[----:B--2---:R-:W-:Y:S05]  /*1adb0*/  @!P1 NANOSLEEP.SYNCS 0x989680 ;  /* 0x009896800000995d */ /* 0x004fea0003900000 */
[----:B------:R-:W2:Y:S02]  /*1adc0*/  @!P1 SYNCS.PHASECHK.TRANS64 P1, [R5+URZ+-0x8], R2 ;  /* 0xfffff802050095a7 */ /* 0x000ea4000802007f */
[----:B--2---:R-:W-:Y:S05]  /*1add0*/  @!P1 BRA `(.L_x_18) ;  /* 0xfffffffc00e49947 */ /* 0x004fea000383ffff */
[----:B------:R-:W-:Y:S05]  /*1ade0*/  BRA `(.L_x_116) ;  /* 0xfffffe6000987947 */ /* 0x000fea000383ffff */
.L_x_20:
[----:B-1----:R-:W-:-:S04]  /*1adf0*/  IMAD.U32 R9, RZ, RZ, UR60 ;  /* 0x0000003cff097e24 */ /* 0x002fc8000f8e00ff */
[----:B------:R1:W2:Y:S03]  /*1ae00*/  SYNCS.PHASECHK.TRANS64.TRYWAIT P2, [R9+URZ+0x38008], R8 ;  /* 0x03800808090075a7 */ /* 0x0002a6000804017f */
[----:B--2---:R-:W-:Y:S05]  /*1ae10*/  @!P2 NANOSLEEP.SYNCS 0x989680 ;  /* 0x009896800000a95d */ /* 0x004fea0003900000 */
[----:B------:R-:W2:Y:S02]  /*1ae20*/  @!P2 SYNCS.PHASECHK.TRANS64 P2, [R9+URZ+0x38008], R8 ;  /* 0x038008080900a5a7 */ /* 0x000ea4000804007f */
[----:B--2---:R-:W-:Y:S05]  /*1ae30*/  @!P2 BRA `(.L_x_20) ;  /* 0xfffffffc00eca947 */ /* 0x004fea000383ffff */
[----:B------:R-:W-:Y:S05]  /*1ae40*/  BRA `(.L_x_117) ;  /* 0xfffffe8800b47947 */ /* 0x000fea000383ffff */
.L_x_25:
[----:B-1----:R-:W-:-:S04]  /*1ae50*/  MOV R5, UR5 ;  /* 0x0000000500057c02 */ /* 0x002fc80008000f00 */
[----:B------:R1:W2:Y:S03]  /*1ae60*/  SYNCS.PHASECHK.TRANS64.TRYWAIT P3, [R5+URZ+0x38000], R4 ;  /* 0x03800004050075a7 */ /* 0x0002a6000806017f */
[----:B--2---:R-:W-:Y:S05]  /*1ae70*/  @!P3 NANOSLEEP.SYNCS 0x989680 ;  /* 0x009896800000b95d */ /* 0x004fea0003900000 */
[----:B------:R-:W2:Y:S02]  /*1ae80*/  @!P3 SYNCS.PHASECHK.TRANS64 P3, [R5+URZ+0x38000], R4 ;  /* 0x038000040500b5a7 */ /* 0x000ea4000806007f */
[----:B--2---:R-:W-:Y:S05]  /*1ae90*/  @!P3 BRA `(.L_x_25) ;  /* 0xfffffffc00ecb947 */ /* 0x004fea000383ffff */
[----:B------:R-:W-:Y:S05]  /*1aea0*/  BRA `(.L_x_118) ;  /* 0xfffffea8002c7947 */ /* 0x000fea000383ffff */
.L_x_29:
[----:B-1----:R-:W-:-:S04]  /*1aeb0*/  MOV R0, UR5 ;  /* 0x0000000500007c02 */ /* 0x002fc80008000f00 */
[----:B------:R1:W2:Y:S03]  /*1aec0*/  SYNCS.PHASECHK.TRANS64.TRYWAIT P3, [R0+URZ+0x38000], R11 ;  /* 0x0380000b000075a7 */ /* 0x0002a6000806017f */
[----:B--2---:R-:W-:Y:S05]  /*1aed0*/  @!P3 NANOSLEEP.SYNCS 0x989680 ;  /* 0x009896800000b95d */ /* 0x004fea0003900000 */
[----:B------:R-:W2:Y:S02]  /*1aee0*/  @!P3 SYNCS.PHASECHK.TRANS64 P3, [R0+URZ+0x38000], R11 ;  /* 0x0380000b0000b5a7 */ /* 0x000ea4000806007f */
[----:B--2---:R-:W-:Y:S05]  /*1aef0*/  @!P3 BRA `(.L_x_29) ;  /* 0xfffffffc00ecb947 */ /* 0x004fea000383ffff */
[----:B------:R-:W-:Y:S05]  /*1af00*/  BRA `(.L_x_28) ;  /* 0xfffffeec00547947 */ /* 0x000fea000383ffff */
.L_x_37:
[----:B-1----:R-:W-:-:S04]  /*1af10*/  MOV R6, UR5 ;  /* 0x0000000500067c02 */ /* 0x002fc80008000f00 */
[----:B------:R1:W2:Y:S03]  /*1af20*/  SYNCS.PHASECHK.TRANS64.TRYWAIT P3, [R6+URZ+0x38000], R2 ;  /* 0x03800002060075a7 */ /* 0x0002a6000806017f */
[----:B--2---:R-:W-:Y:S05]  /*1af30*/  @!P3 NANOSLEEP.SYNCS 0x989680 ;  /* 0x009896800000b95d */ /* 0x004fea0003900000 */
[----:B------:R-:W2:Y:S02]  /*1af40*/  @!P3 SYNCS.PHASECHK.TRANS64 P3, [R6+URZ+0x38000], R2 ;  /* 0x038000020600b5a7 */ /* 0x000ea4000806007f */
[----:B--2---:R-:W-:Y:S05]  /*1af50*/  @!P3 BRA `(.L_x_37) ;  /* 0xfffffffc00ecb947 */ /* 0x004fea000383ffff */
[----:B------:R-:W-:Y:S05]  /*1af60*/  BRA `(.L_x_119) ;  /* 0xffffff1400f07947 */ /* 0x000fea000383ffff */
.L_x_41:
[----:B-1----:R-:W-:-:S04]  /*1af70*/  MOV R0, UR5 ;  /* 0x0000000500007c02 */ /* 0x002fc80008000f00 */
[----:B------:R1:W2:Y:S03]  /*1af80*/  SYNCS.PHASECHK.TRANS64.TRYWAIT P3, [R0+URZ+0x38000], R2 ;  /* 0x03800002000075a7 */ /* 0x0002a6000806017f */
[----:B--2---:R-:W-:Y:S05]  /*1af90*/  @!P3 NANOSLEEP.SYNCS 0x989680 ;  /* 0x009896800000b95d */ /* 0x004fea0003900000 */
[----:B------:R-:W2:Y:S02]  /*1afa0*/  @!P3 SYNCS.PHASECHK.TRANS64 P3, [R0+URZ+0x38000], R2 ;  /* 0x038000020000b5a7 */ /* 0x000ea4000806007f */
[----:B--2---:R-:W-:Y:S05]  /*1afb0*/  @!P3 BRA `(.L_x_41) ;  /* 0xfffffffc00ecb947 */ /* 0x004fea000383ffff */
[----:B------:R-:W-:Y:S05]  /*1afc0*/  BRA `(.L_x_40) ;  /* 0xffffff6000007947 */ /* 0x000fea000383ffff */
.L_x_57:
[----:B-1----:R-:W2:Y:S02]  /*1afd0*/  LDL R3, [R1+0x248] ;  /* 0x0002480001037983 */ /* 0x002ea40000100800 */
[----:B--2---:R-:W-:-:S13]  /*1afe0*/  R2UR UR4, R3 ;  /* 0x00000000030472ca */ /* 0x004fda00000e0000 */
[----:B------:R-:W-:-:S04]  /*1aff0*/  MOV R3, UR4 ;  /* 0x0000000400037c02 */ /* 0x000fc80008000f00 */
[----:B------:R1:W2:Y:S03]  /*1b000*/  SYNCS.PHASECHK.TRANS64.TRYWAIT P0, [R3+URZ+0x8], R0 ;  /* 0x00000800030075a7 */ /* 0x0002a6000800017f */
[----:B--2---:R-:W-:Y:S05]  /*1b010*/  @!P0 NANOSLEEP.SYNCS 0x989680 ;  /* 0x009896800000895d */ /* 0x004fea0003900000 */
[----:B------:R-:W2:Y:S02]  /*1b020*/  @!P0 SYNCS.PHASECHK.TRANS64 P0, [R3+URZ+0x8], R0 ;  /* 0x00000800030085a7 */ /* 0x000ea4000800007f */
[----:B--2---:R-:W-:Y:S05]  /*1b030*/  @!P0 BRA `(.L_x_57) ;  /* 0xfffffffc00e48947 */ /* 0x004fea000383ffff */
[----:B------:R-:W-:Y:S05]  /*1b040*/  BRA `(.L_x_120) ;  /* 0xffffffa800dc7947 */ /* 0x000fea000383ffff */
.L_x_84:
[----:B--2---:R2:W4:Y:S02]  /*1b050*/  SYNCS.PHASECHK.TRANS64.TRYWAIT P0, [R4+URZ+0x38060], R3 ;  /* 0x03806003040075a7 */ /* 0x004524000800017f */
[----:B----4-:R-:W-:Y:S05]  /*1b060*/  @!P0 NANOSLEEP.SYNCS 0x989680 ;  /* 0x009896800000895d */ /* 0x010fea0003900000 */
[----:B------:R-:W4:Y:S02]  /*1b070*/  @!P0 SYNCS.PHASECHK.TRANS64 P0, [R4+URZ+0x38060], R3 ;  /* 0x03806003040085a7 */ /* 0x000f24000800007f */
[----:B----4-:R-:W-:Y:S05]  /*1b080*/  @!P0 BRA `(.L_x_84) ;  /* 0xfffffffc00f08947 */ /* 0x010fea000383ffff */
[----:B------:R-:W-:Y:S05]  /*1b090*/  BRA `(.L_x_121) ;  /* 0xffffffe800047947 */ /* 0x000fea000383ffff */
.L_x_89:
[----:B-1----:R1:W2:Y:S02]  /*1b0a0*/  SYNCS.PHASECHK.TRANS64.TRYWAIT P0, [R2+URZ+0x38028], R5 ;  /* 0x03802805020075a7 */ /* 0x0022a4000800017f */
[----:B--2---:R-:W-:Y:S05]  /*1b0b0*/  @!P0 NANOSLEEP.SYNCS 0x989680 ;  /* 0x009896800000895d */ /* 0x004fea0003900000 */
[----:B------:R-:W2:Y:S02]  /*1b0c0*/  @!P0 SYNCS.PHASECHK.TRANS64 P0, [R2+URZ+0x38028], R5 ;  /* 0x03802805020085a7 */ /* 0x000ea4000800007f */
[----:B--2---:R-:W-:Y:S05]  /*1b0d0*/  @!P0 BRA `(.L_x_89) ;  /* 0xfffffffc00f08947 */ /* 0x004fea000383ffff */
[----:B------:R-:W-:Y:S05]  /*1b0e0*/  BRA `(.L_x_122) ;  /* 0xffffffe800d47947 */ /* 0x000fea000383ffff */
.L_x_94:
[----:B-1----:R1:W2:Y:S02]  /*1b0f0*/  SYNCS.PHASECHK.TRANS64.TRYWAIT P0, [R5+URZ+0x38060], R6 ;  /* 0x03806006050075a7 */ /* 0x0022a4000800017f */
[----:B--2---:R-:W-:Y:S05]  /*1b100*/  @!P0 NANOSLEEP.SYNCS 0x989680 ;  /* 0x009896800000895d */ /* 0x004fea0003900000 */
[----:B------:R-:W2:Y:S02]  /*1b110*/  @!P0 SYNCS.PHASECHK.TRANS64 P0, [R5+URZ+0x38060], R6 ;  /* 0x03806006050085a7 */ /* 0x000ea4000800007f */
[----:B--2---:R-:W-:Y:S05]  /*1b120*/  @!P0 BRA `(.L_x_94) ;  /* 0xfffffffc00f08947 */ /* 0x004fea000383ffff */
[----:B------:R-:W-:Y:S05]  /*1b130*/  BRA `(.L_x_123) ;  /* 0xffffffec00a47947 */ /* 0x000fea000383ffff */
.L_x_99:
[----:B-1----:R1:W2:Y:S02]  /*1b140*/  SYNCS.PHASECHK.TRANS64.TRYWAIT P0, [R4+URZ+0x38028], R7 ;  /* 0x03802807040075a7 */ /* 0x0022a4000800017f */
[----:B--2---:R-:W-:Y:S05]  /*1b150*/  @!P0 NANOSLEEP.SYNCS 0x989680 ;  /* 0x009896800000895d */ /* 0x004fea0003900000 */
[----:B------:R-:W2:Y:S02]  /*1b160*/  @!P0 SYNCS.PHASECHK.TRANS64 P0, [R4+URZ+0x38028], R7 ;  /* 0x03802807040085a7 */ /* 0x000ea4000800007f */
[----:B--2---:R-:W-:Y:S05]  /*1b170*/  @!P0 BRA `(.L_x_99) ;  /* 0xfffffffc00f08947 */ /* 0x004fea000383ffff */
[----:B------:R-:W-:Y:S05]  /*1b180*/  BRA `(.L_x_124) ;  /* 0xfffffff000807947 */ /* 0x000fea000383ffff */
.L_x_105:
[----:B-1----:R1:W2:Y:S02]  /*1b190*/  SYNCS.PHASECHK.TRANS64.TRYWAIT P4, [R6+URZ+0x38028], R5 ;  /* 0x03802805060075a7 */ /* 0x0022a4000808017f */
[----:B--2---:R-:W-:Y:S05]  /*1b1a0*/  @!P4 NANOSLEEP.SYNCS 0x989680 ;  /* 0x009896800000c95d */ /* 0x004fea0003900000 */
[----:B------:R-:W2:Y:S02]  /*1b1b0*/  @!P4 SYNCS.PHASECHK.TRANS64 P4, [R6+URZ+0x38028], R5 ;  /* 0x038028050600c5a7 */ /* 0x000ea4000808007f */
[----:B--2---:R-:W-:Y:S05]  /*1b1c0*/  @!P4 BRA `(.L_x_105) ;  /* 0xfffffffc00f0c947 */ /* 0x004fea000383ffff */
[----:B------:R-:W-:Y:S05]  /*1b1d0*/  BRA `(.L_x_125) ;  /* 0xfffffff400387947 */ /* 0x000fea000383ffff */
.L_x_110:
[----:B-1----:R1:W2:Y:S02]  /*1b1e0*/  SYNCS.PHASECHK.TRANS64.TRYWAIT P4, [R6+URZ+0x38028], R7 ;  /* 0x03802807060075a7 */ /* 0x0022a4000808017f */
[----:B--2---:R-:W-:Y:S05]  /*1b1f0*/  @!P4 NANOSLEEP.SYNCS 0x989680 ;  /* 0x009896800000c95d */ /* 0x004fea0003900000 */
[----:B------:R-:W2:Y:S02]  /*1b200*/  @!P4 SYNCS.PHASECHK.TRANS64 P4, [R6+URZ+0x38028], R7 ;  /* 0x038028070600c5a7 */ /* 0x000ea4000808007f */
[----:B--2---:R-:W-:Y:S05]  /*1b210*/  @!P4 BRA `(.L_x_110) ;  /* 0xfffffffc00f0c947 */ /* 0x004fea000383ffff */
[----:B------:R-:W-:Y:S05]  /*1b220*/  BRA `(.L_x_126) ;  /* 0xfffffff800147947 */ /* 0x000fea000383ffff */
        .weak           $__internal_0_$__cuda_sm20_rcp_rn_f32_slowpath
        .type           $__internal_0_$__cuda_sm20_rcp_rn_f32_slowpath,@function
        .size           $__internal_0_$__cuda_sm20_rcp_rn_f32_slowpath,(.L_x_132 - $__internal_0_$__cuda_sm20_rcp_rn_f32_slowpath)
$__internal_0_$__cuda_sm20_rcp_rn_f32_slowpath:
[----:B------:R-:W-:Y:S01]  /*1b230*/  IMAD.SHL.U32 R2, R0, 0x2, RZ ;  /* 0x0000000200027824 */ /* 0x000fe200078e00ff */
[----:B------:R-:W-:Y:S04]  /*1b240*/  BSSY B2, `(.L_x_127) ;  /* 0x0000030000027945 */ /* 0x000fe80003800000 */
[----:B------:R-:W-:-:S04]  /*1b250*/  SHF.R.U32.HI R2, RZ, 0x18, R2 ;  /* 0x00000018ff027819 */ /* 0x000fc80000011602 */
[----:B------:R-:W-:-:S13]  /*1b260*/  ISETP.NE.U32.AND P0, PT, R2, RZ, PT ;  /* 0x000000ff0200720c */ /* 0x000fda0003f05070 */
[----:B------:R-:W-:Y:S05]  /*1b270*/  @P0 BRA `(.L_x_128) ;  /* 0x0000000000280947 */ /* 0x000fea0003800000 */
[----:B------:R-:W-:-:S04]  /*1b280*/  SHF.L.U32 R2, R0, 0x1, RZ ;  /* 0x0000000100027819 */ /* 0x000fc800000006ff */
[----:B------:R-:W-:-:S13]  /*1b290*/  ISETP.NE.AND P0, PT, R2, RZ, PT ;  /* 0x000000ff0200720c */ /* 0x000fda0003f05270 */
[----:B------:R-:W-:Y:S01]  /*1b2a0*/  @P0 FFMA R5, R0, 1.84467440737095516160e+19, RZ ;  /* 0x5f80000000050823 */ /* 0x000fe200000000ff */
[----:B------:R-:W-:Y:S08]  /*1b2b0*/  @!P0 MUFU.RCP R2, R0 ;  /* 0x0000000000028308 */ /* 0x000ff00000001000 */
[----:B------:R-:W1:Y:S02]  /*1b2c0*/  @P0 MUFU.RCP R3, R5 ;  /* 0x0000000500030308 */ /* 0x000e640000001000 */
[----:B-1----:R-:W-:-:S04]  /*1b2d0*/  @P0 FFMA R5, R5, R3, -1 ;  /* 0xbf80000005050423 */ /* 0x002fc80000000003 */
[----:B------:R-:W-:-:S04]  /*1b2e0*/  @P0 FADD.FTZ R5, -R5, -RZ ;  /* 0x800000ff05050221 */ /* 0x000fc80000010100 */
[----:B------:R-:W-:-:S04]  /*1b2f0*/  @P0 FFMA R3, R3, R5, R3 ;  /* 0x0000000503030223 */ /* 0x000fc80000000003 */
[----:B------:R-:W-:Y:S01]  /*1b300*/  @P0 FFMA R2, R3, 1.84467440737095516160e+19, RZ ;  /* 0x5f80000003020823 */ /* 0x000fe200000000ff */
[----:B------:R-:W-:Y:S06]  /*1b310*/  BRA `(.L_x_129) ;  /* 0x0000000000887947 */ /* 0x000fec0003800000 */
.L_x_128:
[----:B------:R-:W-:-:S04]  /*1b320*/  IADD3 R14, R2, -0xfd, RZ ;  /* 0xffffff03020e7810 */ /* 0x000fc80007ffe0ff */
[----:B------:R-:W-:-:S13]  /*1b330*/  ISETP.GT.U32.AND P0, PT, R14, 0x1, PT ;  /* 0x000000010e00780c */ /* 0x000fda0003f04070 */
[----:B------:R-:W-:Y:S05]  /*1b340*/  @P0 BRA `(.L_x_130) ;  /* 0x0000000000780947 */ /* 0x000fea0003800000 */
[----:B------:R-:W-:Y:S02]  /*1b350*/  LOP3.LUT R5, R0, 0x7fffff, RZ, 0xc0, !PT ;  /* 0x007fffff00057812 */ /* 0x000fe400078ec0ff */
[----:B------:R-:W-:Y:S02]  /*1b360*/  MOV R15, 0x3 ;  /* 0x00000003000f7802 */ /* 0x000fe40000000f00 */
[----:B------:R-:W-:Y:S02]  /*1b370*/  LOP3.LUT R5, R5, 0x3f800000, RZ, 0xfc, !PT ;  /* 0x3f80000005057812 */ /* 0x000fe400078efcff */
[----:B------:R-:W-:Y:S02]  /*1b380*/  SHF.L.U32 R15, R15, R14, RZ ;  /* 0x0000000e0f0f7219 */ /* 0x000fe400000006ff */
[----:B------:R-:W1:Y:S01]  /*1b390*/  MUFU.RCP R3, R5 ;  /* 0x0000000500037308 */ /* 0x000e620000001000 */
[----:B------:R-:W-:Y:S01]  /*1b3a0*/  IADD3 R2, R2, -0xfc, RZ ;  /* 0xffffff0402027810 */ /* 0x000fe20007ffe0ff */
[----:B-1----:R-:W-:-:S04]  /*1b3b0*/  FFMA R8, R5, R3, -1 ;  /* 0xbf80000005087423 */ /* 0x002fc80000000003 */
[----:B------:R-:W-:-:S04]  /*1b3c0*/  FADD.FTZ R8, -R8, -RZ ;  /* 0x800000ff08087221 */ /* 0x000fc80000010100 */
[CCC-:B------:R-:W-:Y:S01]  /*1b3d0*/  FFMA.RM R5, R3.reuse, R8.reuse, R3.reuse ;  /* 0x0000000803057223 */ /* 0x1c0fe20000004003 */
[----:B------:R-:W-:-:S05]  /*1b3e0*/  FFMA.RP R3, R3, R8, R3 ;  /* 0x0000000803037223 */ /* 0x000fca0000008003 */
[C---:B------:R-:W-:Y:S02]  /*1b3f0*/  FSETP.NEU.FTZ.AND P0, PT, R5.reuse, R3, PT ;  /* 0x000000030500720b */ /* 0x040fe40003f1d000 */
[----:B------:R-:W-:Y:S02]  /*1b400*/  LOP3.LUT R3, R5, 0x7fffff, RZ, 0xc0, !PT ;  /* 0x007fffff05037812 */ /* 0x000fe400078ec0ff */
[----:B------:R-:W-:Y:S02]  /*1b410*/  SEL R5, RZ, 0xffffffff, !P0 ;  /* 0xffffffffff057807 */ /* 0x000fe40004000000 */
[----:B------:R-:W-:Y:S02]  /*1b420*/  LOP3.LUT R3, R3, 0x800000, RZ, 0xfc, !PT ;  /* 0x0080000003037812 */ /* 0x000fe400078efcff */
[----:B------:R-:W-:Y:S02]  /*1b430*/  IADD3 R8, -R5, RZ, RZ ;  /* 0x000000ff05087210 */ /* 0x000fe40007ffe1ff */
[----:B------:R-:W-:-:S02]  /*1b440*/  LOP3.LUT R15, R15, R3, RZ, 0xc0, !PT ;  /* 0x000000030f0f7212 */ /* 0x000fc400078ec0ff */
[-C--:B------:R-:W-:Y:S02]  /*1b450*/  LOP3.LUT P1, RZ, R8, R14.reuse, R3, 0xf8, !PT ;  /* 0x0000000e08ff7212 */ /* 0x080fe4000782f803 */
[----:B------:R-:W-:Y:S02]  /*1b460*/  SHF.R.U32.HI R5, RZ, R14, R15 ;  /* 0x0000000eff057219 */ /* 0x000fe4000001160f */
[----:B------:R-:W-:Y:S02]  /*1b470*/  SHF.R.U32.HI R2, RZ, R2, R3 ;  /* 0x00000002ff027219 */ /* 0x000fe40000011603 */
[C---:B------:R-:W-:Y:S02]  /*1b480*/  LOP3.LUT P0, RZ, R5.reuse, 0x1, RZ, 0xc0, !PT ;  /* 0x0000000105ff7812 */ /* 0x040fe4000780c0ff */
[----:B------:R-:W-:-:S04]  /*1b490*/  LOP3.LUT P2, RZ, R5, 0x2, RZ, 0xc0, !PT ;  /* 0x0000000205ff7812 */ /* 0x000fc8000784c0ff */
[----:B------:R-:W-:Y:S02]  /*1b4a0*/  PLOP3.LUT P0, PT, P0, P1, P2, 0xe0, 0x0 ;  /* 0x000000000000781c */ /* 0x000fe40000703c20 */
[----:B------:R-:W-:Y:S02]  /*1b4b0*/  LOP3.LUT P1, RZ, R0, 0x7fffff, RZ, 0xc0, !PT ;  /* 0x007fffff00ff7812 */ /* 0x000fe4000782c0ff */
[----:B------:R-:W-:-:S05]  /*1b4c0*/  SEL R3, RZ, 0x1, !P0 ;  /* 0x00000001ff037807 */ /* 0x000fca0004000000 */
[----:B------:R-:W-:-:S05]  /*1b4d0*/  IMAD.MOV R3, RZ, RZ, -R3 ;  /* 0x000000ffff037224 */ /* 0x000fca00078e0a03 */
[----:B------:R-:W-:-:S13]  /*1b4e0*/  ISETP.GE.AND P0, PT, R3, RZ, PT ;  /* 0x000000ff0300720c */ /* 0x000fda0003f06270 */
[----:B------:R-:W-:-:S04]  /*1b4f0*/  @!P0 IADD3 R2, R2, 0x1, RZ ;  /* 0x0000000102028810 */ /* 0x000fc80007ffe0ff */
[----:B------:R-:W-:-:S04]  /*1b500*/  @!P1 SHF.L.U32 R2, R2, 0x1, RZ ;  /* 0x0000000102029819 */ /* 0x000fc800000006ff */
[----:B------:R-:W-:Y:S01]  /*1b510*/  LOP3.LUT R2, R2, 0x80000000, R0, 0xf8, !PT ;  /* 0x8000000002027812 */ /* 0x000fe200078ef800 */
[----:B------:R-:W-:Y:S06]  /*1b520*/  BRA `(.L_x_129) ;  /* 0x0000000000047947 */ /* 0x000fec0003800000 */
.L_x_130:
[----:B------:R1:W2:Y:S02]  /*1b530*/  MUFU.RCP R2, R0 ;  /* 0x0000000000027308 */ /* 0x0002a40000001000 */
.L_x_129:
[----:B------:R-:W-:Y:S05]  /*1b540*/  BSYNC B2 ;  /* 0x0000000000027941 */ /* 0x000fea0003800000 */
.L_x_127:
[----:B--2---:R-:W-:Y:S02]  /*1b550*/  MOV R5, R2 ;  /* 0x0000000200057202 */ /* 0x004fe40000000f00 */
[----:B------:R-:W-:Y:S02]  /*1b560*/  MOV R2, R9 ;  /* 0x0000000900027202 */ /* 0x000fe40000000f00 */
[----:B------:R-:W-:-:S04]  /*1b570*/  MOV R3, 0x0 ;  /* 0x0000000000037802 */ /* 0x000fc80000000f00 */
[----:B-1----:R-:W-:Y:S05]  /*1b580*/  RET.REL.NODEC R2 `(_ZN7cutlass13device_kernelINS_4fmha6kernel28FmhaKernelTmaWarpSpecializedINS1_10collective30FmhaMainloopTmaWarpSpecializedINS_12float_e4m3_tEffN4cute5tupleIJNS7_1CILi128EEENS9_ILi64EEENS9_ILi512EEEEEENS8_IJiNS9_ILi1EEENS8_IJiiEEEEEESG_NS8_IJSE_iSF_EEENS4_14ResidualFusionEJEEENS4_15FmhaFwdEpilogueIS6_fNS8_IJSB_SC_SB_EEEEENS2_23IndividualTileSchedulerEJEEEEEvNT_6ParamsE) ;  /* 0xfffffe48029c7950 */ /* 0x002fea0003c3ffff */
.L_x_131:
[----:B------:R-:W-:-:S00]  /*1b590*/  BRA `(.L_x_131) ;  /* 0xfffffffc00fc7947 */ /* 0x000fc0000383ffff */
[----:B------:R-:W-:-:S00]  /*1b5a0*/  NOP ;  /* 0x0000000000007918 */ /* 0x000fc00000000000 */
        /* <DEDUP_REMOVED lines=13> */
.L_x_132:


//--------------------- .nv.global.init           --------------------------
	.section	.nv.global.init,"aw",@progbits
.nv.global.init:
	.type		$str$24,@object
	.size		$str$24,($str$25 - $str$24)
$str$24:
        /*0000*/ 	.byte	0x28, 0x61, 0x64, 0x64, 0x72, 0x65, 0x73, 0x73, 0x20, 0x26, 0x20, 0x6d, 0x61, 0x73, 0x6b, 0x29
        /*0010*/ 	.byte	0x20, 0x3d, 0x3d, 0x20, 0x30, 0x00
	.type		$str$25,@object
	.size		$str$25,(__unnamed_1 - $str$25)
$str$25:
        /*0016*/ 	.byte	0x2f, 0x74, 0x6d, 0x70, 0x2f, 0x63, 0x75, 0x74, 0x6c, 0x61, 0x73, 0x73, 0x5f, 0x73, 0x77, 0x65
        /*0026*/ 	.byte	0x65, 0x70, 0x5f, 0x73, 0x72, 0x63, 0x2f, 0x69, 0x6e, 0x63, 0x6c, 0x75, 0x64, 0x65, 0x2f, 0x63
        /*0036*/ 	.byte	0x75, 0x74, 0x65, 0x2f, 0x70, 0x6f, 0x69, 0x6e, 0x74, 0x65, 0x72, 0x5f, 0x66, 0x6c, 0x61, 0x67
        /*0046*/ 	.byte	0x67, 0x65, 0x64, 0x2e, 0x68, 0x70, 0x70, 0x00
	.type		__unnamed_1,@object
	.size		__unnamed_1,(__unnamed_2 - __unnamed_1)
__unnamed_1:
        /* <DEDUP_REMOVED lines=28> */
        /*020e*/ 	.byte	0x43, 0x3c, 0x34, 0x30, 0x39, 0x36, 0x3e, 0x3e, 0x3e, 0x3e, 0x3e, 0x5d, 0x00
	.type		__unnamed_2,@object
	.size		__unnamed_2,(.L_1 - __unnamed_2)
__unnamed_2:
        /* <DEDUP_REMOVED lines=29> */
.L_1:


//--------------------- .nv.shared._ZN7cutlass13device_kernelINS_4fmha6kernel28FmhaKernelTmaWarpSpecializedINS1_10collective30FmhaMainloopTmaWarpSpecializedINS_12float_e4m3_tEffN4cute5tupleIJNS7_1CILi128EEENS9_ILi64EEENS9_ILi512EEEEEENS8_IJiNS9_ILi1EEENS8_IJiiEEEEEESG_NS8_IJSE_iSF_EEENS4_14ResidualFusionEJEEENS4_15FmhaFwdEpilogueIS6_fNS8_IJSB_SC_SB_EEEEENS2_23IndividualTileSchedulerEJEEEEEvNT_6ParamsE --------------------------
	.section	.nv.shared._ZN7cutlass13device_kernelINS_4fmha6kernel28FmhaKernelTmaWarpSpecializedINS1_10collective30FmhaMainloopTmaWarpSpecializedINS_12float_e4m3_tEffN4cute5tupleIJNS7_1CILi128EEENS9_ILi64EEENS9_ILi512EEEEEENS8_IJiNS9_ILi1EEENS8_IJiiEEEEEESG_NS8_IJSE_iSF_EEENS4_14ResidualFusionEJEEENS4_15FmhaFwdEpilogueIS6_fNS8_IJSB_SC_SB_EEEEENS2_23IndividualTileSchedulerEJEEEEEvNT_6ParamsE,"aw",@nobits
	.sectionflags	@""
	.align	16
	.zero		1024


//--------------------- .nv.shared.reserved.0     --------------------------
	.section	.nv.shared.reserved.0,"aw",@nobits
	.weak		__nv_reservedSMEM_offset_0_alias
	.size		__nv_reservedSMEM_offset_0_alias, 0, 0
	.other		__nv_reservedSMEM_offset_0_alias,@"STO_CUDA_RESERVED_SHARED STV_DEFAULT"
__nv_reservedSMEM_offset_0_alias:
	.zero		0


//--------------------- .nv.global                --------------------------
	.section	.nv.global,"aw",@nobits
.nv.global:
	.type		_ZN39_INTERNAL_890e5f0f_4_k_cu_e4dba0ee_33994cute1_E,@object
	.size		_ZN39_INTERNAL_890e5f0f_4_k_cu_e4dba0ee_33994cute1_E,(_ZN39_INTERNAL_890e5f0f_4_k_cu_e4dba0ee_33994cuda3std3__45__cpo6cbeginE - _ZN39_INTERNAL_890e5f0f_4_k_cu_e4dba0ee_33994cute1_E)
_ZN39_INTERNAL_890e5f0f_4_k_cu_e4dba0ee_33994cute1_E:
	.zero		1
	.type		_ZN39_INTERNAL_890e5f0f_4_k_cu_e4dba0ee_33994cuda3std3__45__cpo6cbeginE,@object
	.size		_ZN39_INTERNAL_890e5f0f_4_k_cu_e4dba0ee_33994cuda3std3__45__cpo6cbeginE,(_ZN39_INTERNAL_890e5f0f_4_k_cu_e4dba0ee_33994cuda3std3__48in_placeE - _ZN39_INTERNAL_890e5f0f_4_k_cu_e4dba0ee_33994cuda3std3__45__cpo6cbeginE)
_ZN39_INTERNAL_890e5f0f_4_k_cu_e4dba0ee_33994cuda3std3__45__cpo6cbeginE:
	.zero		1
	.type		_ZN39_INTERNAL_890e5f0f_4_k_cu_e4dba0ee_33994cuda3std3__48in_placeE,@object
	.size		_ZN39_INTERNAL_890e5f0f_4_k_cu_e4dba0ee_33994cuda3std3__48in_placeE,(_ZN39_INTERNAL_890e5f0f_4_k_cu_e4dba0ee_33994cuda3std6ranges3__45__cpo9iter_moveE - _ZN39_INTERNAL_890e5f0f_4_k_cu_e4dba0ee_33994cuda3std3__48in_placeE)
_ZN39_INTERNAL_890e5f0f_4_k_cu_e4dba0ee_33994cuda3std3__48in_placeE:
	.zero		1
	.type		_ZN39_INTERNAL_890e5f0f_4_k_cu_e4dba0ee_33994cuda3std6ranges3__45__cpo9iter_moveE,@object
	.size		_ZN39_INTERNAL_890e5f0f_4_k_cu_e4dba0ee_33994cuda3std6ranges3__45__cpo9iter_moveE,(_ZN39_INTERNAL_890e5f0f_4_k_cu_e4dba0ee_33994cuda3std3__45__cpo5beginE - _ZN39_INTERNAL_890e5f0f_4_k_cu_e4dba0ee_33994cuda3std6ranges3__45__cpo9iter_moveE)
_ZN39_INTERNAL_890e5f0f_4_k_cu_e4dba0ee_33994cuda3std6ranges3__45__cpo9iter_moveE:
	.zero		1
	.type		_ZN39_INTERNAL_890e5f0f_4_k_cu_e4dba0ee_33994cuda3std3__45__cpo5beginE,@object
	.size		_ZN39_INTERNAL_890e5f0f_4_k_cu_e4dba0ee_33994cuda3std3__45__cpo5beginE,(_ZN39_INTERNAL_890e5f0f_4_k_cu_e4dba0ee_33994cuda3std3__441_GLOBAL__N__890e5f0f_4_k_cu_e4dba0ee_33996ignoreE - _ZN39_INTERNAL_890e5f0f_4_k_cu_e4dba0ee_33994cuda3std3__45__cpo5beginE)
_ZN39_INTERNAL_890e5f0f_4_k_cu_e4dba0ee_33994cuda3std3__45__cpo5beginE:
	.zero		1
	.type		_ZN39_INTERNAL_890e5f0f_4_k_cu_e4dba0ee_33994cuda3std3__441_GLOBAL__N__890e5f0f_4_k_cu_e4dba0ee_33996ignoreE,@object
	.size		_ZN39_INTERNAL_890e5f0f_4_k_cu_e4dba0ee_33994cuda3std3__441_GLOBAL__N__890e5f0f_4_k_cu_e4dba0ee_33996ignoreE,(_ZN39_INTERNAL_890e5f0f_4_k_cu_e4dba0ee_33994cute7productE - _ZN39_INTERNAL_890e5f0f_4_k_cu_e4dba0ee_33994cuda3std3__441_GLOBAL__N__890e5f0f_4_k_cu_e4dba0ee_33996ignoreE)
_ZN39_INTERNAL_890e5f0f_4_k_cu_e4dba0ee_33994cuda3std3__441_GLOBAL__N__890e5f0f_4_k_cu_e4dba0ee_33996ignoreE:
	.zero		1
	.type		_ZN39_INTERNAL_890e5f0f_4_k_cu_e4dba0ee_33994cute7productE,@object
	.size		_ZN39_INTERNAL_890e5f0f_4_k_cu_e4dba0ee_33994cute7productE,(_ZN39_INTERNAL_890e5f0f_4_k_cu_e4dba0ee_33994cuda3std3__45__cpo3endE - _ZN39_INTERNAL_890e5f0f_4_k_cu_e4dba0ee_33994cute7productE)
_ZN39_INTERNAL_890e5f0f_4_k_cu_e4dba0ee_33994cute7productE:
	.zero		1
	.type		_ZN39_INTERNAL_890e5f0f_4_k_cu_e4dba0ee_33994cuda3std3__45__cpo3endE,@object
	.size		_ZN39_INTERNAL_890e5f0f_4_k_cu_e4dba0ee_33994cuda3std3__45__cpo3endE,(_ZN39_INTERNAL_890e5f0f_4_k_cu_e4dba0ee_33994cuda3std3__419piecewise_constructE - _ZN39_INTERNAL_890e5f0f_4_k_cu_e4dba0ee_33994cuda3std3__45__cpo3endE)
_ZN39_INTERNAL_890e5f0f_4_k_cu_e4dba0ee_33994cuda3std3__45__cpo3endE:
	.zero		1
	.type		_ZN39_INTERNAL_890e5f0f_4_k_cu_e4dba0ee_33994cuda3std3__419piecewise_constructE,@object
	.size		_ZN39_INTERNAL_890e5f0f_4_k_cu_e4dba0ee_33994cuda3std3__419piecewise_constructE,(_ZN39_INTERNAL_890e5f0f_4_k_cu_e4dba0ee_33994cuda3std3__45__cpo4cendE - _ZN39_INTERNAL_890e5f0f_4_k_cu_e4dba0ee_33994cuda3std3__419piecewise_constructE)
_ZN39_INTERNAL_890e5f0f_4_k_cu_e4dba0ee_33994cuda3std3__419piecewise_constructE:
	.zero		1
	.type		_ZN39_INTERNAL_890e5f0f_4_k_cu_e4dba0ee_33994cuda3std3__45__cpo4cendE,@object
	.size		_ZN39_INTERNAL_890e5f0f_4_k_cu_e4dba0ee_33994cuda3std3__45__cpo4cendE,(_ZN39_INTERNAL_890e5f0f_4_k_cu_e4dba0ee_33994cuda3std6ranges3__45__cpo4swapE - _ZN39_INTERNAL_890e5f0f_4_k_cu_e4dba0ee_33994cuda3std3__45__cpo4cendE)
_ZN39_INTERNAL_890e5f0f_4_k_cu_e4dba0ee_33994cuda3std3__45__cpo4cendE:
	.zero		1
	.type		_ZN39_INTERNAL_890e5f0f_4_k_cu_e4dba0ee_33994cuda3std6ranges3__45__cpo4swapE,@object
	.size		_ZN39_INTERNAL_890e5f0f_4_k_cu_e4dba0ee_33994cuda3std6ranges3__45__cpo4swapE,(.L_9 - _ZN39_INTERNAL_890e5f0f_4_k_cu_e4dba0ee_33994cuda3std6ranges3__45__cpo4swapE)
_ZN39_INTERNAL_890e5f0f_4_k_cu_e4dba0ee_33994cuda3std6ranges3__45__cpo4swapE:
	.zero		1
.L_9:


//--------------------- .nv.constant0._ZN7cutlass13device_kernelINS_4fmha6kernel28FmhaKernelTmaWarpSpecializedINS1_10collective30FmhaMainloopTmaWarpSpecializedINS_12float_e4m3_tEffN4cute5tupleIJNS7_1CILi128EEENS9_ILi64EEENS9_ILi512EEEEEENS8_IJiNS9_ILi1EEENS8_IJiiEEEEEESG_NS8_IJSE_iSF_EEENS4_14ResidualFusionEJEEENS4_15FmhaFwdEpilogueIS6_fNS8_IJSB_SC_SB_EEEEENS2_23IndividualTileSchedulerEJEEEEEvNT_6ParamsE --------------------------
	.section	.nv.constant0._ZN7cutlass13device_kernelINS_4fmha6kernel28FmhaKernelTmaWarpSpecializedINS1_10collective30FmhaMainloopTmaWarpSpecializedINS_12float_e4m3_tEffN4cute5tupleIJNS7_1CILi128EEENS9_ILi64EEENS9_ILi512EEEEEENS8_IJiNS9_ILi1EEENS8_IJiiEEEEEESG_NS8_IJSE_iSF_EEENS4_14ResidualFusionEJEEENS4_15FmhaFwdEpilogueIS6_fNS8_IJSB_SC_SB_EEEEENS2_23IndividualTileSchedulerEJEEEEEvNT_6ParamsE,"a",@progbits
	.sectionflags	@""
	.align	4
.nv.constant0._ZN7cutlass13device_kernelINS_4fmha6kernel28FmhaKernelTmaWarpSpecializedINS1_10collective30FmhaMainloopTmaWarpSpecializedINS_12float_e4m3_tEffN4cute5tupleIJNS7_1CILi128EEENS9_ILi64EEENS9_ILi512EEEEEENS8_IJiNS9_ILi1EEENS8_IJiiEEEEEESG_NS8_IJSE_iSF_EEENS4_14ResidualFusionEJEEENS4_15FmhaFwdEpilogueIS6_fNS8_IJSB_SC_SB_EEEEENS2_23IndividualTileSchedulerEJEEEEEvNT_6ParamsE:
	.zero		2688


//--------------------- SYMBOLS --------------------------

	.type		.nv.reservedSmem.offset0,@object
	.size		.nv.reservedSmem.offset0,0x4
	.type		__assertfail,@function
